	.target	sm_80

	.elftype	@"ET_EXEC"


//--------------------- .note.nv.tkinfo           --------------------------
	.section	.note.nv.tkinfo,"",@"SHT_NOTE"
	.sectionflags	@"SHF_NOTE_NV_TKINFO"
	.tkinfo
        /*0018*/ 	.word	0x00000002
        /*0030*/ 	.string	""
        /*0030*/ 	.string	"ptxas"
        /*0030*/ 	.string	"Cuda compilation tools, release 13.0, V13.0.88"
        /*0030*/ 	.string	"Build cuda_13.0.r13.0/compiler.36424714_0"
        /*0030*/ 	.string	"-v  -suppress-debug-info  -lineinfo  -arch sm_80 "



//--------------------- .note.nv.cuinfo           --------------------------
	.section	.note.nv.cuinfo,"",@"SHT_NOTE"
	.sectionflags	@"SHF_NOTE_NV_CUINFO"
        /*0018*/ 	.short	0x0002
        /*001a*/ 	.short	0x0050
        /*001c*/ 	.short	0x0082
	.zero		2


//--------------------- .nv.info                  --------------------------
	.section	.nv.info,"",@"SHT_CUDA_INFO"
	.align	4


	//----- nvinfo : EIATTR_REGCOUNT
	.align		4
        /*0000*/ 	.byte	0x04, 0x2f
        /*0002*/ 	.short	(.L_2 - .L_1)
	.align		4
.L_1:
        /*0004*/ 	.word	index@(attn_fwd)
        /*0008*/ 	.word	0x000000ff


	//----- nvinfo : EIATTR_FRAME_SIZE
	.align		4
.L_2:
        /*000c*/ 	.byte	0x04, 0x11
        /*000e*/ 	.short	(.L_4 - .L_3)
	.align		4
.L_3:
        /*0010*/ 	.word	index@(attn_fwd)
        /*0014*/ 	.word	0x00000338


	//----- nvinfo : EIATTR_MIN_STACK_SIZE
	.align		4
.L_4:
        /*0018*/ 	.byte	0x04, 0x12
        /*001a*/ 	.short	(.L_6 - .L_5)
	.align		4
.L_5:
        /*001c*/ 	.word	index@(attn_fwd)
        /*0020*/ 	.word	0x00000338
.L_6:


//--------------------- .nv.info.attn_fwd         --------------------------
	.section	.nv.info.attn_fwd,"",@"SHT_CUDA_INFO"
	.sectionflags	@""
	.align	4


	//----- nvinfo : EIATTR_CUDA_API_VERSION
	.align		4
        /*0000*/ 	.byte	0x04, 0x37
        /*0002*/ 	.short	(.L_8 - .L_7)
.L_7:
        /*0004*/ 	.word	0x00000082


	//----- nvinfo : EIATTR_SW2861232_WAR
	.align		4
.L_8:
        /*0008*/ 	.byte	0x01, 0x35
	.zero		2


	//----- nvinfo : EIATTR_PARAM_CBANK
	.align		4
        /*000c*/ 	.byte	0x04, 0x0a
        /*000e*/ 	.short	(.L_10 - .L_9)
	.align		4
.L_9:
        /*0010*/ 	.word	index@(.nv.constant0.attn_fwd)
        /*0014*/ 	.short	0x0160
        /*0016*/ 	.short	0x0088


	//----- nvinfo : EIATTR_CBANK_PARAM_SIZE
	.align		4
.L_10:
        /*0018*/ 	.byte	0x03, 0x19
        /*001a*/ 	.short	0x0088


	//----- nvinfo : EIATTR_KPARAM_INFO
	.align		4
        /*001c*/ 	.byte	0x04, 0x17
        /*001e*/ 	.short	(.L_12 - .L_11)
.L_11:
        /*0020*/ 	.word	0x00000000
        /*0024*/ 	.short	0x0019
        /*0026*/ 	.short	0x0080
        /*0028*/ 	.byte	0x00, 0xf4, 0x21, 0x00


	//----- nvinfo : EIATTR_KPARAM_INFO
	.align		4
.L_12:
        /*002c*/ 	.byte	0x04, 0x17
        /*002e*/ 	.short	(.L_14 - .L_13)
.L_13:
        /*0030*/ 	.word	0x00000000
        /*0034*/ 	.short	0x0018
        /*0036*/ 	.short	0x0078
        /*0038*/ 	.byte	0x00, 0xf4, 0x21, 0x00


	//----- nvinfo : EIATTR_KPARAM_INFO
	.align		4
.L_14:
        /*003c*/ 	.byte	0x04, 0x17
        /*003e*/ 	.short	(.L_16 - .L_15)
.L_15:
        /*0040*/ 	.word	0x00000000
        /*0044*/ 	.short	0x0017
        /*0046*/ 	.short	0x0070
        /*0048*/ 	.byte	0x00, 0xf0, 0x11, 0x00


	//----- nvinfo : EIATTR_KPARAM_INFO
	.align		4
.L_16:
        /*004c*/ 	.byte	0x04, 0x17
        /*004e*/ 	.short	(.L_18 - .L_17)
.L_17:
        /*0050*/ 	.word	0x00000000
        /*0054*/ 	.short	0x0016
        /*0056*/ 	.short	0x006c
        /*0058*/ 	.byte	0x00, 0xf0, 0x11, 0x00


	//----- nvinfo : EIATTR_KPARAM_INFO
	.align		4
.L_18:
        /*005c*/ 	.byte	0x04, 0x17
        /*005e*/ 	.short	(.L_20 - .L_19)
.L_19:
        /*0060*/ 	.word	0x00000000
        /*0064*/ 	.short	0x0015
        /*0066*/ 	.short	0x0068
        /*0068*/ 	.byte	0x00, 0xf0, 0x11, 0x00


	//----- nvinfo : EIATTR_KPARAM_INFO
	.align		4
.L_20:
        /*006c*/ 	.byte	0x04, 0x17
        /*006e*/ 	.short	(.L_22 - .L_21)
.L_21:
        /*0070*/ 	.word	0x00000000
        /*0074*/ 	.short	0x0014
        /*0076*/ 	.short	0x0064
        /*0078*/ 	.byte	0x00, 0xf0, 0x11, 0x00


	//----- nvinfo : EIATTR_KPARAM_INFO
	.align		4
.L_22:
        /*007c*/ 	.byte	0x04, 0x17
        /*007e*/ 	.short	(.L_24 - .L_23)
.L_23:
        /*0080*/ 	.word	0x00000000
        /*0084*/ 	.short	0x0013
        /*0086*/ 	.short	0x0060
        /*0088*/ 	.byte	0x00, 0xf0, 0x11, 0x00


	//----- nvinfo : EIATTR_KPARAM_INFO
	.align		4
.L_24:
        /*008c*/ 	.byte	0x04, 0x17
        /*008e*/ 	.short	(.L_26 - .L_25)
.L_25:
        /*0090*/ 	.word	0x00000000
        /*0094*/ 	.short	0x0012
        /*0096*/ 	.short	0x005c
        /*0098*/ 	.byte	0x00, 0xf0, 0x11, 0x00


	//----- nvinfo : EIATTR_KPARAM_INFO
	.align		4
.L_26:
        /*009c*/ 	.byte	0x04, 0x17
        /*009e*/ 	.short	(.L_28 - .L_27)
.L_27:
        /*00a0*/ 	.word	0x00000000
        /*00a4*/ 	.short	0x0011
        /*00a6*/ 	.short	0x0058
        /*00a8*/ 	.byte	0x00, 0xf0, 0x11, 0x00


	//----- nvinfo : EIATTR_KPARAM_INFO
	.align		4
.L_28:
        /*00ac*/ 	.byte	0x04, 0x17
        /*00ae*/ 	.short	(.L_30 - .L_29)
.L_29:
        /*00b0*/ 	.word	0x00000000
        /*00b4*/ 	.short	0x0010
        /*00b6*/ 	.short	0x0054
        /*00b8*/ 	.byte	0x00, 0xf0, 0x11, 0x00


	//----- nvinfo : EIATTR_KPARAM_INFO
	.align		4
.L_30:
        /*00bc*/ 	.byte	0x04, 0x17
        /*00be*/ 	.short	(.L_32 - .L_31)
.L_31:
        /*00c0*/ 	.word	0x00000000
        /*00c4*/ 	.short	0x000f
        /*00c6*/ 	.short	0x0050
        /*00c8*/ 	.byte	0x00, 0xf0, 0x11, 0x00


	//----- nvinfo : EIATTR_KPARAM_INFO
	.align		4
.L_32:
        /*00cc*/ 	.byte	0x04, 0x17
        /*00ce*/ 	.short	(.L_34 - .L_33)
.L_33:
        /*00d0*/ 	.word	0x00000000
        /*00d4*/ 	.short	0x000e
        /*00d6*/ 	.short	0x004c
        /*00d8*/ 	.byte	0x00, 0xf0, 0x11, 0x00


	//----- nvinfo : EIATTR_KPARAM_INFO
	.align		4
.L_34:
        /*00dc*/ 	.byte	0x04, 0x17
        /*00de*/ 	.short	(.L_36 - .L_35)
.L_35:
        /*00e0*/ 	.word	0x00000000
        /*00e4*/ 	.short	0x000d
        /*00e6*/ 	.short	0x0048
        /*00e8*/ 	.byte	0x00, 0xf0, 0x11, 0x00


	//----- nvinfo : EIATTR_KPARAM_INFO
	.align		4
.L_36:
        /*00ec*/ 	.byte	0x04, 0x17
        /*00ee*/ 	.short	(.L_38 - .L_37)
.L_37:
        /*00f0*/ 	.word	0x00000000
        /*00f4*/ 	.short	0x000c
        /*00f6*/ 	.short	0x0044
        /*00f8*/ 	.byte	0x00, 0xf0, 0x11, 0x00


	//----- nvinfo : EIATTR_KPARAM_INFO
	.align		4
.L_38:
        /*00fc*/ 	.byte	0x04, 0x17
        /*00fe*/ 	.short	(.L_40 - .L_39)
.L_39:
        /*0100*/ 	.word	0x00000000
        /*0104*/ 	.short	0x000b
        /*0106*/ 	.short	0x0040
        /*0108*/ 	.byte	0x00, 0xf0, 0x11, 0x00


	//----- nvinfo : EIATTR_KPARAM_INFO
	.align		4
.L_40:
        /*010c*/ 	.byte	0x04, 0x17
        /*010e*/ 	.short	(.L_42 - .L_41)
.L_41:
        /*0110*/ 	.word	0x00000000
        /*0114*/ 	.short	0x000a
        /*0116*/ 	.short	0x003c
        /*0118*/ 	.byte	0x00, 0xf0, 0x11, 0x00


	//----- nvinfo : EIATTR_KPARAM_INFO
	.align		4
.L_42:
        /*011c*/ 	.byte	0x04, 0x17
        /*011e*/ 	.short	(.L_44 - .L_43)
.L_43:
        /*0120*/ 	.word	0x00000000
        /*0124*/ 	.short	0x0009
        /*0126*/ 	.short	0x0038
        /*0128*/ 	.byte	0x00, 0xf0, 0x11, 0x00


	//----- nvinfo : EIATTR_KPARAM_INFO
	.align		4
.L_44:
        /*012c*/ 	.byte	0x04, 0x17
        /*012e*/ 	.short	(.L_46 - .L_45)
.L_45:
        /*0130*/ 	.word	0x00000000
        /*0134*/ 	.short	0x0008
        /*0136*/ 	.short	0x0034
        /*0138*/ 	.byte	0x00, 0xf0, 0x11, 0x00


	//----- nvinfo : EIATTR_KPARAM_INFO
	.align		4
.L_46:
        /*013c*/ 	.byte	0x04, 0x17
        /*013e*/ 	.short	(.L_48 - .L_47)
.L_47:
        /*0140*/ 	.word	0x00000000
        /*0144*/ 	.short	0x0007
        /*0146*/ 	.short	0x0030
        /*0148*/ 	.byte	0x00, 0xf0, 0x11, 0x00


	//----- nvinfo : EIATTR_KPARAM_INFO
	.align		4
.L_48:
        /*014c*/ 	.byte	0x04, 0x17
        /*014e*/ 	.short	(.L_50 - .L_49)
.L_49:
        /*0150*/ 	.word	0x00000000
        /*0154*/ 	.short	0x0006
        /*0156*/ 	.short	0x002c
        /*0158*/ 	.byte	0x00, 0xf0, 0x11, 0x00


	//----- nvinfo : EIATTR_KPARAM_INFO
	.align		4
.L_50:
        /*015c*/ 	.byte	0x04, 0x17
        /*015e*/ 	.short	(.L_52 - .L_51)
.L_51:
        /*0160*/ 	.word	0x00000000
        /*0164*/ 	.short	0x0005
        /*0166*/ 	.short	0x0028
        /*0168*/ 	.byte	0x00, 0xf0, 0x11, 0x00


	//----- nvinfo : EIATTR_KPARAM_INFO
	.align		4
.L_52:
        /*016c*/ 	.byte	0x04, 0x17
        /*016e*/ 	.short	(.L_54 - .L_53)
.L_53:
        /*0170*/ 	.word	0x00000000
        /*0174*/ 	.short	0x0004
        /*0176*/ 	.short	0x0020
        /*0178*/ 	.byte	0x00, 0xf4, 0x21, 0x00


	//----- nvinfo : EIATTR_KPARAM_INFO
	.align		4
.L_54:
        /*017c*/ 	.byte	0x04, 0x17
        /*017e*/ 	.short	(.L_56 - .L_55)
.L_55:
        /*0180*/ 	.word	0x00000000
        /*0184*/ 	.short	0x0003
        /*0186*/ 	.short	0x0018
        /*0188*/ 	.byte	0x00, 0xf4, 0x21, 0x00


	//----- nvinfo : EIATTR_KPARAM_INFO
	.align		4
.L_56:
        /*018c*/ 	.byte	0x04, 0x17
        /*018e*/ 	.short	(.L_58 - .L_57)
.L_57:
        /*0190*/ 	.word	0x00000000
        /*0194*/ 	.short	0x0002
        /*0196*/ 	.short	0x0010
        /*0198*/ 	.byte	0x00, 0xf4, 0x21, 0x00


	//----- nvinfo : EIATTR_KPARAM_INFO
	.align		4
.L_58:
        /*019c*/ 	.byte	0x04, 0x17
        /*019e*/ 	.short	(.L_60 - .L_59)
.L_59:
        /*01a0*/ 	.word	0x00000000
        /*01a4*/ 	.short	0x0001
        /*01a6*/ 	.short	0x0008
        /*01a8*/ 	.byte	0x00, 0xf4, 0x21, 0x00


	//----- nvinfo : EIATTR_KPARAM_INFO
	.align		4
.L_60:
        /*01ac*/ 	.byte	0x04, 0x17
        /*01ae*/ 	.short	(.L_62 - .L_61)
.L_61:
        /*01b0*/ 	.word	0x00000000
        /*01b4*/ 	.short	0x0000
        /*01b6*/ 	.short	0x0000
        /*01b8*/ 	.byte	0x00, 0xf4, 0x21, 0x00


	//----- nvinfo : EIATTR_MAXREG_COUNT
	.align		4
.L_62:
        /*01bc*/ 	.byte	0x03, 0x1b
        /*01be*/ 	.short	0x00ff


	//----- nvinfo : EIATTR_NUM_BARRIERS
	.align		4
        /*01c0*/ 	.byte	0x02, 0x4c
        /*01c2*/ 	.byte	0x01
	.zero		1


	//----- nvinfo : EIATTR_ANNOTATIONS
	.align		4
        /*01c4*/ 	.byte	0x04, 0x55
        /*01c6*/ 	.short	(.L_64 - .L_63)


	//   ....[0]....
.L_63:
        /*01c8*/ 	.word	0x00000001
        /*01cc*/ 	.byte	0x10, 0x13, 0x00, 0x00, 0x01, 0x00, 0x00, 0x00, 0xb0, 0x13, 0x00, 0x00, 0x01, 0x00, 0x00, 0x00
        /* <DEDUP_REMOVED lines=206> */
        /*0ebc*/ 	.byte	0x40, 0xd1, 0x00, 0x00, 0x01, 0x00, 0x00, 0x00, 0x60, 0xd1, 0x00, 0x00


	//----- nvinfo : EIATTR_MERCURY_ISA_VERSION
	.align		4
.L_64:
        /*0ec8*/ 	.byte	0x03, 0x5f
        /*0eca*/ 	.short	0x0000


	//----- nvinfo : EIATTR_COOP_GROUP_MASK_REGIDS
	.align		4
        /*0ecc*/ 	.byte	0x04, 0x29
        /*0ece*/ 	.short	(.L_66 - .L_65)


	//   ....[0]....
.L_65:
        /*0ed0*/ 	.word	0xffffffff


	//   ....[1]....
        /*0ed4*/ 	.word	0xffffffff


	//   ....[2]....
        /*0ed8*/ 	.word	0xffffffff


	//   ....[3]....
        /*0edc*/ 	.word	0xffffffff


	//   ....[4]....
        /*0ee0*/ 	.word	0xffffffff


	//   ....[5]....
        /*0ee4*/ 	.word	0xffffffff


	//   ....[6]....
        /*0ee8*/ 	.word	0xffffffff


	//   ....[7]....
        /*0eec*/ 	.word	0xffffffff


	//   ....[8]....
        /*0ef0*/ 	.word	0xffffffff


	//   ....[9]....
        /*0ef4*/ 	.word	0xffffffff


	//   ....[10]....
        /*0ef8*/ 	.word	0xffffffff


	//   ....[11]....
        /*0efc*/ 	.word	0xffffffff


	//   ....[12]....
        /*0f00*/ 	.word	0xffffffff


	//   ....[13]....
        /*0f04*/ 	.word	0xffffffff


	//   ....[14]....
        /*0f08*/ 	.word	0xffffffff


	//   ....[15]....
        /*0f0c*/ 	.word	0xffffffff


	//----- nvinfo : EIATTR_COOP_GROUP_INSTR_OFFSETS
	.align		4
.L_66:
        /*0f10*/ 	.byte	0x04, 0x28
        /*0f12*/ 	.short	(.L_68 - .L_67)


	//   ....[0]....
.L_67:
        /*0f14*/ 	.word	0x00007ce0


	//   ....[1]....
        /*0f18*/ 	.word	0x00007e20


	//   ....[2]....
        /*0f1c*/ 	.word	0x00007e70


	//   ....[3]....
        /*0f20*/ 	.word	0x00008010


	//   ....[4]....
        /*0f24*/ 	.word	0x00008030


	//   ....[5]....
        /*0f28*/ 	.word	0x00008040


	//   ....[6]....
        /*0f2c*/ 	.word	0x00008070


	//   ....[7]....
        /*0f30*/ 	.word	0x000080e0


	//   ....[8]....
        /*0f34*/ 	.word	0x0000c900


	//   ....[9]....
        /*0f38*/ 	.word	0x0000c910


	//   ....[10]....
        /*0f3c*/ 	.word	0x0000c920


	//   ....[11]....
        /*0f40*/ 	.word	0x0000c930


	//   ....[12]....
        /*0f44*/ 	.word	0x0000c9a0


	//   ....[13]....
        /*0f48*/ 	.word	0x0000c9c0


	//   ....[14]....
        /*0f4c*/ 	.word	0x0000c9d0


	//   ....[15]....
        /*0f50*/ 	.word	0x0000c9f0


	//----- nvinfo : EIATTR_EXIT_INSTR_OFFSETS
	.align		4
.L_68:
        /*0f54*/ 	.byte	0x04, 0x1c
        /*0f56*/ 	.short	(.L_70 - .L_69)


	//   ....[0]....
.L_69:
        /*0f58*/ 	.word	0x00010080


	//----- nvinfo : EIATTR_REQNTID
	.align		4
.L_70:
        /*0f5c*/ 	.byte	0x04, 0x10
        /*0f5e*/ 	.short	(.L_72 - .L_71)
.L_71:
        /*0f60*/ 	.word	0x00000100
        /*0f64*/ 	.word	0x00000001
        /*0f68*/ 	.word	0x00000001
.L_72:


//--------------------- .nv.callgraph             --------------------------
	.section	.nv.callgraph,"",@"SHT_CUDA_CALLGRAPH"
	.align	4
	.sectionentsize	8
	.align		4
        /*0000*/ 	.word	0x00000000
	.align		4
        /*0004*/ 	.word	0xffffffff
	.align		4
        /*0008*/ 	.word	0x00000000
	.align		4
        /*000c*/ 	.word	0xfffffffe
	.align		4
        /*0010*/ 	.word	0x00000000
	.align		4
        /*0014*/ 	.word	0xfffffffd
	.align		4
        /*0018*/ 	.word	0x00000000
	.align		4
        /*001c*/ 	.word	0xfffffffc


//--------------------- .nv.rel.action            --------------------------
	.section	.nv.rel.action,"",@"SHT_CUDA_RELOCINFO"
	.align	8
	.sectionentsize	8
        /*0000*/ 	.byte	0x73, 0x00, 0x00, 0x00, 0x00, 0x00, 0x00, 0x00, 0x00, 0x00, 0x00, 0x11, 0x25, 0x00, 0x05, 0x36


//--------------------- .nv.constant4             --------------------------
	.section	.nv.constant4,"a",@progbits
	.align	8
	.align		8
.nv.constant4:
        /*0000*/ 	.dword	_$_str


//--------------------- .nv.constant0.attn_fwd    --------------------------
	.section	.nv.constant0.attn_fwd,"a",@progbits
	.sectionflags	@""
	.align	4
.nv.constant0.attn_fwd:
	.zero		488


//--------------------- .text.attn_fwd            --------------------------
	.section	.text.attn_fwd,"ax",@progbits
	.sectioninfo	@"SHI_REGISTERS=255"
	.align	128
        .global         attn_fwd
        .type           attn_fwd,@function
        .size           attn_fwd,(.L_x_4 - attn_fwd)
        .other          attn_fwd,@"STO_CUDA_ENTRY STV_DEFAULT"
attn_fwd:
.text.attn_fwd:
[----:B------:R-:W-:Y:S02]  /*0000*/  IMAD.MOV.U32 R1, RZ, RZ, c[0x0][0x28] ;  /* 0x00000a00ff017624 */ /* 0x000fe400078e00ff */
[----:B------:R-:W0:Y:S01]  /*0010*/  S2R R4, SR_CTAID.X ;  /* 0x0000000000047919 */ /* 0x000e220000002500 */
[----:B------:R-:W-:Y:S01]  /*0020*/  IMAD.MOV.U32 R55, RZ, RZ, c[0x0][0x198] ;  /* 0x00006600ff377624 */ /* 0x000fe200078e00ff */
[----:B------:R-:W-:Y:S01]  /*0030*/  ULDC.64 UR6, c[0x0][0x118] ;  /* 0x0000460000067ab9 */ /* 0x000fe20000000a00 */
[----:B------:R-:W-:Y:S01]  /*0040*/  IADD3 R1, R1, -0x338, RZ ;  /* 0xfffffcc801017810 */ /* 0x000fe20007ffe0ff */
[----:B------:R-:W0:Y:S01]  /*0050*/  S2R R132, SR_TID.X ;  /* 0x0000000000847919 */ /* 0x000e220000002100 */
[C---:B------:R-:W-:Y:S01]  /*0060*/  IMAD R25, R55.reuse, 0x14, RZ ;  /* 0x0000001437197824 */ /* 0x040fe200078e02ff */
[C---:B------:R-:W-:Y:S01]  /*0070*/  SHF.L.U32 R17, R55.reuse, 0x4, RZ ;  /* 0x0000000437117819 */ /* 0x040fe200000006ff */
[C---:B------:R-:W-:Y:S01]  /*0080*/  IMAD.SHL.U32 R13, R55.reuse, 0x8, RZ ;  /* 0x00000008370d7824 */ /* 0x040fe200078e00ff */
[----:B------:R-:W1:Y:S01]  /*0090*/  S2R R134, SR_CTAID.Y ;  /* 0x0000000000867919 */ /* 0x000e620000002600 */
[C---:B------:R-:W-:Y:S01]  /*00a0*/  IMAD R23, R55.reuse, 0xa, RZ ;  /* 0x0000000a37177824 */ /* 0x040fe200078e02ff */
[C---:B------:R-:W-:Y:S01]  /*00b0*/  SHF.L.U32 R27, R55.reuse, 0x2, RZ ;  /* 0x00000002371b7819 */ /* 0x040fe200000006ff */
[----:B------:R-:W-:-:S02]  /*00c0*/  IMAD R21, R55, 0x50, RZ ;  /* 0x0000005037157824 */ /* 0x000fc400078e02ff */
[C---:B------:R-:W-:Y:S02]  /*00d0*/  IMAD.SHL.U32 R19, R55.reuse, 0x20, RZ ;  /* 0x0000002037137824 */ /* 0x040fe400078e00ff */
[C---:B------:R-:W-:Y:S02]  /*00e0*/  IMAD R11, R55.reuse, 0x6, RZ ;  /* 0x00000006370b7824 */ /* 0x040fe400078e02ff */
[C---:B------:R-:W-:Y:S02]  /*00f0*/  IMAD R7, R55.reuse, 0x5, RZ ;  /* 0x0000000537077824 */ /* 0x040fe400078e02ff */
[C---:B------:R-:W-:Y:S02]  /*0100*/  IMAD R29, R55.reuse, 0x28, RZ ;  /* 0x00000028371d7824 */ /* 0x040fe400078e02ff */
[C---:B------:R-:W-:Y:S02]  /*0110*/  IMAD R71, R55.reuse, 0x60, RZ ;  /* 0x0000006037477824 */ /* 0x040fe400078e02ff */
[----:B------:R-:W-:-:S02]  /*0120*/  IMAD R37, R55, 0x18, RZ ;  /* 0x0000001837257824 */ /* 0x000fc400078e02ff */
[C---:B------:R-:W-:Y:S02]  /*0130*/  IMAD R9, R55.reuse, 0x3, RZ ;  /* 0x0000000337097824 */ /* 0x040fe400078e02ff */
[C---:B------:R-:W-:Y:S01]  /*0140*/  IMAD R45, R55.reuse, 0x30, RZ ;  /* 0x00000030372d7824 */ /* 0x040fe200078e02ff */
[----:B0-----:R-:W-:Y:S01]  /*0150*/  PRMT R2, R132, 0x6540, R4 ;  /* 0x0000654084027816 */ /* 0x001fe20000000004 */
[C---:B------:R-:W-:Y:S02]  /*0160*/  IMAD R35, R55.reuse, 0xc, RZ ;  /* 0x0000000c37237824 */ /* 0x040fe400078e02ff */
[----:B------:R-:W-:Y:S02]  /*0170*/  IMAD R51, R55, 0x38, RZ ;  /* 0x0000003837337824 */ /* 0x000fe400078e02ff */
[----:B-1----:R-:W-:Y:S02]  /*0180*/  IMAD R0, R134, c[0x0][0x190], RZ ;  /* 0x0000640086007a24 */ /* 0x002fe400078e02ff */
[----:B------:R-:W-:-:S02]  /*0190*/  IMAD R3, R2, c[0x0][0x194], RZ ;  /* 0x0000650002037a24 */ /* 0x000fc400078e02ff */
[C---:B------:R-:W-:Y:S02]  /*01a0*/  IMAD.SHL.U32 R2, R0.reuse, 0x2, RZ ;  /* 0x0000000200027824 */ /* 0x040fe400078e00ff */
[----:B------:R-:W-:Y:S01]  /*01b0*/  IMAD.HI R0, R0, 0x2, RZ ;  /* 0x0000000200007827 */ /* 0x000fe200078e02ff */
[----:B------:R-:W-:-:S03]  /*01c0*/  SHF.L.U32 R5, R3, 0x1, RZ ;  /* 0x0000000103057819 */ /* 0x000fc600000006ff */
[----:B------:R-:W-:Y:S01]  /*01d0*/  IMAD.HI R3, R3, 0x2, RZ ;  /* 0x0000000203037827 */ /* 0x000fe200078e02ff */
[----:B------:R-:W-:-:S03]  /*01e0*/  IADD3 R2, P0, P1, R5, c[0x0][0x160], R2 ;  /* 0x0000580005027a10 */ /* 0x000fc6000791e002 */
[----:B------:R-:W-:Y:S01]  /*01f0*/  IMAD R43, R55, 0xe, RZ ;  /* 0x0000000e372b7824 */ /* 0x000fe200078e02ff */
[----:B------:R-:W-:Y:S01]  /*0200*/  IADD3.X R3, R3, c[0x0][0x164], R0, P0, P1 ;  /* 0x0000590003037a10 */ /* 0x000fe200007e2400 */
[C---:B------:R-:W-:Y:S01]  /*0210*/  IMAD R177, R55.reuse, 0x70, RZ ;  /* 0x0000007037b17824 */ /* 0x040fe200078e02ff */
[CC--:B------:R-:W-:Y:S01]  /*0220*/  LEA R16, P3, R55.reuse, R2.reuse, 0x5 ;  /* 0x0000000237107211 */ /* 0x0c0fe200078628ff */
[C---:B------:R-:W-:Y:S01]  /*0230*/  IMAD R191, R55.reuse, 0x7e, RZ ;  /* 0x0000007e37bf7824 */ /* 0x040fe200078e02ff */
[CC--:B------:R-:W-:Y:S01]  /*0240*/  LEA R12, P2, R55.reuse, R2.reuse, 0x4 ;  /* 0x00000002370c7211 */ /* 0x0c0fe200078420ff */
[----:B------:R-:W-:Y:S01]  /*0250*/  IMAD R47, R55, 0x1c, RZ ;  /* 0x0000001c372f7824 */ /* 0x000fe200078e02ff */
[-C--:B------:R-:W-:Y:S01]  /*0260*/  LEA.HI.X.SX32 R17, R17, R3.reuse, 0x1, P3 ;  /* 0x0000000311117211 */ /* 0x080fe200018f0eff */
[----:B------:R-:W-:Y:S01]  /*0270*/  IMAD R31, R55, 0x42, RZ ;  /* 0x00000042371f7824 */ /* 0x000fe200078e02ff */
[-C--:B------:R-:W-:Y:S01]  /*0280*/  IADD3 R22, P3, R25, R2.reuse, RZ ;  /* 0x0000000219167210 */ /* 0x080fe20007f7e0ff */
[C---:B------:R-:W-:Y:S01]  /*0290*/  IMAD R15, R55.reuse, 0x7, RZ ;  /* 0x00000007370f7824 */ /* 0x040fe200078e02ff */
[CC--:B------:R-:W-:Y:S01]  /*02a0*/  LEA R18, P1, R55.reuse, R2.reuse, 0x6 ;  /* 0x0000000237127211 */ /* 0x0c0fe200078230ff */
[----:B------:R-:W-:Y:S01]  /*02b0*/  IMAD.SHL.U32 R5, R55, 0x2, RZ ;  /* 0x0000000237057824 */ /* 0x000fe200078e00ff */
[-C--:B------:R-:W-:Y:S01]  /*02c0*/  LEA.HI.X.SX32 R13, R13, R3.reuse, 0x1, P2 ;  /* 0x000000030d0d7211 */ /* 0x080fe200010f0eff */
[----:B------:R-:W-:Y:S01]  /*02d0*/  IMAD R53, R55, 0x3f, RZ ;  /* 0x0000003f37357824 */ /* 0x000fe200078e02ff */
[-C--:B------:R-:W-:Y:S01]  /*02e0*/  IADD3 R20, P2, R23, R2.reuse, RZ ;  /* 0x0000000217147210 */ /* 0x080fe20007f5e0ff */
[----:B------:R-:W-:Y:S01]  /*02f0*/  IMAD R69, R55, 0x48, RZ ;  /* 0x0000004837457824 */ /* 0x000fe200078e02ff */
[-C--:B------:R-:W-:Y:S01]  /*0300*/  IADD3 R6, P0, R21, R2.reuse, RZ ;  /* 0x0000000215067210 */ /* 0x080fe20007f1e0ff */
[----:B------:R-:W-:Y:S01]  /*0310*/  IMAD R61, R55, 0x12, RZ ;  /* 0x00000012373d7824 */ /* 0x000fe200078e02ff */
[-C--:B------:R-:W-:Y:S01]  /*0320*/  LEA.HI.X.SX32 R23, R23, R3.reuse, 0x1, P3 ;  /* 0x0000000317177211 */ /* 0x080fe200018f0eff */
[----:B------:R-:W-:Y:S01]  /*0330*/  IMAD R67, R55, 0x46, RZ ;  /* 0x0000004637437824 */ /* 0x000fe200078e02ff */
        /* <DEDUP_REMOVED lines=44> */
[-C--:B------:R-:W-:Y:S01]  /*0600*/  LEA.HI.X.SX32 R45, R15, R3.reuse, 0x1, P0 ;  /* 0x000000030f2d7211 */ /* 0x080fe200000f0eff */
[----:B------:R-:W-:Y:S01]  /*0610*/  IMAD R131, R55, 0x36, RZ ;  /* 0x0000003637837824 */ /* 0x000fe200078e02ff */
[-C--:B------:R-:W-:Y:S01]  /*0620*/  IADD3 R70, P5, R5, R2.reuse, RZ ;  /* 0x0000000205467210 */ /* 0x080fe20007fbe0ff */
[----:B------:R-:W-:Y:S01]  /*0630*/  IMAD R83, R55, 0x1d, RZ ;  /* 0x0000001d37537824 */ /* 0x000fe200078e02ff */
[-C--:B------:R-:W-:Y:S01]  /*0640*/  LEA.HI.X.SX32 R11, R51, R3.reuse, 0x1, P6 ;  /* 0x00000003330b7211 */ /* 0x080fe200030f0eff */
[C---:B------:R-:W-:Y:S01]  /*0650*/  IMAD R137, R55.reuse, 0x3a, RZ ;  /* 0x0000003a37897824 */ /* 0x040fe200078e02ff */
[CC--:B------:R-:W-:Y:S01]  /*0660*/  LEA R68, P6, R55.reuse, R2.reuse, 0x2 ;  /* 0x0000000237447211 */ /* 0x0c0fe200078c10ff */
[----:B------:R-:W-:Y:S01]  /*0670*/  IMAD R141, R55, 0x3c, RZ ;  /* 0x0000003c378d7824 */ /* 0x000fe200078e02ff */
[-C--:B------:R-:W-:Y:S01]  /*0680*/  LEA.HI.X.SX32 R15, R53, R3.reuse, 0x1, P4 ;  /* 0x00000003350f7211 */ /* 0x080fe200020f0eff */
[C---:B------:R-:W-:Y:S01]  /*0690*/  IMAD R87, R55.reuse, 0x1f, RZ ;  /* 0x0000001f37577824 */ /* 0x040fe200078e02ff */
[CC--:B------:R-:W-:Y:S01]  /*06a0*/  LEA R66, P4, R55.reuse, R2.reuse, 0x3 ;  /* 0x0000000237427211 */ /* 0x0c0fe200078818ff */
[----:B------:R-:W-:Y:S01]  /*06b0*/  IMAD R145, R55, 0x3e, RZ ;  /* 0x0000003e37917824 */ /* 0x000fe200078e02ff */
[-C--:B------:R-:W-:Y:S01]  /*06c0*/  LEA.HI.X.SX32 R43, R43, R3.reuse, 0x1, P3 ;  /* 0x000000032b2b7211 */ /* 0x080fe200018f0eff */
[----:B------:R-:W-:Y:S01]  /*06d0*/  IMAD R89, R55, 0x21, RZ ;  /* 0x0000002137597824 */ /* 0x000fe200078e02ff */
[-C--:B------:R-:W-:Y:S01]  /*06e0*/  IADD3 R40, P3, R69, R2.reuse, RZ ;  /* 0x0000000245287210 */ /* 0x080fe20007f7e0ff */
[C---:B------:R-:W-:Y:S01]  /*06f0*/  IMAD R93, R55.reuse, 0x23, RZ ;  /* 0x00000023375d7824 */ /* 0x040fe200078e02ff */
[CC--:B------:R-:W-:Y:S01]  /*0700*/  LEA.HI.X.SX32 R71, R55.reuse, R3.reuse, 0x1, P5 ;  /* 0x0000000337477211 */ /* 0x0c0fe200028f0eff */
        /* <DEDUP_REMOVED lines=43> */
[----:B------:R-:W-:Y:S01]  /*09c0*/  LEA.HI.X.SX32 R93, R107, R3, 0x1, P1 ;  /* 0x000000036b5d7211 */ /* 0x000fe200008f0eff */
[----:B------:R-:W-:Y:S01]  /*09d0*/  IMAD R129, R55, 0x35, RZ ;  /* 0x0000003537817824 */ /* 0x000fe200078e02ff */
[----:B------:R-:W-:Y:S01]  /*09e0*/  IADD3 R120, P1, R165, R2, RZ ;  /* 0x00000002a5787210 */ /* 0x000fe20007f3e0ff */
[C---:B------:R-:W-:Y:S01]  /*09f0*/  IMAD R171, R55.reuse, 0x6a, RZ ;  /* 0x0000006a37ab7824 */ /* 0x040fe200078e02ff */
[----:B------:R-:W2:Y:S01]  /*0a00*/  LDG.E.U16 R12, [R12.64] ;  /* 0x000000060c0c7981 */ /* 0x000ea2000c1e1500 */
[----:B------:R-:W-:-:S02]  /*0a10*/  IMAD R173, R55, 0x6c, RZ ;  /* 0x0000006c37ad7824 */ /* 0x000fc400078e02ff */
[C---:B------:R-:W-:Y:S01]  /*0a20*/  IMAD R133, R55.reuse, 0x37, RZ ;  /* 0x0000003737857824 */ /* 0x040fe200078e02ff */
[----:B------:R-:W3:Y:S01]  /*0a30*/  LDG.E.U16 R16, [R16.64] ;  /* 0x0000000610107981 */ /* 0x000ee2000c1e1500 */
[C---:B------:R-:W-:Y:S02]  /*0a40*/  IMAD R175, R55.reuse, 0x6e, RZ ;  /* 0x0000006e37af7824 */ /* 0x040fe400078e02ff */
[C---:B------:R-:W-:Y:S01]  /*0a50*/  IMAD R135, R55.reuse, 0x39, RZ ;  /* 0x0000003937877824 */ /* 0x040fe200078e02ff */
[----:B------:R-:W4:Y:S01]  /*0a60*/  LDG.E.U16 R18, [R18.64] ;  /* 0x0000000612127981 */ /* 0x000f22000c1e1500 */
[C---:B------:R-:W-:Y:S02]  /*0a70*/  IMAD R179, R55.reuse, 0x72, RZ ;  /* 0x0000007237b37824 */ /* 0x040fe400078e02ff */
[C---:B------:R-:W-:Y:S01]  /*0a80*/  IMAD R181, R55.reuse, 0x74, RZ ;  /* 0x0000007437b57824 */ /* 0x040fe200078e02ff */
[----:B------:R0:W5:Y:S01]  /*0a90*/  LDG.E.U16 R6, [R6.64] ;  /* 0x0000000606067981 */ /* 0x000162000c1e1500 */
[----:B------:R-:W-:-:S02]  /*0aa0*/  IMAD R139, R55, 0x3b, RZ ;  /* 0x0000003b378b7824 */ /* 0x000fc400078e02ff */
[C---:B------:R-:W-:Y:S01]  /*0ab0*/  IMAD R183, R55.reuse, 0x76, RZ ;  /* 0x0000007637b77824 */ /* 0x040fe200078e02ff */
[----:B------:R-:W5:Y:S01]  /*0ac0*/  LDG.E.U16 R36, [R36.64] ;  /* 0x0000000624247981 */ /* 0x000f62000c1e1500 */
[C---:B------:R-:W-:Y:S02]  /*0ad0*/  IMAD R185, R55.reuse, 0x78, RZ ;  /* 0x0000007837b97824 */ /* 0x040fe400078e02ff */
[C---:B------:R-:W-:Y:S01]  /*0ae0*/  IMAD R143, R55.reuse, 0x3d, RZ ;  /* 0x0000003d378f7824 */ /* 0x040fe200078e02ff */
[----:B------:R1:W5:Y:S01]  /*0af0*/  LDG.E.U16 R8, [R8.64] ;  /* 0x0000000608087981 */ /* 0x000362000c1e1500 */
[C---:B------:R-:W-:Y:S02]  /*0b00*/  IMAD R187, R55.reuse, 0x7a, RZ ;  /* 0x0000007a37bb7824 */ /* 0x040fe400078e02ff */
[----:B------:R-:W-:Y:S01]  /*0b10*/  IMAD R189, R55, 0x7c, RZ ;  /* 0x0000007c37bd7824 */ /* 0x000fe200078e02ff */
[----:B------:R-:W-:Y:S01]  /*0b20*/  LEA.HI.X.SX32 R55, R41, R3, 0x1, P4 ;  /* 0x0000000329377211 */ /* 0x000fe200020f0eff */
[----:B------:R-:W5:Y:S01]  /*0b30*/  LDG.E.U16 R10, [R10.64] ;  /* 0x000000060a0a7981 */ /* 0x000f62000c1e1500 */
[----:B------:R-:W-:-:S02]  /*0b40*/  IADD3 R58, P4, R95, R2, RZ ;  /* 0x000000025f3a7210 */ /* 0x000fc40007f9e0ff */
[-C--:B------:R-:W-:Y:S01]  /*0b50*/  LEA.HI.X.SX32 R41, R95, R3.reuse, 0x1, P3 ;  /* 0x000000035f297211 */ /* 0x080fe200018f0eff */
[----:B------:R-:W5:Y:S01]  /*0b60*/  LDG.E.U16 R70, [R70.64] ;  /* 0x0000000646467981 */ /* 0x000f62000c1e1500 */
[-C--:B------:R-:W-:Y:S02]  /*0b70*/  LEA.HI.X.SX32 R59, R61, R3.reuse, 0x1, P4 ;  /* 0x000000033d3b7211 */ /* 0x080fe400020f0eff */
[-C--:B------:R-:W-:Y:S01]  /*0b80*/  IADD3 R64, P4, R111, R2.reuse, RZ ;  /* 0x000000026f407210 */ /* 0x080fe20007f9e0ff */
[----:B------:R-:W5:Y:S01]  /*0b90*/  LDG.E.U16 R52, [R52.64] ;  /* 0x0000000634347981 */ /* 0x000f62000c1e1500 */
[-C--:B------:R-:W-:Y:S02]  /*0ba0*/  LEA.HI.X.SX32 R61, R63, R3.reuse, 0x1, P5 ;  /* 0x000000033f3d7211 */ /* 0x080fe400028f0eff */
[----:B------:R-:W-:Y:S01]  /*0bb0*/  IADD3 R72, P5, R115, R2, RZ ;  /* 0x0000000273487210 */ /* 0x000fe20007fbe0ff */
[----:B------:R-:W5:Y:S01]  /*0bc0*/  LDG.E.U16 R48, [R48.64] ;  /* 0x0000000630307981 */ /* 0x000f62000c1e1500 */
[----:B------:R-:W-:-:S02]  /*0bd0*/  LEA.HI.X.SX32 R63, R65, R3, 0x1, P6 ;  /* 0x00000003413f7211 */ /* 0x000fc400030f0eff */
[-C--:B------:R-:W-:Y:S01]  /*0be0*/  IADD3 R74, P6, R121, R2.reuse, RZ ;  /* 0x00000002794a7210 */ /* 0x080fe20007fde0ff */
[----:B------:R0:W5:Y:S01]  /*0bf0*/  LDG.E.U16 R26, [R26.64] ;  /* 0x000000061a1a7981 */ /* 0x000162000c1e1500 */
        /* <DEDUP_REMOVED lines=28> */
[----:B------:R-:W-:Y:S01]  /*0dc0*/  LEA.HI.X.SX32 R105, R103, R3, 0x1, P2 ;  /* 0x0000000367697211 */ /* 0x000fe200010f0eff */
[----:B------:R-:W5:Y:S01]  /*0dd0*/  LDG.E.U16 R60, [R60.64] ;  /* 0x000000063c3c7981 */ /* 0x000f62000c1e1500 */
[-C--:B------:R-:W-:Y:S02]  /*0de0*/  IADD3 R98, P4, R159, R2.reuse, RZ ;  /* 0x000000029f627210 */ /* 0x080fe40007f9e0ff */
[-C--:B------:R-:W-:Y:S01]  /*0df0*/  IADD3 R124, P2, R163, R2.reuse, RZ ;  /* 0x00000002a37c7210 */ /* 0x080fe20007f5e0ff */
[----:B------:R-:W5:Y:S01]  /*0e00*/  LDG.E.U16 R104, [R104.64] ;  /* 0x0000000668687981 */ /* 0x000f62000c1e1500 */
[----:B------:R-:W-:-:S02]  /*0e10*/  IADD3 R94, P3, R155, R2, RZ ;  /* 0x000000029b5e7210 */ /* 0x000fc40007f7e0ff */
[-C--:B------:R-:W-:Y:S01]  /*0e20*/  LEA.HI.X.SX32 R91, R101, R3.reuse, 0x1, P5 ;  /* 0x00000003655b7211 */ /* 0x080fe200028f0eff */
[----:B------:R-:W5:Y:S01]  /*0e30*/  LDG.E.U16 R78, [R78.64] ;  /* 0x000000064e4e7981 */ /* 0x000f62000c1e1500 */
[-C--:B------:R-:W-:Y:S02]  /*0e40*/  LEA.HI.X.SX32 R101, R113, R3.reuse, 0x1, P6 ;  /* 0x0000000371657211 */ /* 0x080fe400030f0eff */
[-C--:B------:R-:W-:Y:S01]  /*0e50*/  LEA.HI.X.SX32 R97, R109, R3.reuse, 0x1, P0 ;  /* 0x000000036d617211 */ /* 0x080fe200000f0eff */
[----:B------:R-:W5:Y:S01]  /*0e60*/  LDG.E.U16 R38, [R38.64] ;  /* 0x0000000626267981 */ /* 0x000f62000c1e1500 */
[----:B------:R-:W-:Y:S02]  /*0e70*/  IADD3 R110, P6, R171, R2, RZ ;  /* 0x00000002ab6e7210 */ /* 0x000fe40007fde0ff */
[-C--:B------:R-:W-:Y:S01]  /*0e80*/  LEA.HI.X.SX32 R99, R115, R3.reuse, 0x1, P4 ;  /* 0x0000000373637211 */ /* 0x080fe200020f0eff */
[----:B------:R-:W5:Y:S01]  /*0e90*/  LDG.E.U16 R96, [R96.64] ;  /* 0x0000000660607981 */ /* 0x000f62000c1e1500 */
[----:B------:R-:W-:-:S02]  /*0ea0*/  LEA.HI.X.SX32 R125, R119, R3, 0x1, P2 ;  /* 0x00000003777d7211 */ /* 0x000fc400010f0eff */
[-C--:B------:R-:W-:Y:S01]  /*0eb0*/  IADD3 R114, P0, R167, R2.reuse, RZ ;  /* 0x00000002a7727210 */ /* 0x080fe20007f1e0ff */
[----:B------:R-:W5:Y:S01]  /*0ec0*/  LDG.E.U16 R24, [R24.64] ;  /* 0x0000000618187981 */ /* 0x000f62000c1e1500 */
[-C--:B------:R-:W-:Y:S02]  /*0ed0*/  LEA.HI.X.SX32 R95, R111, R3.reuse, 0x1, P3 ;  /* 0x000000036f5f7211 */ /* 0x080fe400018f0eff */
[-C--:B------:R-:W-:Y:S01]  /*0ee0*/  IADD3 R108, P4, R173, R2.reuse, RZ ;  /* 0x00000002ad6c7210 */ /* 0x080fe20007f9e0ff */
[----:B------:R-:W5:Y:S01]  /*0ef0*/  LDG.E.U16 R124, [R124.64] ;  /* 0x000000067c7c7981 */ /* 0x000f62000c1e1500 */
[-C--:B------:R-:W-:Y:S02]  /*0f00*/  IADD3 R128, P2, R179, R2.reuse, RZ ;  /* 0x00000002b3807210 */ /* 0x080fe40007f5e0ff */
[----:B------:R-:W-:Y:S01]  /*0f10*/  LEA.HI.X.SX32 R121, R121, R3, 0x1, P1 ;  /* 0x0000000379797211 */ /* 0x000fe200008f0eff */
[----:B------:R-:W5:Y:S01]  /*0f20*/  LDG.E.U16 R34, [R34.64] ;  /* 0x0000000622227981 */ /* 0x000f62000c1e1500 */
[----:B------:R-:W-:-:S02]  /*0f30*/  IADD3 R112, P3, R169, R2, RZ ;  /* 0x00000002a9707210 */ /* 0x000fc40007f7e0ff */
[-C--:B------:R-:W-:Y:S01]  /*0f40*/  IADD3 R130, P1, R181, R2.reuse, RZ ;  /* 0x00000002b5827210 */ /* 0x080fe20007f3e0ff */
[----:B------:R-:W5:Y:S01]  /*0f50*/  LDG.E.U16 R120, [R120.64] ;  /* 0x0000000678787981 */ /* 0x000f62000c1e1500 */
[----:B------:R-:W-:Y:S02]  /*0f60*/  IADD3 R102, P5, R161, R2, RZ ;  /* 0x00000002a1667210 */ /* 0x000fe40007fbe0ff */
[-C--:B------:R-:W-:Y:S01]  /*0f70*/  LEA.HI.X.SX32 R111, R129, R3.reuse, 0x1, P6 ;  /* 0x00000003816f7211 */ /* 0x080fe200030f0eff */
[----:B------:R-:W5:Y:S01]  /*0f80*/  LDG.E.U16 R46, [R46.64] ;  /* 0x000000062e2e7981 */ /* 0x000f62000c1e1500 */
[-C--:B------:R-:W-:Y:S02]  /*0f90*/  LEA.HI.X.SX32 R115, R123, R3.reuse, 0x1, P0 ;  /* 0x000000037b737211 */ /* 0x080fe400000f0eff */
[-C--:B------:R-:W-:Y:S01]  /*0fa0*/  LEA.HI.X.SX32 R109, R131, R3.reuse, 0x1, P4 ;  /* 0x00000003836d7211 */ /* 0x080fe200020f0eff */
[----:B------:R-:W5:Y:S01]  /*0fb0*/  LDG.E.U16 R66, [R66.64] ;  /* 0x0000000642427981 */ /* 0x000f62000c1e1500 */
[----:B------:R-:W-:-:S02]  /*0fc0*/  LEA.HI.X.SX32 R129, R135, R3, 0x1, P2 ;  /* 0x0000000387817211 */ /* 0x000fc400010f0eff */
[-C--:B------:R-:W-:Y:S01]  /*0fd0*/  IADD3 R126, P0, R183, R2.reuse, RZ ;  /* 0x00000002b77e7210 */ /* 0x080fe20007f1e0ff */
[----:B------:R-:W5:Y:S01]  /*0fe0*/  LDG.E.U16 R114, [R114.64] ;  /* 0x0000000672727981 */ /* 0x000f62000c1e1500 */
[-C--:B------:R-:W-:Y:S02]  /*0ff0*/  LEA.HI.X.SX32 R113, R127, R3.reuse, 0x1, P3 ;  /* 0x000000037f717211 */ /* 0x080fe400018f0eff */
[-C--:B------:R-:W-:Y:S01]  /*1000*/  LEA.HI.X.SX32 R131, R137, R3.reuse, 0x1, P1 ;  /* 0x0000000389837211 */ /* 0x080fe200008f0eff */
[----:B------:R-:W5:Y:S01]  /*1010*/  LDG.E.U16 R128, [R128.64] ;  /* 0x0000000680807981 */ /* 0x000f62000c1e1500 */
[----:B------:R-:W-:Y:S02]  /*1020*/  LEA.HI.X.SX32 R103, R117, R3, 0x1, P5 ;  /* 0x0000000375677211 */ /* 0x000fe400028f0eff */
[-C--:B------:R-:W-:Y:S01]  /*1030*/  IADD3 R122, P3, R185, R2.reuse, RZ ;  /* 0x00000002b97a7210 */ /* 0x080fe20007f7e0ff */
[----:B------:R-:W5:Y:S01]  /*1040*/  LDG.E.U16 R130, [R130.64] ;  /* 0x0000000682827981 */ /* 0x000f62000c1e1500 */
[----:B------:R-:W-:-:S02]  /*1050*/  IADD3 R106, P5, R175, R2, RZ ;  /* 0x00000002af6a7210 */ /* 0x000fc40007fbe0ff */
[-C--:B------:R-:W-:Y:S01]  /*1060*/  IADD3 R118, P6, R187, R2.reuse, RZ ;  /* 0x00000002bb767210 */ /* 0x080fe20007fde0ff */
[----:B------:R-:W5:Y:S01]  /*1070*/  LDG.E.U16 R40, [R40.64] ;  /* 0x0000000628287981 */ /* 0x000f62000c1e1500 */
[----:B------:R-:W-:Y:S02]  /*1080*/  IADD3 R116, P4, R189, R2, RZ ;  /* 0x00000002bd747210 */ /* 0x000fe40007f9e0ff */
[-C--:B------:R-:W-:Y:S01]  /*1090*/  LEA.HI.X.SX32 R127, R139, R3.reuse, 0x1, P0 ;  /* 0x000000038b7f7211 */ /* 0x080fe200000f0eff */
[----:B------:R0:W5:Y:S01]  /*10a0*/  LDG.E.U16 R2, [R2.64] ;  /* 0x0000000602027981 */ /* 0x000162000c1e1500 */
[-C--:B------:R-:W-:Y:S02]  /*10b0*/  LEA.HI.X.SX32 R123, R141, R3.reuse, 0x1, P3 ;  /* 0x000000038d7b7211 */ /* 0x080fe400018f0eff */
[-C--:B------:R-:W-:Y:S01]  /*10c0*/  LEA.HI.X.SX32 R119, R143, R3.reuse, 0x1, P6 ;  /* 0x000000038f777211 */ /* 0x080fe200030f0eff */
[----:B------:R-:W5:Y:S01]  /*10d0*/  LDG.E.U16 R126, [R126.64] ;  /* 0x000000067e7e7981 */ /* 0x000f62000c1e1500 */
[----:B------:R-:W-:-:S02]  /*10e0*/  LEA.HI.X.SX32 R117, R145, R3, 0x1, P4 ;  /* 0x0000000391757211 */ /* 0x000fc400020f0eff */
[----:B------:R-:W-:Y:S01]  /*10f0*/  LEA.HI.X.SX32 R107, R133, R3, 0x1, P5 ;  /* 0x00000003856b7211 */ /* 0x000fe200028f0eff */
[----:B------:R-:W5:Y:S04]  /*1100*/  LDG.E.U16 R94, [R94.64] ;  /* 0x000000065e5e7981 */ /* 0x000f68000c1e1500 */
        /* <DEDUP_REMOVED lines=25> */
[----:B------:R-:W5:Y:S01]  /*12a0*/  LDG.E.U16 R106, [R106.64] ;  /* 0x000000066a6a7981 */ /* 0x000f62000c1e1500 */
[----:B------:R-:W-:-:S05]  /*12b0*/  LOP3.LUT R136, R132, 0xff, RZ, 0xc0, !PT ;  /* 0x000000ff84887812 */ /* 0x000fca00078ec0ff */
[----:B0-----:R-:W-:-:S05]  /*12c0*/  IMAD.SHL.U32 R7, R136, 0x2, RZ ;  /* 0x0000000288077824 */ /* 0x001fca00078e00ff */
[C---:B------:R-:W-:Y:S02]  /*12d0*/  LOP3.LUT R3, R7.reuse, 0x10, RZ, 0x3c, !PT ;  /* 0x0000001007037812 */ /* 0x040fe400078e3cff */
[C---:B------:R-:W-:Y:S02]  /*12e0*/  LOP3.LUT R5, R7.reuse, 0x20, RZ, 0x3c, !PT ;  /* 0x0000002007057812 */ /* 0x040fe400078e3cff */
[----:B-1----:R-:W-:Y:S01]  /*12f0*/  LOP3.LUT R9, R7, 0x30, RZ, 0x3c, !PT ;  /* 0x0000003007097812 */ /* 0x002fe200078e3cff */
[----:B------:R-:W-:-:S05]  /*1300*/  IMAD.MOV.U32 R0, RZ, RZ, 0x3f800000 ;  /* 0x3f800000ff007424 */ /* 0x000fca00078e00ff */
[----:B------:R-:W-:Y:S04]  /*1310*/  STL [R1+0x104], R0 ;  /* 0x0001040001007387 */ /* 0x000fe80000100800 */
[----:B--2---:R-:W-:Y:S04]  /*1320*/  STS.U16 [R7+0x1000], R12 ;  /* 0x0010000c07007388 */ /* 0x004fe80000000400 */
[----:B---3--:R-:W-:Y:S04]  /*1330*/  STS.U16 [R7+0x2000], R16 ;  /* 0x0020001007007388 */ /* 0x008fe80000000400 */
[----:B----4-:R-:W-:Y:S04]  /*1340*/  STS.U16 [R7+0x4000], R18 ;  /* 0x0040001207007388 */ /* 0x010fe80000000400 */
[----:B-----5:R0:W-:Y:S04]  /*1350*/  STS.U16 [R7+0x5000], R6 ;  /* 0x0050000607007388 */ /* 0x0201e80000000400 */
[----:B------:R-:W-:Y:S04]  /*1360*/  STS.U16 [R7+0x3000], R36 ;  /* 0x0030002407007388 */ /* 0x000fe80000000400 */
[----:B------:R1:W-:Y:S04]  /*1370*/  STS.U16 [R7+0x6000], R8 ;  /* 0x0060000807007388 */ /* 0x0003e80000000400 */
[----:B------:R-:W-:Y:S01]  /*1380*/  STS.U16 [R7+0x7000], R10 ;  /* 0x0070000a07007388 */ /* 0x000fe20000000400 */
[----:B0-----:R-:W-:-:S02]  /*1390*/  IMAD.MOV.U32 R6, RZ, RZ, 0x3f800000 ;  /* 0x3f800000ff067424 */ /* 0x001fc400078e00ff */
[----:B-1----:R-:W-:-:S05]  /*13a0*/  IMAD.MOV.U32 R8, RZ, RZ, 0x3f800000 ;  /* 0x3f800000ff087424 */ /* 0x002fca00078e00ff */
[----:B------:R-:W-:Y:S04]  /*13b0*/  STL [R1+0x100], R8 ;  /* 0x0001000801007387 */ /* 0x000fe80000100800 */
[----:B------:R-:W-:Y:S04]  /*13c0*/  STL [R1+0xfc], R6 ;  /* 0x0000fc0601007387 */ /* 0x000fe80000100800 */
[----:B------:R-:W-:Y:S01]  /*13d0*/  STL [R1+0xb0], RZ ;  /* 0x0000b0ff01007387 */ /* 0x000fe20000100800 */
[C---:B------:R-:W-:Y:S01]  /*13e0*/  LOP3.LUT R11, R7.reuse, 0x70, RZ, 0x3c, !PT ;  /* 0x00000070070b7812 */ /* 0x040fe200078e3cff */
[----:B------:R-:W-:Y:S01]  /*13f0*/  IMAD.SHL.U32 R27, R132, 0x2, RZ ;  /* 0x00000002841b7824 */ /* 0x000fe200078e00ff */
[----:B------:R-:W-:Y:S01]  /*1400*/  MOV R0, 0xff800000 ;  /* 0xff80000000007802 */ /* 0x000fe20000000f00 */
[----:B------:R-:W-:Y:S04]  /*1410*/  STS.U16 [R7], R2 ;  /* 0x0000000207007388 */ /* 0x000fe80000000400 */
[----:B------:R-:W-:Y:S04]  /*1420*/  STS.U16 [R3+0x200], R70 ;  /* 0x0002004603007388 */ /* 0x000fe80000000400 */
[----:B------:R-:W-:Y:S04]  /*1430*/  STS.U16 [R3+0x1200], R52 ;  /* 0x0012003403007388 */ /* 0x000fe80000000400 */
[----:B------:R-:W-:Y:S04]  /*1440*/  STS.U16 [R3+0x2200], R48 ;  /* 0x0022003003007388 */ /* 0x000fe80000000400 */
[----:B------:R-:W-:Y:S04]  /*1450*/  STS.U16 [R3+0x3200], R74 ;  /* 0x0032004a03007388 */ /* 0x000fe80000000400 */
[----:B------:R-:W-:Y:S04]  /*1460*/  STS.U16 [R3+0x4200], R26 ;  /* 0x0042001a03007388 */ /* 0x000fe80000000400 */
[----:B------:R-:W-:Y:S04]  /*1470*/  STS.U16 [R3+0x5200], R104 ;  /* 0x0052006803007388 */ /* 0x000fe80000000400 */
[----:B------:R-:W-:Y:S04]  /*1480*/  STS.U16 [R3+0x6200], R124 ;  /* 0x0062007c03007388 */ /* 0x000fe80000000400 */
[----:B------:R0:W-:Y:S04]  /*1490*/  STS.U16 [R3+0x7200], R128 ;  /* 0x0072008003007388 */ /* 0x0001e80000000400 */
[----:B------:R-:W-:Y:S04]  /*14a0*/  STS.U16 [R5+0x400], R68 ;  /* 0x0004004405007388 */ /* 0x000fe80000000400 */
[----:B------:R-:W-:Y:S01]  /*14b0*/  STS.U16 [R5+0x1400], R22 ;  /* 0x0014001605007388 */ /* 0x000fe20000000400 */
[----:B0-----:R-:W-:-:S03]  /*14c0*/  LOP3.LUT R3, R7, 0x40, RZ, 0x3c, !PT ;  /* 0x0000004007037812 */ /* 0x001fc600078e3cff */
[----:B------:R-:W-:Y:S04]  /*14d0*/  STS.U16 [R5+0x2400], R58 ;  /* 0x0024003a05007388 */ /* 0x000fe80000000400 */
[----:B------:R-:W-:Y:S04]  /*14e0*/  STS.U16 [R5+0x3400], R76 ;  /* 0x0034004c05007388 */ /* 0x000fe80000000400 */
[----:B------:R-:W-:Y:S04]  /*14f0*/  STS.U16 [R5+0x4400], R32 ;  /* 0x0044002005007388 */ /* 0x000fe80000000400 */
[----:B------:R-:W-:Y:S04]  /*1500*/  STS.U16 [R5+0x5400], R92 ;  /* 0x0054005c05007388 */ /* 0x000fe80000000400 */
[----:B------:R-:W-:Y:S04]  /*1510*/  STS.U16 [R5+0x6400], R120 ;  /* 0x0064007805007388 */ /* 0x000fe80000000400 */
[----:B------:R0:W-:Y:S04]  /*1520*/  STS.U16 [R5+0x7400], R130 ;  /* 0x0074008205007388 */ /* 0x0001e80000000400 */
[----:B------:R-:W-:Y:S01]  /*1530*/  STS.U16 [R9+0x600], R28 ;  /* 0x0006001c09007388 */ /* 0x000fe20000000400 */
[----:B0-----:R-:W-:-:S03]  /*1540*/  LOP3.LUT R5, R7, 0x50, RZ, 0x3c, !PT ;  /* 0x0000005007057812 */ /* 0x001fc600078e3cff */
[----:B------:R-:W-:Y:S04]  /*1550*/  STS.U16 [R9+0x1600], R56 ;  /* 0x0016003809007388 */ /* 0x000fe80000000400 */
        /* <DEDUP_REMOVED lines=21> */
[----:B------:R0:W-:Y:S02]  /*16b0*/  STS.U16 [R5+0x7a00], R118 ;  /* 0x007a007605007388 */ /* 0x0001e40000000400 */
[----:B0-----:R-:W-:-:S05]  /*16c0*/  MOV R5, 0x3f800000 ;  /* 0x3f80000000057802 */ /* 0x001fca0000000f00 */
[----:B------:R0:W-:Y:S04]  /*16d0*/  STL [R1+0xf8], R5 ;  /* 0x0000f80501007387 */ /* 0x0001e80000100800 */
[----:B------:R-:W-:Y:S04]  /*16e0*/  STL [R1+0xb4], RZ ;  /* 0x0000b4ff01007387 */ /* 0x000fe80000100800 */
        /* <DEDUP_REMOVED lines=35> */
[----:B------:R-:W-:Y:S01]  /*1920*/  STL [R1+0x24], RZ ;  /* 0x000024ff01007387 */ /* 0x000fe20000100800 */
[----:B------:R-:W-:-:S03]  /*1930*/  LOP3.LUT R9, R7, 0x60, RZ, 0x3c, !PT ;  /* 0x0000006007097812 */ /* 0x000fc600078e3cff */
[----:B------:R-:W-:Y:S04]  /*1940*/  STL [R1+0x28], RZ ;  /* 0x000028ff01007387 */ /* 0x000fe80000100800 */
[----:B------:R-:W-:Y:S01]  /*1950*/  STL [R1+0x2c], RZ ;  /* 0x00002cff01007387 */ /* 0x000fe20000100800 */
[----:B0-----:R-:W-:-:S03]  /*1960*/  IMAD.SHL.U32 R5, R4, 0x100, RZ ;  /* 0x0000010004057824 */ /* 0x001fc600078e00ff */
[----:B------:R-:W-:Y:S04]  /*1970*/  STL [R1+0x10], RZ ;  /* 0x000010ff01007387 */ /* 0x000fe80000100800 */
[----:B------:R-:W-:Y:S04]  /*1980*/  STL [R1+0x14], RZ ;  /* 0x000014ff01007387 */ /* 0x000fe80000100800 */
[----:B------:R-:W-:Y:S04]  /*1990*/  STL [R1+0x18], RZ ;  /* 0x000018ff01007387 */ /* 0x000fe80000100800 */
[----:B------:R-:W-:Y:S04]  /*19a0*/  STL [R1+0x1c], RZ ;  /* 0x00001cff01007387 */ /* 0x000fe80000100800 */
[----:B------:R-:W-:Y:S01]  /*19b0*/  STL [R1], RZ ;  /* 0x000000ff01007387 */ /* 0x000fe20000100800 */
[----:B------:R-:W-:-:S03]  /*19c0*/  IADD3 R6, R5, 0x100, RZ ;  /* 0x0000010005067810 */ /* 0x000fc60007ffe0ff */
[----:B------:R-:W-:Y:S04]  /*19d0*/  STL [R1+0x4], RZ ;  /* 0x000004ff01007387 */ /* 0x000fe80000100800 */
        /* <DEDUP_REMOVED lines=8> */
[----:B------:R-:W-:Y:S04]  /*1a60*/  STL [R1+0x8], RZ ;  /* 0x000008ff01007387 */ /* 0x000fe80000100800 */
[----:B------:R-:W-:Y:S04]  /*1a70*/  STS.U16 [R11+0xe00], R44 ;  /* 0x000e002c0b007388 */ /* 0x000fe80000000400 */
[----:B------:R-:W-:Y:S04]  /*1a80*/  STS.U16 [R11+0x1e00], R50 ;  /* 0x001e00320b007388 */ /* 0x000fe80000000400 */
[----:B------:R-:W-:Y:S04]  /*1a90*/  STS.U16 [R11+0x2e00], R72 ;  /* 0x002e00480b007388 */ /* 0x000fe80000000400 */
[----:B------:R-:W-:Y:S04]  /*1aa0*/  STS.U16 [R11+0x3e00], R84 ;  /* 0x003e00540b007388 */ /* 0x000fe80000000400 */
[----:B------:R-:W-:Y:S04]  /*1ab0*/  STS.U16 [R11+0x4e00], R90 ;  /* 0x004e005a0b007388 */ /* 0x000fe80000000400 */
[----:B------:R-:W-:Y:S04]  /*1ac0*/  STS.U16 [R11+0x7e00], R14 ;  /* 0x007e000e0b007388 */ /* 0x000fe80000000400 */
[----:B------:R-:W-:Y:S01]  /*1ad0*/  STL [R1+0xc], RZ ;  /* 0x00000cff01007387 */ /* 0x000fe20000100800 */
[----:B------:R-:W-:Y:S01]  /*1ae0*/  ISETP.GE.AND P0, PT, R6, 0x1, PT ;  /* 0x000000010600780c */ /* 0x000fe20003f06270 */
[----:B------:R-:W-:Y:S01]  /*1af0*/  IMAD.MOV.U32 R2, RZ, RZ, -0x800000 ;  /* 0xff800000ff027424 */ /* 0x000fe200078e00ff */
[----:B------:R-:W-:Y:S01]  /*1b00*/  MOV R24, 0xff800000 ;  /* 0xff80000000187802 */ /* 0x000fe20000000f00 */
[----:B------:R0:W-:Y:S01]  /*1b10*/  STS.U16 [R11+0x5e00], R102 ;  /* 0x005e00660b007388 */ /* 0x0001e20000000400 */
[----:B------:R-:W-:Y:S01]  /*1b20*/  IMAD.MOV.U32 R3, RZ, RZ, -0x800000 ;  /* 0xff800000ff037424 */ /* 0x000fe200078e00ff */
[----:B------:R-:W-:Y:S01]  /*1b30*/  CS2R R76, SRZ ;  /* 0x00000000004c7805 */ /* 0x000fe2000001ff00 */
[----:B------:R-:W-:Y:S01]  /*1b40*/  CS2R R78, SRZ ;  /* 0x00000000004e7805 */ /* 0x000fe2000001ff00 */
[----:B------:R1:W-:Y:S01]  /*1b50*/  STS.U16 [R11+0x6e00], R106 ;  /* 0x006e006a0b007388 */ /* 0x0003e20000000400 */
[----:B------:R-:W-:Y:S01]  /*1b60*/  CS2R R100, SRZ ;  /* 0x0000000000647805 */ /* 0x000fe2000001ff00 */
[----:B------:R-:W-:Y:S01]  /*1b70*/  CS2R R112, SRZ ;  /* 0x0000000000707805 */ /* 0x000fe2000001ff00 */
[----:B------:R-:W-:Y:S01]  /*1b80*/  CS2R R114, SRZ ;  /* 0x0000000000727805 */ /* 0x000fe2000001ff00 */
[----:B------:R-:W-:Y:S01]  /*1b90*/  CS2R R104, SRZ ;  /* 0x0000000000687805 */ /* 0x000fe2000001ff00 */
[C---:B------:R-:W-:Y:S01]  /*1ba0*/  LOP3.LUT R6, R132.reuse, 0xe0, RZ, 0xc0, !PT ;  /* 0x000000e084067812 */ /* 0x040fe200078ec0ff */
[----:B0-----:R-:W-:Y:S01]  /*1bb0*/  CS2R R102, SRZ ;  /* 0x0000000000667805 */ /* 0x001fe2000001ff00 */
[----:B------:R-:W-:Y:S01]  /*1bc0*/  LOP3.LUT R4, R132, 0x1c, RZ, 0xc0, !PT ;  /* 0x0000001c84047812 */ /* 0x000fe200078ec0ff */
[----:B-1----:R-:W-:Y:S01]  /*1bd0*/  CS2R R106, SRZ ;  /* 0x00000000006a7805 */ /* 0x002fe2000001ff00 */
[----:B------:R-:W-:Y:S05]  /*1be0*/  @!P0 BRA `(.L_x_0) ;  /* 0x0000b0b000008947 */ /* 0x000fea0003800000 */
[----:B------:R-:W-:Y:S01]  /*1bf0*/  SHF.R.U32.HI R2, RZ, 0x1, R6 ;  /* 0x00000001ff027819 */ /* 0x000fe20000011606 */
[----:B------:R-:W-:Y:S01]  /*1c00*/  IMAD.MOV.U32 R36, RZ, RZ, c[0x0][0x1a4] ;  /* 0x00006900ff247624 */ /* 0x000fe200078e00ff */
[C---:B------:R-:W-:Y:S01]  /*1c10*/  LOP3.LUT R0, R132.reuse, 0xc0, RZ, 0xc0, !PT ;  /* 0x000000c084007812 */ /* 0x040fe200078ec0ff */
[----:B------:R-:W-:Y:S01]  /*1c20*/  IMAD.SHL.U32 R16, R132, 0x100, RZ ;  /* 0x0000010084107824 */ /* 0x000fe200078e00ff */
[----:B------:R-:W-:Y:S01]  /*1c30*/  LEA.HI R2, R4, R2, RZ, 0x1e ;  /* 0x0000000204027211 */ /* 0x000fe200078ff0ff */
[----:B------:R-:W-:Y:S01]  /*1c40*/  IMAD.MOV.U32 R38, RZ, RZ, c[0x0][0x1b8] ;  /* 0x00006e00ff267624 */ /* 0x000fe200078e00ff */
[----:B------:R-:W-:Y:S01]  /*1c50*/  SHF.R.U32.HI R6, RZ, 0x2, R0 ;  /* 0x00000002ff067819 */ /* 0x000fe20000011600 */
[----:B------:R-:W-:Y:S01]  /*1c60*/  IMAD.MOV.U32 R240, RZ, RZ, RZ ;  /* 0x000000fffff07224 */ /* 0x000fe200078e00ff */
[----:B------:R-:W-:Y:S01]  /*1c70*/  IADD3 R0, R5, R2, RZ ;  /* 0x0000000205007210 */ /* 0x000fe20007ffe0ff */
[----:B------:R-:W-:Y:S01]  /*1c80*/  CS2R R76, SRZ ;  /* 0x00000000004c7805 */ /* 0x000fe2000001ff00 */
[----:B------:R-:W-:Y:S01]  /*1c90*/  LOP3.LUT R3, R27, 0x10, RZ, 0xc0, !PT ;  /* 0x000000101b037812 */ /* 0x000fe200078ec0ff */
[----:B------:R-:W-:Y:S01]  /*1ca0*/  CS2R R78, SRZ ;  /* 0x00000000004e7805 */ /* 0x000fe2000001ff00 */
[----:B------:R-:W-:Y:S01]  /*1cb0*/  LOP3.LUT R2, R7, R6, RZ, 0x3c, !PT ;  /* 0x0000000607027212 */ /* 0x000fe200078e3cff */
[----:B------:R-:W-:Y:S01]  /*1cc0*/  CS2R R100, SRZ ;  /* 0x0000000000647805 */ /* 0x000fe2000001ff00 */
[--C-:B------:R-:W-:Y:S01]  /*1cd0*/  SHF.R.U32.HI R7, RZ, 0x6, R132.reuse ;  /* 0x00000006ff077819 */ /* 0x100fe20000011684 */
[----:B------:R-:W-:Y:S01]  /*1ce0*/  CS2R R102, SRZ ;  /* 0x0000000000667805 */ /* 0x000fe2000001ff00 */
[C---:B------:R-:W-:Y:S01]  /*1cf0*/  LOP3.LUT R4, R132.reuse, 0x7, RZ, 0xc0, !PT ;  /* 0x0000000784047812 */ /* 0x040fe200078ec0ff */
[----:B------:R-:W-:Y:S01]  /*1d00*/  CS2R R112, SRZ ;  /* 0x0000000000707805 */ /* 0x000fe2000001ff00 */
[----:B------:R-:W-:Y:S01]  /*1d10*/  LOP3.LUT R6, R3, 0xe0, R132, 0xf8, !PT ;  /* 0x000000e003067812 */ /* 0x000fe200078ef884 */
[----:B------:R-:W-:Y:S01]  /*1d20*/  CS2R R114, SRZ ;  /* 0x0000000000727805 */ /* 0x000fe2000001ff00 */
[----:B------:R-:W-:Y:S01]  /*1d30*/  LOP3.LUT R9, R132, 0x7f, RZ, 0xc0, !PT ;  /* 0x0000007f84097812 */ /* 0x000fe200078ec0ff */
[C---:B------:R-:W-:Y:S01]  /*1d40*/  IMAD R5, R4.reuse, 0x210, RZ ;  /* 0x0000021004057824 */ /* 0x040fe200078e02ff */
[----:B------:R-:W-:Y:S01]  /*1d50*/  SGXT.U32 R3, R7, 0x2 ;  /* 0x000000020703781a */ /* 0x000fe20000000000 */
[----:B------:R-:W-:Y:S01]  /*1d60*/  IMAD R241, R4, 0x90, RZ ;  /* 0x0000009004f17824 */ /* 0x000fe200078e02ff */
[----:B------:R-:W-:Y:S01]  /*1d70*/  LOP3.LUT P0, RZ, R132, 0x80, RZ, 0xc0, !PT ;  /* 0x0000008084ff7812 */ /* 0x000fe2000780c0ff */
[----:B------:R-:W-:Y:S01]  /*1d80*/  IMAD.SHL.U32 R243, R9, 0x2, RZ ;  /* 0x0000000209f37824 */ /* 0x000fe200078e00ff */
[----:B------:R-:W-:Y:S01]  /*1d90*/  LOP3.LUT R17, R5, R6, RZ, 0x3c, !PT ;  /* 0x0000000605117212 */ /* 0x000fe200078e3cff */
[----:B------:R-:W-:Y:S01]  /*1da0*/  IMAD R8, R3, c[0x0][0x1a4], RZ ;  /* 0x0000690003087a24 */ /* 0x000fe200078e02ff */
[----:B------:R-:W-:Y:S01]  /*1db0*/  SEL R10, RZ, 0x110, !P0 ;  /* 0x00000110ff0a7807 */ /* 0x000fe20004000000 */
[----:B------:R-:W-:Y:S01]  /*1dc0*/  IMAD R3, R134, c[0x0][0x1a0], RZ ;  /* 0x0000680086037a24 */ /* 0x000fe200078e02ff */
[----:B------:R-:W-:Y:S01]  /*1dd0*/  LOP3.LUT R6, R132, 0x3f, RZ, 0xc0, !PT ;  /* 0x0000003f84067812 */ /* 0x000fe200078ec0ff */
[----:B------:R-:W-:Y:S01]  /*1de0*/  IMAD R5, R134, c[0x0][0x1b0], RZ ;  /* 0x00006c0086057a24 */ /* 0x000fe200078e02ff */
[----:B------:R-:W-:Y:S01]  /*1df0*/  LOP3.LUT R243, R10, R243, RZ, 0x3c, !PT ;  /* 0x000000f30af37212 */ /* 0x000fe200078e3cff */
[----:B------:R-:W-:Y:S01]  /*1e00*/  IMAD R15, R9, c[0x0][0x1b4], RZ ;  /* 0x00006d00090f7a24 */ /* 0x000fe200078e02ff */
[----:B------:R-:W-:Y:S01]  /*1e10*/  LEA R10, R36, R8, 0x2 ;  /* 0x00000008240a7211 */ /* 0x000fe200078e10ff */
[----:B------:R-:W-:Y:S01]  /*1e20*/  IMAD R7, R6, c[0x0][0x1a8], RZ ;  /* 0x00006a0006077a24 */ /* 0x000fe200078e02ff */
[----:B------:R-:W-:Y:S01]  /*1e30*/  SHF.L.U32 R6, R3, 0x1, RZ ;  /* 0x0000000103067819 */ /* 0x000fe200000006ff */
[----:B------:R-:W-:Y:S01]  /*1e40*/  IMAD.SHL.U32 R13, R5, 0x2, RZ ;  /* 0x00000002050d7824 */ /* 0x000fe200078e00ff */
[----:B------:R-:W-:Y:S01]  /*1e50*/  LOP3.LUT R16, R16, 0x1000, RZ, 0xc0, !PT ;  /* 0x0000100010107812 */ /* 0x000fe200078ec0ff */
[----:B------:R-:W-:Y:S01]  /*1e60*/  IMAD R11, R36, 0x4, R10 ;  /* 0x00000004240b7824 */ /* 0x000fe200078e020a */
[----:B------:R-:W-:Y:S01]  /*1e70*/  LOP3.LUT R241, R241, 0x30, R27, 0x78, !PT ;  /* 0x00000030f1f17812 */ /* 0x000fe200078e781b */
[----:B------:R-:W-:Y:S01]  /*1e80*/  IMAD.SHL.U32 R9, R7, 0x2, RZ ;  /* 0x0000000207097824 */ /* 0x000fe200078e00ff */
[----:B------:R-:W-:Y:S01]  /*1e90*/  IADD3 R252, R16, R17, RZ ;  /* 0x0000001110fc7210 */ /* 0x000fe20007ffe0ff */
[----:B------:R-:W-:Y:S01]  /*1ea0*/  IMAD.SHL.U32 R14, R15, 0x2, RZ ;  /* 0x000000020f0e7824 */ /* 0x000fe200078e00ff */
[----:B------:R-:W-:Y:S01]  /*1eb0*/  LEA R12, R36, R11, 0x2 ;  /* 0x0000000b240c7211 */ /* 0x000fe200078e10ff */
[----:B------:R-:W-:Y:S01]  /*1ec0*/  IMAD.HI R7, R7, 0x2, RZ ;  /* 0x0000000207077827 */ /* 0x000fe200078e02ff */
[----:B------:R-:W-:Y:S01]  /*1ed0*/  IADD3 R32, P0, P1, R9, c[0x0][0x168], R6 ;  /* 0x00005a0009207a10 */ /* 0x000fe2000791e006 */
[----:B------:R-:W-:Y:S01]  /*1ee0*/  CS2R R104, SRZ ;  /* 0x0000000000687805 */ /* 0x000fe2000001ff00 */
[----:B------:R-:W-:Y:S01]  /*1ef0*/  IADD3 R28, P2, P3, R14, c[0x0][0x170], R13 ;  /* 0x00005c000e1c7a10 */ /* 0x000fe20007b5e00d */
[----:B------:R-:W-:Y:S01]  /*1f00*/  IMAD R9, R36, 0x4, R12 ;  /* 0x0000000424097824 */ /* 0x000fe200078e020c */
[----:B------:R-:W-:Y:S01]  /*1f10*/  SHF.R.U32.HI R14, RZ, 0x7, R132 ;  /* 0x00000007ff0e7819 */ /* 0x000fe20000011684 */
[----:B------:R-:W-:Y:S01]  /*1f20*/  IMAD.HI R6, R3, 0x2, RZ ;  /* 0x0000000203067827 */ /* 0x000fe200078e02ff */
[----:B------:R-:W-:Y:S01]  /*1f30*/  CS2R R106, SRZ ;  /* 0x00000000006a7805 */ /* 0x000fe2000001ff00 */
[----:B------:R-:W-:Y:S01]  /*1f40*/  UMOV UR4, URZ ;  /* 0x0000003f00047c82 */ /* 0x000fe20008000000 */
[----:B------:R-:W-:Y:S01]  /*1f50*/  SGXT.U32 R3, R14, 0x1 ;  /* 0x000000010e03781a */ /* 0x000fe20000000000 */
[----:B------:R-:W-:Y:S01]  /*1f60*/  IMAD R13, R36, 0x4, R9 ;  /* 0x00000004240d7824 */ /* 0x000fe200078e0209 */
[----:B------:R-:W-:Y:S01]  /*1f70*/  IADD3.X R34, R7, c[0x0][0x16c], R6, P0, P1 ;  /* 0x00005b0007227a10 */ /* 0x000fe200007e2406 */
[----:B------:R-:W-:Y:S01]  /*1f80*/  IMAD.HI R14, R5, 0x2, RZ ;  /* 0x00000002050e7827 */ /* 0x000fe200078e02ff */
[----:B------:R-:W-:Y:S01]  /*1f90*/  LEA R18, P1, R8, R32, 0x1 ;  /* 0x0000002008127211 */ /* 0x000fe200078208ff */
[----:B------:R-:W-:-:S02]  /*1fa0*/  UMOV UR5, URZ ;  /* 0x0000003f00057c82 */ /* 0x000fc40008000000 */
[----:B------:R-:W-:Y:S01]  /*1fb0*/  IMAD R5, R36, 0x4, R13 ;  /* 0x0000000424057824 */ /* 0x000fe200078e020d */
[----:B------:R-:W-:Y:S01]  /*1fc0*/  LEA.HI.X.SX32 R19, R8, R34, 0x1, P1 ;  /* 0x0000002208137211 */ /* 0x000fe200008f0eff */
[----:B------:R-:W-:Y:S02]  /*1fd0*/  IMAD R16, R3, c[0x0][0x1b8], RZ ;  /* 0x00006e0003107a24 */ /* 0x000fe400078e02ff */
[----:B------:R-:W-:Y:S01]  /*1fe0*/  IMAD.HI R15, R15, 0x2, RZ ;  /* 0x000000020f0f7827 */ /* 0x000fe200078e02ff */
[----:B------:R-:W-:Y:S01]  /*1ff0*/  LEA R3, R36, R5, 0x2 ;  /* 0x0000000524037211 */ /* 0x000fe200078e10ff */
[----:B------:R0:W-:Y:S01]  /*2000*/  STL.64 [R1+0x300], R18 ;  /* 0x0003001201007387 */ /* 0x0001e20000100a00 */
[----:B------:R-:W-:Y:S01]  /*2010*/  LEA R40, P0, R16, R28, 0x1 ;  /* 0x0000001c10287211 */ /* 0x000fe200078008ff */
[----:B------:R-:W-:Y:S01]  /*2020*/  IMAD R242, R4, 0x110, RZ ;  /* 0x0000011004f27824 */ /* 0x000fe200078e02ff */
[----:B------:R-:W-:Y:S01]  /*2030*/  IADD3.X R30, R15, c[0x0][0x174], R14, P2, P3 ;  /* 0x00005d000f1e7a10 */ /* 0x000fe200017e640e */
[----:B------:R-:W-:Y:S01]  /*2040*/  IMAD R6, R36, 0x4, R3 ;  /* 0x0000000424067824 */ /* 0x000fe200078e0203 */
[----:B------:R-:W-:-:S02]  /*2050*/  LEA R20, P2, R10, R32, 0x1 ;  /* 0x000000200a147211 */ /* 0x000fc400078408ff */
[----:B------:R-:W-:Y:S01]  /*2060*/  LEA R14, R38, R16, 0x1 ;  /* 0x00000010260e7211 */ /* 0x000fe200078e08ff */
[----:B------:R-:W-:Y:S01]  /*2070*/  IMAD R7, R36, 0x4, R6 ;  /* 0x0000000424077824 */ /* 0x000fe200078e0206 */
[----:B------:R-:W-:Y:S02]  /*2080*/  LEA.HI.X.SX32 R21, R10, R34, 0x1, P2 ;  /* 0x000000220a157211 */ /* 0x000fe400010f0eff */
[----:B------:R-:W-:Y:S01]  /*2090*/  LEA.HI.X.SX32 R41, R16, R30, 0x1, P0 ;  /* 0x0000001e10297211 */ /* 0x000fe200000f0eff */
[----:B------:R-:W-:Y:S01]  /*20a0*/  IMAD R15, R38, 0x2, R14 ;  /* 0x00000002260f7824 */ /* 0x000fe200078e020e */
[----:B------:R-:W-:Y:S01]  /*20b0*/  LEA R8, R36, R7, 0x2 ;  /* 0x0000000724087211 */ /* 0x000fe200078e10ff */
[----:B------:R1:W-:Y:S01]  /*20c0*/  STL.64 [R1+0x2f8], R20 ;  /* 0x0002f81401007387 */ /* 0x0003e20000100a00 */
[C---:B0-----:R-:W-:Y:S01]  /*20d0*/  LEA R18, P1, R11.reuse, R32, 0x1 ;  /* 0x000000200b127211 */ /* 0x041fe200078208ff */
[----:B------:R-:W-:Y:S01]  /*20e0*/  IMAD R17, R38, 0x2, R15 ;  /* 0x0000000226117824 */ /* 0x000fe200078e020f */
[----:B------:R-:W-:Y:S01]  /*20f0*/  LOP3.LUT R242, R242, 0x30, R27, 0x78, !PT ;  /* 0x00000030f2f27812 */ /* 0x000fe200078e781b */
[----:B------:R-:W-:Y:S01]  /*2100*/  IMAD R10, R36, 0x4, R8 ;  /* 0x00000004240a7824 */ /* 0x000fe200078e0208 */
[----:B------:R-:W-:-:S02]  /*2110*/  LEA.HI.X.SX32 R19, R11, R34, 0x1, P1 ;  /* 0x000000220b137211 */ /* 0x000fc400008f0eff */
[----:B------:R-:W-:Y:S01]  /*2120*/  LEA R22, P1, R12, R32, 0x1 ;  /* 0x000000200c167211 */ /* 0x000fe200078208ff */
[----:B------:R-:W-:Y:S01]  /*2130*/  IMAD R11, R36, 0x4, R10 ;  /* 0x00000004240b7824 */ /* 0x000fe200078e020a */
[----:B------:R-:W-:Y:S01]  /*2140*/  IADD3 R4, R0, 0x8, RZ ;  /* 0x0000000800047810 */ /* 0x000fe20007ffe0ff */
[----:B------:R0:W-:Y:S01]  /*2150*/  STL.64 [R1+0x2f0], R18 ;  /* 0x0002f01201007387 */ /* 0x0001e20000100a00 */
[----:B------:R-:W-:Y:S02]  /*2160*/  LEA.HI.X.SX32 R23, R12, R34, 0x1, P1 ;  /* 0x000000220c177211 */ /* 0x000fe400008f0eff */
[C---:B-1----:R-:W-:Y:S02]  /*2170*/  LEA R20, P2, R9.reuse, R32, 0x1 ;  /* 0x0000002009147211 */ /* 0x042fe400078408ff */
[----:B------:R-:W-:Y:S01]  /*2180*/  LEA R12, R36, R11, 0x2 ;  /* 0x0000000b240c7211 */ /* 0x000fe200078e10ff */
[----:B------:R1:W-:Y:S01]  /*2190*/  STL.64 [R1+0x2e8], R22 ;  /* 0x0002e81601007387 */ /* 0x0003e20000100a00 */
[----:B------:R-:W-:-:S02]  /*21a0*/  LEA.HI.X.SX32 R21, R9, R34, 0x1, P2 ;  /* 0x0000002209157211 */ /* 0x000fc400010f0eff */
[----:B------:R-:W-:Y:S01]  /*21b0*/  LEA R24, P1, R13, R32, 0x1 ;  /* 0x000000200d187211 */ /* 0x000fe200078208ff */
[C---:B------:R-:W-:Y:S01]  /*21c0*/  IMAD R9, R36.reuse, 0x4, R12 ;  /* 0x0000000424097824 */ /* 0x040fe200078e020c */
[----:B------:R-:W-:Y:S01]  /*21d0*/  LOP3.LUT R4, R243, 0x20, RZ, 0x3c, !PT ;  /* 0x00000020f3047812 */ /* 0x000fe200078e3cff */
[----:B------:R2:W-:Y:S01]  /*21e0*/  STL.64 [R1+0x2e0], R20 ;  /* 0x0002e01401007387 */ /* 0x0005e20000100a00 */
[----:B------:R-:W-:Y:S01]  /*21f0*/  LEA.HI.X.SX32 R25, R13, R34, 0x1, P1 ;  /* 0x000000220d197211 */ /* 0x000fe200008f0eff */
[----:B------:R-:W-:Y:S01]  /*2200*/  IMAD R13, R36, 0x4, R9 ;  /* 0x00000004240d7824 */ /* 0x000fe200078e0209 */
[-C--:B------:R-:W-:Y:S02]  /*2210*/  LEA R42, P1, R3, R32.reuse, 0x1 ;  /* 0x00000020032a7211 */ /* 0x080fe400078208ff */
[----:B0-----:R-:W-:Y:S01]  /*2220*/  LEA R18, R38, R17, 0x1 ;  /* 0x0000001126127211 */ /* 0x001fe200078e08ff */
[----:B------:R0:W-:Y:S01]  /*2230*/  STL.64 [R1+0x2d8], R24 ;  /* 0x0002d81801007387 */ /* 0x0001e20000100a00 */
[----:B-1----:R-:W-:-:S02]  /*2240*/  LEA R22, P2, R5, R32, 0x1 ;  /* 0x0000002005167211 */ /* 0x002fc400078408ff */
[-C--:B------:R-:W-:Y:S01]  /*2250*/  LEA.HI.X.SX32 R43, R3, R34.reuse, 0x1, P1 ;  /* 0x00000022032b7211 */ /* 0x080fe200008f0eff */
[----:B------:R-:W-:Y:S01]  /*2260*/  IMAD R19, R38, 0x2, R18 ;  /* 0x0000000226137824 */ /* 0x000fe200078e0212 */
[----:B------:R-:W-:Y:S02]  /*2270*/  LEA.HI.X.SX32 R23, R5, R34, 0x1, P2 ;  /* 0x0000002205177211 */ /* 0x000fe400010f0eff */
[----:B------:R-:W-:Y:S01]  /*2280*/  LEA R5, R36, R13, 0x2 ;  /* 0x0000000d24057211 */ /* 0x000fe200078e10ff */
[----:B--2---:R-:W-:Y:S01]  /*2290*/  IMAD R20, R38, 0x2, R19 ;  /* 0x0000000226147824 */ /* 0x004fe200078e0213 */
[CC--:B------:R-:W-:Y:S01]  /*22a0*/  LEA R44, P1, R7.reuse, R32.reuse, 0x1 ;  /* 0x00000020072c7211 */ /* 0x0c0fe200078208ff */
[----:B------:R1:W-:Y:S01]  /*22b0*/  STL.64 [R1+0x2d0], R22 ;  /* 0x0002d01601007387 */ /* 0x0003e20000100a00 */
[----:B------:R-:W-:Y:S01]  /*22c0*/  LOP3.LUT R4, R242, 0x40, RZ, 0x3c, !PT ;  /* 0x00000040f2047812 */ /* 0x000fe200078e3cff */
[----:B------:R-:W-:Y:S01]  /*22d0*/  IMAD R3, R36, 0x4, R5 ;  /* 0x0000000424037824 */ /* 0x000fe200078e0205 */
[----:B0-----:R-:W-:Y:S01]  /*22e0*/  LEA R24, P2, R6, R32, 0x1 ;  /* 0x0000002006187211 */ /* 0x001fe200078408ff */
[----:B------:R0:W-:Y:S01]  /*22f0*/  STL.64 [R1+0x2c8], R42 ;  /* 0x0002c82a01007387 */ /* 0x0001e20000100a00 */
[----:B------:R-:W-:-:S02]  /*2300*/  LEA.HI.X.SX32 R45, R7, R34, 0x1, P1 ;  /* 0x00000022072d7211 */ /* 0x000fc400008f0eff */
[----:B------:R-:W-:Y:S01]  /*2310*/  LEA.HI.X.SX32 R25, R6, R34, 0x1, P2 ;  /* 0x0000002206197211 */ /* 0x000fe200010f0eff */
[----:B------:R-:W-:Y:S01]  /*2320*/  IMAD R6, R36, 0x4, R3 ;  /* 0x0000000424067824 */ /* 0x000fe200078e0203 */
[----:B------:R-:W-:-:S03]  /*2330*/  LEA R21, R38, R20, 0x1 ;  /* 0x0000001426157211 */ /* 0x000fc600078e08ff */
[----:B------:R2:W-:Y:S01]  /*2340*/  STL.64 [R1+0x2c0], R24 ;  /* 0x0002c01801007387 */ /* 0x0005e20000100a00 */
[----:B------:R-:W-:Y:S01]  /*2350*/  LEA R7, R36, R6, 0x2 ;  /* 0x0000000624077211 */ /* 0x000fe200078e10ff */
[----:B-1----:R-:W-:Y:S01]  /*2360*/  IMAD R22, R38, 0x2, R21 ;  /* 0x0000000226167824 */ /* 0x002fe200078e0215 */
[----:B0-----:R-:W-:Y:S01]  /*2370*/  LEA R42, P2, R8, R32, 0x1 ;  /* 0x00000020082a7211 */ /* 0x001fe200078408ff */
[----:B------:R0:W-:Y:S02]  /*2380*/  STL.64 [R1+0x2b8], R44 ;  /* 0x0002b82c01007387 */ /* 0x0001e40000100a00 */
[----:B------:R-:W-:Y:S01]  /*2390*/  IMAD R23, R38, 0x2, R22 ;  /* 0x0000000226177824 */ /* 0x000fe200078e0216 */
[----:B------:R-:W-:Y:S01]  /*23a0*/  LEA.HI.X.SX32 R43, R8, R34, 0x1, P2 ;  /* 0x00000022082b7211 */ /* 0x000fe200010f0eff */
[----:B------:R-:W-:-:S03]  /*23b0*/  IMAD R8, R36, 0x4, R7 ;  /* 0x0000000424087824 */ /* 0x000fc600078e0207 */
[----:B--2---:R-:W-:Y:S01]  /*23c0*/  LEA R24, R38, R23, 0x1 ;  /* 0x0000001726187211 */ /* 0x004fe200078e08ff */
[----:B------:R1:W-:Y:S01]  /*23d0*/  STL.64 [R1+0x2b0], R42 ;  /* 0x0002b02a01007387 */ /* 0x0003e20000100a00 */
[----:B0-----:R-:W-:-:S03]  /*23e0*/  LEA R44, P1, R10, R32, 0x1 ;  /* 0x000000200a2c7211 */ /* 0x001fc600078208ff */
[----:B------:R-:W-:Y:S01]  /*23f0*/  IMAD R25, R38, 0x2, R24 ;  /* 0x0000000226197824 */ /* 0x000fe200078e0218 */
[----:B------:R-:W-:-:S03]  /*2400*/  LEA.HI.X.SX32 R45, R10, R34, 0x1, P1 ;  /* 0x000000220a2d7211 */ /* 0x000fc600008f0eff */
[----:B------:R-:W-:Y:S01]  /*2410*/  IMAD R26, R38, 0x2, R25 ;  /* 0x00000002261a7824 */ /* 0x000fe200078e0219 */
[-C--:B------:R-:W-:Y:S02]  /*2420*/  LEA R46, P1, R12, R32.reuse, 0x1 ;  /* 0x000000200c2e7211 */ /* 0x080fe400078208ff */
[C---:B-1----:R-:W-:Y:S01]  /*2430*/  LEA R42, P2, R11.reuse, R32, 0x1 ;  /* 0x000000200b2a7211 */ /* 0x042fe200078408ff */
[----:B------:R0:W-:Y:S01]  /*2440*/  STL.64 [R1+0x2a8], R44 ;  /* 0x0002a82c01007387 */ /* 0x0001e20000100a00 */
[----:B------:R-:W-:Y:S02]  /*2450*/  LEA R10, R36, R8, 0x2 ;  /* 0x00000008240a7211 */ /* 0x000fe400078e10ff */
[-C--:B------:R-:W-:Y:S02]  /*2460*/  LEA.HI.X.SX32 R43, R11, R34.reuse, 0x1, P2 ;  /* 0x000000220b2b7211 */ /* 0x080fe400010f0eff */
[----:B------:R-:W-:Y:S01]  /*2470*/  LEA.HI.X.SX32 R47, R12, R34, 0x1, P1 ;  /* 0x000000220c2f7211 */ /* 0x000fe200008f0eff */
[----:B------:R-:W-:-:S02]  /*2480*/  IMAD R11, R36, 0x4, R10 ;  /* 0x00000004240b7824 */ /* 0x000fc400078e020a */
[----:B------:R1:W-:Y:S01]  /*2490*/  STL.64 [R1+0x2a0], R42 ;  /* 0x0002a02a01007387 */ /* 0x0003e20000100a00 */
[----:B0-----:R-:W-:-:S03]  /*24a0*/  LEA R44, P2, R9, R32, 0x1 ;  /* 0x00000020092c7211 */ /* 0x001fc600078408ff */
[----:B------:R0:W-:Y:S01]  /*24b0*/  STL.64 [R1+0x298], R46 ;  /* 0x0002982e01007387 */ /* 0x0001e20000100a00 */
[----:B------:R-:W-:Y:S01]  /*24c0*/  LEA.HI.X.SX32 R45, R9, R34, 0x1, P2 ;  /* 0x00000022092d7211 */ /* 0x000fe200010f0eff */
[----:B------:R-:W-:Y:S01]  /*24d0*/  IMAD R9, R36, 0x4, R11 ;  /* 0x0000000424097824 */ /* 0x000fe200078e020b */
[----:B-1----:R-:W-:-:S03]  /*24e0*/  LEA R42, P3, R13, R32, 0x1 ;  /* 0x000000200d2a7211 */ /* 0x002fc600078608ff */
[----:B------:R1:W-:Y:S01]  /*24f0*/  STL.64 [R1+0x290], R44 ;  /* 0x0002902c01007387 */ /* 0x0003e20000100a00 */
[----:B------:R-:W-:Y:S02]  /*2500*/  LEA R12, R36, R9, 0x2 ;  /* 0x00000009240c7211 */ /* 0x000fe400078e10ff */
[----:B------:R-:W-:Y:S02]  /*2510*/  LEA.HI.X.SX32 R43, R13, R34, 0x1, P3 ;  /* 0x000000220d2b7211 */ /* 0x000fe400018f0eff */
[----:B0-----:R-:W-:-:S03]  /*2520*/  LEA R46, P1, R5, R32, 0x1 ;  /* 0x00000020052e7211 */ /* 0x001fc600078208ff */
[----:B------:R0:W-:Y:S01]  /*2530*/  STL.64 [R1+0x288], R42 ;  /* 0x0002882a01007387 */ /* 0x0001e20000100a00 */
[----:B------:R-:W-:Y:S02]  /*2540*/  LEA.HI.X.SX32 R47, R5, R34, 0x1, P1 ;  /* 0x00000022052f7211 */ /* 0x000fe400008f0eff */
[----:B-1----:R-:W-:-:S03]  /*2550*/  LEA R44, P2, R3, R32, 0x1 ;  /* 0x00000020032c7211 */ /* 0x002fc600078408ff */
[----:B------:R1:W-:Y:S01]  /*2560*/  STL.64 [R1+0x280], R46 ;  /* 0x0002802e01007387 */ /* 0x0003e20000100a00 */
[----:B------:R-:W-:Y:S01]  /*2570*/  LEA.HI.X.SX32 R45, R3, R34, 0x1, P2 ;  /* 0x00000022032d7211 */ /* 0x000fe200010f0eff */
[----:B------:R-:W-:Y:S01]  /*2580*/  IMAD R3, R36, 0x4, R12 ;  /* 0x0000000424037824 */ /* 0x000fe200078e020c */
[----:B0-----:R-:W-:-:S03]  /*2590*/  LEA R42, P3, R6, R32, 0x1 ;  /* 0x00000020062a7211 */ /* 0x001fc600078608ff */
[----:B------:R0:W-:Y:S01]  /*25a0*/  STL.64 [R1+0x278], R44 ;  /* 0x0002782c01007387 */ /* 0x0001e20000100a00 */
[----:B------:R-:W-:Y:S01]  /*25b0*/  IMAD R5, R36, 0x4, R3 ;  /* 0x0000000424057824 */ /* 0x000fe200078e0203 */
[----:B------:R-:W-:Y:S02]  /*25c0*/  LEA.HI.X.SX32 R43, R6, R34, 0x1, P3 ;  /* 0x00000022062b7211 */ /* 0x000fe400018f0eff */
[C---:B-1----:R-:W-:Y:S02]  /*25d0*/  LEA R46, P1, R7.reuse, R32, 0x1 ;  /* 0x00000020072e7211 */ /* 0x042fe400078208ff */
[----:B------:R-:W-:Y:S01]  /*25e0*/  LEA R6, R36, R5, 0x2 ;  /* 0x0000000524067211 */ /* 0x000fe200078e10ff */
[----:B------:R1:W-:Y:S01]  /*25f0*/  STL.64 [R1+0x270], R42 ;  /* 0x0002702a01007387 */ /* 0x0003e20000100a00 */
[----:B------:R-:W-:Y:S02]  /*2600*/  LEA.HI.X.SX32 R47, R7, R34, 0x1, P1 ;  /* 0x00000022072f7211 */ /* 0x000fe400008f0eff */
[----:B0-----:R-:W-:Y:S01]  /*2610*/  LEA R44, P2, R8, R32, 0x1 ;  /* 0x00000020082c7211 */ /* 0x001fe200078408ff */
[----:B------:R-:W-:-:S02]  /*2620*/  IMAD R7, R36, 0x4, R6 ;  /* 0x0000000424077824 */ /* 0x000fc400078e0206 */
[----:B------:R0:W-:Y:S01]  /*2630*/  STL.64 [R1+0x268], R46 ;  /* 0x0002682e01007387 */ /* 0x0001e20000100a00 */
[----:B------:R-:W-:Y:S01]  /*2640*/  LEA.HI.X.SX32 R45, R8, R34, 0x1, P2 ;  /* 0x00000022082d7211 */ /* 0x000fe200010f0eff */
[----:B------:R-:W-:Y:S01]  /*2650*/  IMAD R8, R36, 0x4, R7 ;  /* 0x0000000424087824 */ /* 0x000fe200078e0207 */
[----:B-1----:R-:W-:-:S03]  /*2660*/  LEA R42, P3, R10, R32, 0x1 ;  /* 0x000000200a2a7211 */ /* 0x002fc600078608ff */
[----:B------:R1:W-:Y:S01]  /*2670*/  STL.64 [R1+0x260], R44 ;  /* 0x0002602c01007387 */ /* 0x0003e20000100a00 */
[----:B------:R-:W-:Y:S02]  /*2680*/  LEA.HI.X.SX32 R43, R10, R34, 0x1, P3 ;  /* 0x000000220a2b7211 */ /* 0x000fe400018f0eff */
[----:B0-----:R-:W-:-:S03]  /*2690*/  LEA R46, P1, R11, R32, 0x1 ;  /* 0x000000200b2e7211 */ /* 0x001fc600078208ff */
[----:B------:R0:W-:Y:S01]  /*26a0*/  STL.64 [R1+0x258], R42 ;  /* 0x0002582a01007387 */ /* 0x0001e20000100a00 */
[----:B------:R-:W-:Y:S02]  /*26b0*/  LEA.HI.X.SX32 R47, R11, R34, 0x1, P1 ;  /* 0x000000220b2f7211 */ /* 0x000fe400008f0eff */
[----:B-1----:R-:W-:-:S03]  /*26c0*/  LEA R44, P2, R9, R32, 0x1 ;  /* 0x00000020092c7211 */ /* 0x002fc600078408ff */
[----:B------:R-:W-:Y:S01]  /*26d0*/  STL.64 [R1+0x250], R46 ;  /* 0x0002502e01007387 */ /* 0x000fe20000100a00 */
[----:B------:R-:W-:Y:S02]  /*26e0*/  LEA.HI.X.SX32 R45, R9, R34, 0x1, P2 ;  /* 0x00000022092d7211 */ /* 0x000fe400010f0eff */
[----:B------:R-:W-:Y:S02]  /*26f0*/  LEA R9, R36, R8, 0x2 ;  /* 0x0000000824097211 */ /* 0x000fe400078e10ff */
[C---:B0-----:R-:W-:Y:S01]  /*2700*/  LEA R42, P3, R12.reuse, R32, 0x1 ;  /* 0x000000200c2a7211 */ /* 0x041fe200078608ff */
[----:B------:R0:W-:Y:S03]  /*2710*/  STL.64 [R1+0x248], R44 ;  /* 0x0002482c01007387 */ /* 0x0001e60000100a00 */
[----:B------:R-:W-:Y:S02]  /*2720*/  LEA.HI.X.SX32 R43, R12, R34, 0x1, P3 ;  /* 0x000000220c2b7211 */ /* 0x000fe400018f0eff */
[----:B------:R-:W-:-:S03]  /*2730*/  LEA R10, P3, R6, R32, 0x1 ;  /* 0x00000020060a7211 */ /* 0x000fc600078608ff */
[----:B------:R1:W-:Y:S01]  /*2740*/  STL.64 [R1+0x240], R42 ;  /* 0x0002402a01007387 */ /* 0x0003e20000100a00 */
[----:B------:R-:W-:Y:S02]  /*2750*/  LEA.HI.X.SX32 R11, R6, R34, 0x1, P3 ;  /* 0x00000022060b7211 */ /* 0x000fe400018f0eff */
[-C--:B------:R-:W-:Y:S02]  /*2760*/  LEA R12, P3, R9, R32.reuse, 0x1 ;  /* 0x00000020090c7211 */ /* 0x080fe400078608ff */
[----:B0-----:R-:W-:Y:S02]  /*2770*/  LEA R44, P1, R3, R32, 0x1 ;  /* 0x00000020032c7211 */ /* 0x001fe400078208ff */
[-C--:B------:R-:W-:Y:S02]  /*2780*/  LEA.HI.X.SX32 R13, R9, R34.reuse, 0x1, P3 ;  /* 0x00000022090d7211 */ /* 0x080fe400018f0eff */
[----:B------:R-:W-:Y:S01]  /*2790*/  LEA.HI.X.SX32 R45, R3, R34, 0x1, P1 ;  /* 0x00000022032d7211 */ /* 0x000fe200008f0eff */
[----:B------:R-:W-:Y:S01]  /*27a0*/  IMAD R3, R36, 0x4, R9 ;  /* 0x0000000424037824 */ /* 0x000fe200078e0209 */
[----:B-1----:R-:W-:-:S03]  /*27b0*/  LEA R42, P2, R5, R32, 0x1 ;  /* 0x00000020052a7211 */ /* 0x002fc600078408ff */
[----:B------:R0:W-:Y:S01]  /*27c0*/  STL.64 [R1+0x238], R44 ;  /* 0x0002382c01007387 */ /* 0x0001e20000100a00 */
[----:B------:R-:W-:-:S05]  /*27d0*/  LEA.HI.X.SX32 R43, R5, R34, 0x1, P2 ;  /* 0x00000022052b7211 */ /* 0x000fca00010f0eff */
[----:B------:R1:W-:Y:S04]  /*27e0*/  STL.64 [R1+0x230], R42 ;  /* 0x0002302a01007387 */ /* 0x0003e80000100a00 */
[----:B------:R2:W-:Y:S01]  /*27f0*/  STL.64 [R1+0x228], R10 ;  /* 0x0002280a01007387 */ /* 0x0005e20000100a00 */
[----:B0-----:R-:W-:-:S04]  /*2800*/  LEA R44, P1, R7, R32, 0x1 ;  /* 0x00000020072c7211 */ /* 0x001fc800078208ff */
[----:B------:R-:W-:Y:S02]  /*2810*/  LEA.HI.X.SX32 R45, R7, R34, 0x1, P1 ;  /* 0x00000022072d7211 */ /* 0x000fe400008f0eff */
[----:B-1----:R-:W-:-:S03]  /*2820*/  LEA R42, P2, R8, R32, 0x1 ;  /* 0x00000020082a7211 */ /* 0x002fc600078408ff */
[----:B------:R-:W-:Y:S01]  /*2830*/  STL.64 [R1+0x220], R44 ;  /* 0x0002202c01007387 */ /* 0x000fe20000100a00 */
[C---:B--2---:R-:W-:Y:S02]  /*2840*/  LEA R10, P4, R3.reuse, R32, 0x1 ;  /* 0x00000020030a7211 */ /* 0x044fe400078808ff */
[-C--:B------:R-:W-:Y:S02]  /*2850*/  LEA.HI.X.SX32 R43, R8, R34.reuse, 0x1, P2 ;  /* 0x00000022082b7211 */ /* 0x080fe400010f0eff */
[----:B------:R-:W-:Y:S01]  /*2860*/  LEA.HI.X.SX32 R11, R3, R34, 0x1, P4 ;  /* 0x00000022030b7211 */ /* 0x000fe200020f0eff */
[----:B------:R-:W-:Y:S01]  /*2870*/  IMAD R3, R38, 0x2, R26 ;  /* 0x0000000226037824 */ /* 0x000fe200078e021a */
[-C--:B------:R-:W-:Y:S02]  /*2880*/  LEA R6, P2, R17, R28.reuse, 0x1 ;  /* 0x0000001c11067211 */ /* 0x080fe400078408ff */
[----:B------:R-:W-:Y:S01]  /*2890*/  LEA R8, P0, R15, R28, 0x1 ;  /* 0x0000001c0f087211 */ /* 0x000fe200078008ff */
[----:B------:R0:W-:Y:S01]  /*28a0*/  STL.64 [R1+0x208], R10 ;  /* 0x0002080a01007387 */ /* 0x0001e20000100a00 */
[----:B------:R-:W-:-:S02]  /*28b0*/  LEA.HI.X.SX32 R7, R17, R30, 0x1, P2 ;  /* 0x0000001e11077211 */ /* 0x000fc400010f0eff */
[----:B------:R-:W-:Y:S01]  /*28c0*/  LEA.HI.X.SX32 R9, R15, R30, 0x1, P0 ;  /* 0x0000001e0f097211 */ /* 0x000fe200000f0eff */
[----:B------:R-:W-:Y:S01]  /*28d0*/  STL.64 [R1+0x218], R42 ;  /* 0x0002182a01007387 */ /* 0x000fe20000100a00 */
[----:B------:R-:W-:-:S03]  /*28e0*/  LEA R5, R38, R3, 0x1 ;  /* 0x0000000326057211 */ /* 0x000fc600078e08ff */
[----:B------:R1:W-:Y:S01]  /*28f0*/  STL.64 [R1+0x210], R12 ;  /* 0x0002100c01007387 */ /* 0x0003e20000100a00 */
[----:B0-----:R-:W-:-:S03]  /*2900*/  LEA R10, P1, R14, R28, 0x1 ;  /* 0x0000001c0e0a7211 */ /* 0x001fc600078208ff */
[----:B------:R-:W-:Y:S01]  /*2910*/  STL.64 [R1+0x200], R40 ;  /* 0x0002002801007387 */ /* 0x000fe20000100a00 */
[----:B------:R-:W-:-:S03]  /*2920*/  LEA.HI.X.SX32 R11, R14, R30, 0x1, P1 ;  /* 0x0000001e0e0b7211 */ /* 0x000fc600008f0eff */
[----:B------:R0:W-:Y:S01]  /*2930*/  STL.64 [R1+0x1e8], R6 ;  /* 0x0001e80601007387 */ /* 0x0001e20000100a00 */
[----:B-1----:R-:W-:-:S03]  /*2940*/  LEA R12, P0, R18, R28, 0x1 ;  /* 0x0000001c120c7211 */ /* 0x002fc600078008ff */
[----:B------:R1:W-:Y:S01]  /*2950*/  STL.64 [R1+0x1f8], R10 ;  /* 0x0001f80a01007387 */ /* 0x0003e20000100a00 */
[----:B------:R-:W-:-:S03]  /*2960*/  LEA.HI.X.SX32 R13, R18, R30, 0x1, P0 ;  /* 0x0000001e120d7211 */ /* 0x000fc600000f0eff */
[----:B------:R2:W-:Y:S01]  /*2970*/  STL.64 [R1+0x1f0], R8 ;  /* 0x0001f00801007387 */ /* 0x0005e20000100a00 */
[----:B------:R-:W-:Y:S01]  /*2980*/  LEA R14, P0, R21, R28, 0x1 ;  /* 0x0000001c150e7211 */ /* 0x000fe200078008ff */
[----:B0-----:R-:W-:-:S03]  /*2990*/  IMAD R6, R38, 0x2, R5 ;  /* 0x0000000226067824 */ /* 0x001fc600078e0205 */
[----:B------:R-:W-:Y:S02]  /*29a0*/  LEA.HI.X.SX32 R15, R21, R30, 0x1, P0 ;  /* 0x0000001e150f7211 */ /* 0x000fe400000f0eff */
[-C--:B------:R-:W-:Y:S01]  /*29b0*/  LEA R16, P0, R24, R28.reuse, 0x1 ;  /* 0x0000001c18107211 */ /* 0x080fe200078008ff */
[----:B------:R-:W-:Y:S01]  /*29c0*/  IMAD R7, R38, 0x2, R6 ;  /* 0x0000000226077824 */ /* 0x000fe200078e0206 */
[C---:B-1----:R-:W-:Y:S02]  /*29d0*/  LEA R10, P1, R19.reuse, R28, 0x1 ;  /* 0x0000001c130a7211 */ /* 0x042fe400078208ff */
[----:B------:R-:W-:Y:S02]  /*29e0*/  LEA.HI.X.SX32 R17, R24, R30, 0x1, P0 ;  /* 0x0000001e18117211 */ /* 0x000fe400000f0eff */
[----:B--2---:R-:W-:Y:S02]  /*29f0*/  LEA R8, P2, R20, R28, 0x1 ;  /* 0x0000001c14087211 */ /* 0x004fe400078408ff */
[----:B------:R-:W-:-:S02]  /*2a00*/  LEA.HI.X.SX32 R11, R19, R30, 0x1, P1 ;  /* 0x0000001e130b7211 */ /* 0x000fc400008f0eff */
[----:B------:R-:W-:Y:S02]  /*2a10*/  LEA.HI.X.SX32 R9, R20, R30, 0x1, P2 ;  /* 0x0000001e14097211 */ /* 0x000fe400010f0eff */
[----:B------:R-:W-:-:S03]  /*2a20*/  LEA R18, P0, R3, R28, 0x1 ;  /* 0x0000001c03127211 */ /* 0x000fc600078008ff */
[----:B------:R0:W-:Y:S01]  /*2a30*/  STL.64 [R1+0x1d0], R8 ;  /* 0x0001d00801007387 */ /* 0x0001e20000100a00 */
[----:B------:R-:W-:-:S03]  /*2a40*/  LEA.HI.X.SX32 R19, R3, R30, 0x1, P0 ;  /* 0x0000001e03137211 */ /* 0x000fc600000f0eff */
[----:B------:R1:W-:Y:S04]  /*2a50*/  STL.64 [R1+0x1e0], R12 ;  /* 0x0001e00c01007387 */ /* 0x0003e80000100a00 */
[----:B------:R2:W-:Y:S01]  /*2a60*/  STL.64 [R1+0x1d8], R10 ;  /* 0x0001d80a01007387 */ /* 0x0005e20000100a00 */
[----:B0-----:R-:W-:Y:S02]  /*2a70*/  LEA R8, R38, R7, 0x1 ;  /* 0x0000000726087211 */ /* 0x001fe400078e08ff */
[----:B-1----:R-:W-:-:S03]  /*2a80*/  LEA R12, P1, R22, R28, 0x1 ;  /* 0x0000001c160c7211 */ /* 0x002fc600078208ff */
[----:B------:R-:W-:Y:S01]  /*2a90*/  IMAD R9, R38, 0x2, R8 ;  /* 0x0000000226097824 */ /* 0x000fe200078e0208 */
[C---:B--2---:R-:W-:Y:S02]  /*2aa0*/  LEA R10, P2, R23.reuse, R28, 0x1 ;  /* 0x0000001c170a7211 */ /* 0x044fe400078408ff */
[-C--:B------:R-:W-:Y:S02]  /*2ab0*/  LEA.HI.X.SX32 R13, R22, R30.reuse, 0x1, P1 ;  /* 0x0000001e160d7211 */ /* 0x080fe400008f0eff */
[----:B------:R-:W-:-:S05]  /*2ac0*/  LEA.HI.X.SX32 R11, R23, R30, 0x1, P2 ;  /* 0x0000001e170b7211 */ /* 0x000fca00010f0eff */
[----:B------:R0:W-:Y:S04]  /*2ad0*/  STL.64 [R1+0x1b8], R10 ;  /* 0x0001b80a01007387 */ /* 0x0001e80000100a00 */
[----:B------:R1:W-:Y:S04]  /*2ae0*/  STL.64 [R1+0x1c8], R14 ;  /* 0x0001c80e01007387 */ /* 0x0003e80000100a00 */
[----:B------:R2:W-:Y:S01]  /*2af0*/  STL.64 [R1+0x1c0], R12 ;  /* 0x0001c00c01007387 */ /* 0x0005e20000100a00 */
[----:B0-----:R-:W-:Y:S01]  /*2b00*/  IMAD R10, R38, 0x2, R9 ;  /* 0x00000002260a7824 */ /* 0x001fe200078e0209 */
[----:B-1----:R-:W-:-:S04]  /*2b10*/  LEA R14, P1, R25, R28, 0x1 ;  /* 0x0000001c190e7211 */ /* 0x002fc800078208ff */
[----:B------:R-:W-:Y:S02]  /*2b20*/  LEA R11, R38, R10, 0x1 ;  /* 0x0000000a260b7211 */ /* 0x000fe400078e08ff */
[C---:B--2---:R-:W-:Y:S02]  /*2b30*/  LEA R12, P2, R26.reuse, R28, 0x1 ;  /* 0x0000001c1a0c7211 */ /* 0x044fe400078408ff */
[-C--:B------:R-:W-:Y:S02]  /*2b40*/  LEA.HI.X.SX32 R15, R25, R30.reuse, 0x1, P1 ;  /* 0x0000001e190f7211 */ /* 0x080fe400008f0eff */
[----:B------:R-:W-:-:S05]  /*2b50*/  LEA.HI.X.SX32 R13, R26, R30, 0x1, P2 ;  /* 0x0000001e1a0d7211 */ /* 0x000fca00010f0eff */
[----:B------:R0:W-:Y:S04]  /*2b60*/  STL.64 [R1+0x1a0], R12 ;  /* 0x0001a00c01007387 */ /* 0x0001e80000100a00 */
[----:B------:R1:W-:Y:S04]  /*2b70*/  STL.64 [R1+0x1b0], R16 ;  /* 0x0001b01001007387 */ /* 0x0003e80000100a00 */
[----:B------:R2:W-:Y:S01]  /*2b80*/  STL.64 [R1+0x1a8], R14 ;  /* 0x0001a80e01007387 */ /* 0x0005e20000100a00 */
[----:B0-----:R-:W-:-:S03]  /*2b90*/  IMAD R12, R38, 0x2, R11 ;  /* 0x00000002260c7824 */ /* 0x001fc600078e020b */
[----:B------:R0:W-:Y:S01]  /*2ba0*/  STL.64 [R1+0x198], R18 ;  /* 0x0001981201007387 */ /* 0x0001e20000100a00 */
[CC--:B-1----:R-:W-:Y:S01]  /*2bb0*/  LEA R16, P1, R5.reuse, R28.reuse, 0x1 ;  /* 0x0000001c05107211 */ /* 0x0c2fe200078208ff */
[----:B------:R-:W-:Y:S01]  /*2bc0*/  IMAD R13, R38, 0x2, R12 ;  /* 0x00000002260d7824 */ /* 0x000fe200078e020c */
[C---:B--2---:R-:W-:Y:S02]  /*2bd0*/  LEA R14, P2, R6.reuse, R28, 0x1 ;  /* 0x0000001c060e7211 */ /* 0x044fe400078408ff */
[-C--:B------:R-:W-:Y:S02]  /*2be0*/  LEA.HI.X.SX32 R17, R5, R30.reuse, 0x1, P1 ;  /* 0x0000001e05117211 */ /* 0x080fe400008f0eff */
[----:B------:R-:W-:Y:S02]  /*2bf0*/  LEA.HI.X.SX32 R15, R6, R30, 0x1, P2 ;  /* 0x0000001e060f7211 */ /* 0x000fe400010f0eff */
[----:B0-----:R-:W-:Y:S01]  /*2c00*/  LEA R18, P0, R7, R28, 0x1 ;  /* 0x0000001c07127211 */ /* 0x001fe200078008ff */
[----:B------:R0:W-:Y:S01]  /*2c10*/  STL.64 [R1+0x190], R16 ;  /* 0x0001901001007387 */ /* 0x0001e20000100a00 */
[----:B------:R-:W-:-:S02]  /*2c20*/  LEA R3, R38, R13, 0x1 ;  /* 0x0000000d26037211 */ /* 0x000fc400078e08ff */
[----:B------:R-:W-:Y:S01]  /*2c30*/  LEA.HI.X.SX32 R19, R7, R30, 0x1, P0 ;  /* 0x0000001e07137211 */ /* 0x000fe200000f0eff */
[----:B------:R1:W-:Y:S02]  /*2c40*/  STL.64 [R1+0x188], R14 ;  /* 0x0001880e01007387 */ /* 0x0003e40000100a00 */
[C---:B------:R-:W-:Y:S02]  /*2c50*/  IMAD R5, R38.reuse, 0x2, R3 ;  /* 0x0000000226057824 */ /* 0x040fe400078e0203 */
[----:B------:R2:W-:Y:S02]  /*2c60*/  STL.64 [R1+0x180], R18 ;  /* 0x0001801201007387 */ /* 0x0005e40000100a00 */
[----:B------:R-:W-:Y:S01]  /*2c70*/  IMAD R6, R38, 0x2, R5 ;  /* 0x0000000226067824 */ /* 0x000fe200078e0205 */
[----:B0-----:R-:W-:-:S04]  /*2c80*/  LEA R16, P1, R8, R28, 0x1 ;  /* 0x0000001c08107211 */ /* 0x001fc800078208ff */
[----:B------:R-:W-:Y:S02]  /*2c90*/  LEA R7, R38, R6, 0x1 ;  /* 0x0000000626077211 */ /* 0x000fe400078e08ff */
[C---:B-1----:R-:W-:Y:S02]  /*2ca0*/  LEA R14, P2, R9.reuse, R28, 0x1 ;  /* 0x0000001c090e7211 */ /* 0x042fe400078408ff */
[-C--:B------:R-:W-:Y:S01]  /*2cb0*/  LEA.HI.X.SX32 R17, R8, R30.reuse, 0x1, P1 ;  /* 0x0000001e08117211 */ /* 0x080fe200008f0eff */
[----:B------:R-:W-:Y:S01]  /*2cc0*/  IMAD R8, R38, 0x2, R7 ;  /* 0x0000000226087824 */ /* 0x000fe200078e0207 */
[----:B------:R-:W-:Y:S02]  /*2cd0*/  LEA.HI.X.SX32 R15, R9, R30, 0x1, P2 ;  /* 0x0000001e090f7211 */ /* 0x000fe400010f0eff */
[----:B--2---:R-:W-:Y:S01]  /*2ce0*/  LEA R18, P0, R10, R28, 0x1 ;  /* 0x0000001c0a127211 */ /* 0x004fe200078008ff */
[----:B------:R0:W-:Y:S01]  /*2cf0*/  STL.64 [R1+0x178], R16 ;  /* 0x0001781001007387 */ /* 0x0001e20000100a00 */
[----:B------:R-:W-:-:S02]  /*2d00*/  IMAD R9, R38, 0x2, R8 ;  /* 0x0000000226097824 */ /* 0x000fc400078e0208 */
[----:B------:R-:W-:Y:S01]  /*2d10*/  LEA.HI.X.SX32 R19, R10, R30, 0x1, P0 ;  /* 0x0000001e0a137211 */ /* 0x000fe200000f0eff */
[----:B------:R1:W-:Y:S04]  /*2d20*/  STL.64 [R1+0x170], R14 ;  /* 0x0001700e01007387 */ /* 0x0003e80000100a00 */
[----:B------:R-:W-:Y:S01]  /*2d30*/  STL.64 [R1+0x168], R18 ;  /* 0x0001681201007387 */ /* 0x000fe20000100a00 */
[CC--:B0-----:R-:W-:Y:S02]  /*2d40*/  LEA R16, P1, R11.reuse, R28.reuse, 0x1 ;  /* 0x0000001c0b107211 */ /* 0x0c1fe400078208ff */
[----:B-1----:R-:W-:Y:S02]  /*2d50*/  LEA R14, P2, R12, R28, 0x1 ;  /* 0x0000001c0c0e7211 */ /* 0x002fe400078408ff */
[----:B------:R-:W-:-:S02]  /*2d60*/  LEA.HI.X.SX32 R17, R11, R30, 0x1, P1 ;  /* 0x0000001e0b117211 */ /* 0x000fc400008f0eff */
[----:B------:R-:W-:Y:S02]  /*2d70*/  LEA.HI.X.SX32 R15, R12, R30, 0x1, P2 ;  /* 0x0000001e0c0f7211 */ /* 0x000fe400010f0eff */
[C---:B------:R-:W-:Y:S01]  /*2d80*/  LEA R10, P2, R5.reuse, R28, 0x1 ;  /* 0x0000001c050a7211 */ /* 0x040fe200078408ff */
[----:B------:R0:W-:Y:S03]  /*2d90*/  STL.64 [R1+0x160], R16 ;  /* 0x0001601001007387 */ /* 0x0001e60000100a00 */
[----:B------:R-:W-:Y:S01]  /*2da0*/  LEA.HI.X.SX32 R11, R5, R30, 0x1, P2 ;  /* 0x0000001e050b7211 */ /* 0x000fe200010f0eff */
[----:B------:R1:W-:Y:S01]  /*2db0*/  STL.64 [R1+0x158], R14 ;  /* 0x0001580e01007387 */ /* 0x0003e20000100a00 */
[-C--:B0-----:R-:W-:Y:S02]  /*2dc0*/  LEA R16, P0, R13, R28.reuse, 0x1 ;  /* 0x0000001c0d107211 */ /* 0x081fe400078008ff */
[----:B-1----:R-:W-:-:S02]  /*2dd0*/  LEA R14, P1, R3, R28, 0x1 ;  /* 0x0000001c030e7211 */ /* 0x002fc400078208ff */
[-C--:B------:R-:W-:Y:S02]  /*2de0*/  LEA.HI.X.SX32 R17, R13, R30.reuse, 0x1, P0 ;  /* 0x0000001e0d117211 */ /* 0x080fe400000f0eff */
[----:B------:R-:W-:Y:S02]  /*2df0*/  LEA.HI.X.SX32 R15, R3, R30, 0x1, P1 ;  /* 0x0000001e030f7211 */ /* 0x000fe400008f0eff */
[----:B------:R-:W-:Y:S01]  /*2e00*/  LEA R3, R38, R9, 0x1 ;  /* 0x0000000926037211 */ /* 0x000fe200078e08ff */
[----:B------:R-:W-:Y:S01]  /*2e10*/  STL.64 [R1+0x150], R16 ;  /* 0x0001501001007387 */ /* 0x000fe20000100a00 */
[----:B------:R-:W-:-:S03]  /*2e20*/  LEA R12, P1, R7, R28, 0x1 ;  /* 0x0000001c070c7211 */ /* 0x000fc600078208ff */
[----:B------:R0:W-:Y:S01]  /*2e30*/  STL.64 [R1+0x148], R14 ;  /* 0x0001480e01007387 */ /* 0x0001e20000100a00 */
[----:B------:R-:W-:Y:S01]  /*2e40*/  IMAD R5, R38, 0x2, R3 ;  /* 0x0000000226057824 */ /* 0x000fe200078e0203 */
[----:B------:R-:W-:Y:S01]  /*2e50*/  LEA.HI.X.SX32 R13, R7, R30, 0x1, P1 ;  /* 0x0000001e070d7211 */ /* 0x000fe200008f0eff */
[----:B------:R-:W-:Y:S01]  /*2e60*/  IMAD.MOV.U32 R7, RZ, RZ, 0x3f800000 ;  /* 0x3f800000ff077424 */ /* 0x000fe200078e00ff */
[----:B------:R1:W-:Y:S01]  /*2e70*/  STL.64 [R1+0x140], R10 ;  /* 0x0001400a01007387 */ /* 0x0003e20000100a00 */
[-C--:B0-----:R-:W-:Y:S02]  /*2e80*/  LEA R14, P0, R6, R28.reuse, 0x1 ;  /* 0x0000001c060e7211 */ /* 0x081fe400078008ff */
[----:B-1----:R-:W-:Y:S02]  /*2e90*/  LEA R10, P2, R8, R28, 0x1 ;  /* 0x0000001c080a7211 */ /* 0x002fe400078408ff */
[-C--:B------:R-:W-:Y:S01]  /*2ea0*/  LEA.HI.X.SX32 R15, R6, R30.reuse, 0x1, P0 ;  /* 0x0000001e060f7211 */ /* 0x080fe200000f0eff */
[----:B------:R-:W-:Y:S01]  /*2eb0*/  IMAD R6, R38, 0x2, R5 ;  /* 0x0000000226067824 */ /* 0x000fe200078e0205 */
[----:B------:R-:W-:-:S02]  /*2ec0*/  LEA.HI.X.SX32 R11, R8, R30, 0x1, P2 ;  /* 0x0000001e080b7211 */ /* 0x000fc400010f0eff */
[C---:B------:R-:W-:Y:S01]  /*2ed0*/  LEA R16, P0, R9.reuse, R28, 0x1 ;  /* 0x0000001c09107211 */ /* 0x040fe200078008ff */
[----:B------:R0:W-:Y:S03]  /*2ee0*/  STL.64 [R1+0x138], R14 ;  /* 0x0001380e01007387 */ /* 0x0001e60000100a00 */
[----:B------:R-:W-:Y:S01]  /*2ef0*/  LEA.HI.X.SX32 R17, R9, R30, 0x1, P0 ;  /* 0x0000001e09117211 */ /* 0x000fe200000f0eff */
[----:B------:R1:W-:Y:S04]  /*2f00*/  STL.64 [R1+0x130], R12 ;  /* 0x0001300c01007387 */ /* 0x0003e80000100a00 */
[----:B------:R2:W-:Y:S01]  /*2f10*/  STL.64 [R1+0x128], R10 ;  /* 0x0001280a01007387 */ /* 0x0005e20000100a00 */
[----:B0-----:R-:W-:-:S03]  /*2f20*/  LEA R14, P1, R3, R28, 0x1 ;  /* 0x0000001c030e7211 */ /* 0x001fc600078208ff */
[----:B------:R-:W-:Y:S01]  /*2f30*/  STL.64 [R1+0x120], R16 ;  /* 0x0001201001007387 */ /* 0x000fe20000100a00 */
[----:B-1----:R-:W-:Y:S02]  /*2f40*/  LEA R12, P2, R5, R28, 0x1 ;  /* 0x0000001c050c7211 */ /* 0x002fe400078408ff */
[----:B------:R-:W-:Y:S02]  /*2f50*/  LEA.HI.X.SX32 R15, R3, R30, 0x1, P1 ;  /* 0x0000001e030f7211 */ /* 0x000fe400008f0eff */
[C---:B--2---:R-:W-:Y:S02]  /*2f60*/  LEA R10, P3, R6.reuse, R28, 0x1 ;  /* 0x0000001c060a7211 */ /* 0x044fe400078608ff */
[-C--:B------:R-:W-:Y:S01]  /*2f70*/  LEA.HI.X.SX32 R13, R5, R30.reuse, 0x1, P2 ;  /* 0x0000001e050d7211 */ /* 0x080fe200010f0eff */
[----:B------:R-:W-:Y:S01]  /*2f80*/  IMAD.MOV.U32 R5, RZ, RZ, 0x3f800000 ;  /* 0x3f800000ff057424 */ /* 0x000fe200078e00ff */
[----:B------:R-:W-:Y:S01]  /*2f90*/  LEA.HI.X.SX32 R11, R6, R30, 0x1, P3 ;  /* 0x0000001e060b7211 */ /* 0x000fe200018f0eff */
[----:B------:R-:W-:Y:S01]  /*2fa0*/  STL.64 [R1+0x118], R14 ;  /* 0x0001180e01007387 */ /* 0x000fe20000100a00 */
[----:B------:R-:W-:Y:S01]  /*2fb0*/  MOV R3, 0xff800000 ;  /* 0xff80000000037802 */ /* 0x000fe20000000f00 */
[----:B------:R-:W-:-:S02]  /*2fc0*/  IMAD.MOV.U32 R6, RZ, RZ, 0x3f800000 ;  /* 0x3f800000ff067424 */ /* 0x000fc400078e00ff */
[----:B------:R-:W-:Y:S04]  /*2fd0*/  STL.64 [R1+0x110], R12 ;  /* 0x0001100c01007387 */ /* 0x000fe80000100a00 */
[----:B------:R-:W-:Y:S04]  /*2fe0*/  STL.64 [R1+0x108], R10 ;  /* 0x0001080a01007387 */ /* 0x000fe80000100a00 */
[----:B------:R0:W-:Y:S04]  /*2ff0*/  STL [R1+0xcc], R3 ;  /* 0x0000cc0301007387 */ /* 0x0001e80000100800 */
[----:B------:R-:W-:Y:S04]  /*3000*/  STL [R1+0x104], R5 ;  /* 0x0001040501007387 */ /* 0x000fe80000100800 */
[----:B------:R1:W-:Y:S01]  /*3010*/  STL [R1+0x100], R7 ;  /* 0x0001000701007387 */ /* 0x0003e20000100800 */
[----:B0-----:R-:W-:-:S03]  /*3020*/  MOV R3, RZ ;  /* 0x000000ff00037202 */ /* 0x001fc60000000f00 */
[----:B------:R0:W-:Y:S04]  /*3030*/  STL [R1+0xfc], R6 ;  /* 0x0000fc0601007387 */ /* 0x0001e80000100800 */
[----:B------:R2:W-:Y:S01]  /*3040*/  STL [R1+0xf8], R5 ;  /* 0x0000f80501007387 */ /* 0x0005e20000100800 */
[----:B-1----:R-:W-:Y:S01]  /*3050*/  MOV R7, 0xff800000 ;  /* 0xff80000000077802 */ /* 0x002fe20000000f00 */
[----:B0-----:R-:W-:-:S04]  /*3060*/  IMAD.MOV.U32 R6, RZ, RZ, -0x800000 ;  /* 0xff800000ff067424 */ /* 0x001fc800078e00ff */
[----:B------:R-:W-:Y:S01]  /*3070*/  STL [R1+0xc8], R7 ;  /* 0x0000c80701007387 */ /* 0x000fe20000100800 */
[----:B--2---:R-:W-:-:S03]  /*3080*/  IMAD.MOV.U32 R5, RZ, RZ, -0x800000 ;  /* 0xff800000ff057424 */ /* 0x004fc600078e00ff */
[----:B------:R0:W-:Y:S04]  /*3090*/  STL [R1+0xe0], R6 ;  /* 0x0000e00601007387 */ /* 0x0001e80000100800 */
[----:B------:R-:W-:Y:S04]  /*30a0*/  STL [R1+0xb0], RZ ;  /* 0x0000b0ff01007387 */ /* 0x000fe80000100800 */
[----:B------:R1:W-:Y:S01]  /*30b0*/  STL [R1+0xec], R5 ;  /* 0x0000ec0501007387 */ /* 0x0003e20000100800 */
[----:B0-----:R-:W-:-:S03]  /*30c0*/  IADD3 R6, R0, 0x88, RZ ;  /* 0x0000008800067810 */ /* 0x001fc60007ffe0ff */
[----:B------:R0:W-:Y:S01]  /*30d0*/  STL [R1+0xb4], RZ ;  /* 0x0000b4ff01007387 */ /* 0x0001e20000100800 */
[----:B------:R-:W-:Y:S02]  /*30e0*/  LOP3.LUT R6, R2, 0x40, RZ, 0x3c, !PT ;  /* 0x0000004002067812 */ /* 0x000fe400078e3cff */
[----:B------:R-:W-:Y:S01]  /*30f0*/  LOP3.LUT R6, R243, 0x40, RZ, 0x3c, !PT ;  /* 0x00000040f3067812 */ /* 0x000fe200078e3cff */
[----:B------:R0:W-:Y:S01]  /*3100*/  STL [R1+0xb8], RZ ;  /* 0x0000b8ff01007387 */ /* 0x0001e20000100800 */
[----:B-1----:R-:W-:-:S03]  /*3110*/  IADD3 R5, R0, 0x80, RZ ;  /* 0x0000008000057810 */ /* 0x002fc60007ffe0ff */
[----:B------:R0:W-:Y:S01]  /*3120*/  STL [R1+0xbc], RZ ;  /* 0x0000bcff01007387 */ /* 0x0001e20000100800 */
[----:B------:R-:W-:Y:S02]  /*3130*/  LOP3.LUT R5, R241, 0x40, RZ, 0x3c, !PT ;  /* 0x00000040f1057812 */ /* 0x000fe400078e3cff */
[----:B------:R-:W-:Y:S01]  /*3140*/  LOP3.LUT R5, R243, 0x60, RZ, 0x3c, !PT ;  /* 0x00000060f3057812 */ /* 0x000fe200078e3cff */
[----:B------:R0:W-:Y:S04]  /*3150*/  STL [R1+0xa0], RZ ;  /* 0x0000a0ff01007387 */ /* 0x0001e80000100800 */
        /* <DEDUP_REMOVED lines=39> */
[----:B------:R0:W-:Y:S04]  /*33d0*/  STL [R1], RZ ;  /* 0x000000ff01007387 */ /* 0x0001e80000100800 */
[----:B------:R0:W-:Y:S04]  /*33e0*/  STL [R1+0x4], RZ ;  /* 0x000004ff01007387 */ /* 0x0001e80000100800 */
[----:B------:R0:W-:Y:S04]  /*33f0*/  STL [R1+0x8], RZ ;  /* 0x000008ff01007387 */ /* 0x0001e80000100800 */
[----:B------:R0:W-:Y:S02]  /*3400*/  STL [R1+0xc], RZ ;  /* 0x00000cff01007387 */ /* 0x0001e40000100800 */
.L_x_2:
[----:B-1----:R-:W2:Y:S04]  /*3410*/  LDL.64 R4, [R1+0x300] ;  /* 0x0003000001047983 */ /* 0x002ea80000100a00 */
[----:B------:R-:W3:Y:S04]  /*3420*/  LDL.64 R10, [R1+0x2f8] ;  /* 0x0002f800010a7983 */ /* 0x000ee80000100a00 */
[----:B------:R-:W4:Y:S04]  /*3430*/  LDL.64 R12, [R1+0x2f0] ;  /* 0x0002f000010c7983 */ /* 0x000f280000100a00 */
        /* <DEDUP_REMOVED lines=26> */
[----:B------:R-:W4:Y:S01]  /*35e0*/  LDL.64 R58, [R1+0x1f0] ;  /* 0x0001f000013a7983 */ /* 0x000f220000100a00 */
[----:B--2---:R-:W-:-:S04]  /*35f0*/  IMAD.WIDE R4, R240, 0x2, R4 ;  /* 0x00000002f0047825 */ /* 0x004fc800078e0204 */
[C---:B---3--:R-:W-:Y:S02]  /*3600*/  IMAD.WIDE R10, R240.reuse, 0x2, R10 ;  /* 0x00000002f00a7825 */ /* 0x048fe400078e020a */
[----:B------:R1:W2:Y:S02]  /*3610*/  LDG.E.U16 R4, [R4.64] ;  /* 0x0000000604047981 */ /* 0x0002a4000c1e1500 */
[C---:B----4-:R-:W-:Y:S02]  /*3620*/  IMAD.WIDE R12, R240.reuse, 0x2, R12 ;  /* 0x00000002f00c7825 */ /* 0x050fe400078e020c */
[----:B------:R3:W4:Y:S02]  /*3630*/  LDG.E.U16 R10, [R10.64] ;  /* 0x000000060a0a7981 */ /* 0x000724000c1e1500 */
[C---:B------:R-:W-:Y:S02]  /*3640*/  IMAD.WIDE R8, R240.reuse, 0x2, R8 ;  /* 0x00000002f0087825 */ /* 0x040fe400078e0208 */
[----:B-1----:R1:W2:Y:S04]  /*3650*/  LDG.E.U16 R5, [R12.64] ;  /* 0x000000060c057981 */ /* 0x0022a8000c1e1500 */
[----:B---3--:R3:W2:Y:S01]  /*3660*/  LDG.E.U16 R11, [R8.64] ;  /* 0x00000006080b7981 */ /* 0x0086a2000c1e1500 */
[----:B-1----:R-:W-:-:S03]  /*3670*/  IMAD.WIDE R12, R240, 0x2, R22 ;  /* 0x00000002f00c7825 */ /* 0x002fc600078e0216 */
[----:B------:R-:W2:Y:S01]  /*3680*/  LDL.64 R22, [R1+0x268] ;  /* 0x0002680001167983 */ /* 0x000ea20000100a00 */
[----:B---3--:R-:W-:-:S03]  /*3690*/  IMAD.WIDE R8, R240, 0x2, R24 ;  /* 0x00000002f0087825 */ /* 0x008fc600078e0218 */
[----:B------:R-:W3:Y:S01]  /*36a0*/  LDL.64 R24, [R1+0x260] ;  /* 0x0002600001187983 */ /* 0x000ee20000100a00 */
[----:B------:R-:W-:-:S03]  /*36b0*/  IMAD.WIDE R6, R240, 0x2, R6 ;  /* 0x00000002f0067825 */ /* 0x000fc600078e0206 */
[----:B------:R1:W4:Y:S01]  /*36c0*/  LDG.E.U16 R8, [R8.64] ;  /* 0x0000000608087981 */ /* 0x000322000c1e1500 */
[----:B------:R-:W-:-:S03]  /*36d0*/  IMAD.WIDE R16, R240, 0x2, R16 ;  /* 0x00000002f0107825 */ /* 0x000fc600078e0210 */
[----:B------:R0:W4:Y:S01]  /*36e0*/  LDG.E.U16 R7, [R6.64] ;  /* 0x0000000606077981 */ /* 0x000122000c1e1500 */
[----:B------:R-:W-:-:S03]  /*36f0*/  IMAD.WIDE R20, R240, 0x2, R20 ;  /* 0x00000002f0147825 */ /* 0x000fc600078e0214 */
[----:B------:R0:W4:Y:S01]  /*3700*/  LDG.E.U16 R13, [R12.64] ;  /* 0x000000060c0d7981 */ /* 0x000122000c1e1500 */
[----:B------:R-:W-:-:S03]  /*3710*/  IMAD.WIDE R18, R240, 0x2, R18 ;  /* 0x00000002f0127825 */ /* 0x000fc600078e0212 */
[----:B-1----:R1:W4:Y:S04]  /*3720*/  LDG.E.U16 R9, [R20.64] ;  /* 0x0000000614097981 */ /* 0x002328000c1e1500 */
[----:B0-----:R0:W4:Y:S04]  /*3730*/  LDG.E.U16 R6, [R16.64] ;  /* 0x0000000610067981 */ /* 0x001128000c1e1500 */
[----:B------:R1:W4:Y:S01]  /*3740*/  LDG.E.U16 R12, [R18.64] ;  /* 0x00000006120c7981 */ /* 0x000322000c1e1500 */
[----:B0-----:R-:W-:-:S03]  /*3750*/  IMAD.WIDE R16, R240, 0x2, R40 ;  /* 0x00000002f0107825 */ /* 0x001fc600078e0228 */
[----:B------:R-:W4:Y:S01]  /*3760*/  LDL.64 R40, [R1+0x218] ;  /* 0x0002180001287983 */ /* 0x000f220000100a00 */
[----:B-1----:R-:W-:-:S03]  /*3770*/  IMAD.WIDE R20, R240, 0x2, R44 ;  /* 0x00000002f0147825 */ /* 0x002fc600078e022c */
[----:B------:R-:W4:Y:S01]  /*3780*/  LDL.64 R44, [R1+0x228] ;  /* 0x00022800012c7983 */ /* 0x000f220000100a00 */
[----:B------:R-:W-:-:S03]  /*3790*/  IMAD.WIDE R18, R240, 0x2, R42 ;  /* 0x00000002f0127825 */ /* 0x000fc600078e022a */
[----:B------:R-:W4:Y:S01]  /*37a0*/  LDL.64 R42, [R1+0x208] ;  /* 0x00020800012a7983 */ /* 0x000f220000100a00 */
[----:B------:R-:W-:-:S04]  /*37b0*/  IMAD.WIDE R14, R240, 0x2, R14 ;  /* 0x00000002f00e7825 */ /* 0x000fc800078e020e */
[C---:B------:R-:W-:Y:S02]  /*37c0*/  IMAD.WIDE R26, R240.reuse, 0x2, R26 ;  /* 0x00000002f01a7825 */ /* 0x040fe400078e021a */
[----:B------:R0:W4:Y:S02]  /*37d0*/  LDG.E.U16 R14, [R14.64] ;  /* 0x000000060e0e7981 */ /* 0x000124000c1e1500 */
[C---:B------:R-:W-:Y:S02]  /*37e0*/  IMAD.WIDE R28, R240.reuse, 0x2, R28 ;  /* 0x00000002f01c7825 */ /* 0x040fe400078e021c */
[----:B------:R1:W4:Y:S04]  /*37f0*/  LDG.E.U16 R26, [R26.64] ;  /* 0x000000061a1a7981 */ /* 0x000328000c1e1500 */
[----:B------:R1:W4:Y:S04]  /*3800*/  LDG.E.U16 R28, [R28.64] ;  /* 0x000000061c1c7981 */ /* 0x000328000c1e1500 */
[----:B0-----:R0:W4:Y:S04]  /*3810*/  LDG.E.U16 R15, [R20.64] ;  /* 0x00000006140f7981 */ /* 0x001128000c1e1500 */
[----:B-1----:R1:W4:Y:S04]  /*3820*/  LDG.E.U16 R27, [R18.64] ;  /* 0x00000006121b7981 */ /* 0x002328000c1e1500 */
[----:B------:R1:W4:Y:S01]  /*3830*/  LDG.E.U16 R29, [R16.64] ;  /* 0x00000006101d7981 */ /* 0x000322000c1e1500 */
[----:B0-----:R-:W-:-:S04]  /*3840*/  IMAD.WIDE R20, R240, 0x2, R30 ;  /* 0x00000002f0147825 */ /* 0x001fc800078e021e */
[C---:B-1----:R-:W-:Y:S02]  /*3850*/  IMAD.WIDE R18, R240.reuse, 0x2, R32 ;  /* 0x00000002f0127825 */ /* 0x042fe400078e0220 */
[----:B------:R0:W4:Y:S02]  /*3860*/  LDG.E.U16 R32, [R20.64] ;  /* 0x0000000614207981 */ /* 0x000124000c1e1500 */
[C---:B------:R-:W-:Y:S02]  /*3870*/  IMAD.WIDE R16, R240.reuse, 0x2, R34 ;  /* 0x00000002f0107825 */ /* 0x040fe400078e0222 */
[----:B------:R1:W4:Y:S04]  /*3880*/  LDG.E.U16 R31, [R18.64] ;  /* 0x00000006121f7981 */ /* 0x000328000c1e1500 */
[----:B------:R1:W4:Y:S01]  /*3890*/  LDG.E.U16 R30, [R16.64] ;  /* 0x00000006101e7981 */ /* 0x000322000c1e1500 */
[----:B0-----:R-:W-:-:S03]  /*38a0*/  IMAD.WIDE R20, R240, 0x2, R52 ;  /* 0x00000002f0147825 */ /* 0x001fc600078e0234 */
[----:B------:R-:W4:Y:S01]  /*38b0*/  LDL.64 R52, [R1+0x1d8] ;  /* 0x0001d80001347983 */ /* 0x000f220000100a00 */
[----:B-1----:R-:W-:-:S03]  /*38c0*/  IMAD.WIDE R18, R240, 0x2, R54 ;  /* 0x00000002f0127825 */ /* 0x002fc600078e0236 */
[----:B------:R-:W4:Y:S01]  /*38d0*/  LDL.64 R54, [R1+0x1e0] ;  /* 0x0001e00001367983 */ /* 0x000f220000100a00 */
[----:B------:R-:W-:-:S03]  /*38e0*/  IMAD.WIDE R16, R240, 0x2, R56 ;  /* 0x00000002f0107825 */ /* 0x000fc600078e0238 */
[----:B------:R-:W4:Y:S04]  /*38f0*/  LDL.64 R56, [R1+0x1e8] ;  /* 0x0001e80001387983 */ /* 0x000f280000100a00 */
[----:B------:R0:W4:Y:S02]  /*3900*/  LDG.E.U16 R35, [R16.64] ;  /* 0x0000000610237981 */ /* 0x000124000c1e1500 */
[C---:B0-----:R-:W-:Y:S02]  /*3910*/  IMAD.WIDE R16, R240.reuse, 0x2, R50 ;  /* 0x00000002f0107825 */ /* 0x041fe400078e0232 */
[----:B------:R-:W4:Y:S02]  /*3920*/  LDL.64 R50, [R1+0x1d0] ;  /* 0x0001d00001327983 */ /* 0x000f240000100a00 */
[----:B--2---:R-:W-:-:S04]  /*3930*/  IMAD.WIDE R22, R240, 0x2, R22 ;  /* 0x00000002f0167825 */ /* 0x004fc800078e0216 */
[C---:B---3--:R-:W-:Y:S01]  /*3940*/  IMAD.WIDE R24, R240.reuse, 0x2, R24 ;  /* 0x00000002f0187825 */ /* 0x048fe200078e0218 */
[----:B------:R0:W2:Y:S04]  /*3950*/  LDG.E.U16 R33, [R22.64] ;  /* 0x0000000616217981 */ /* 0x0000a8000c1e1500 */
[----:B------:R1:W3:Y:S01]  /*3960*/  LDG.E.U16 R34, [R24.64] ;  /* 0x0000000618227981 */ /* 0x0002e2000c1e1500 */
[----:B0-----:R-:W-:-:S04]  /*3970*/  IMAD.WIDE R22, R240, 0x2, R38 ;  /* 0x00000002f0167825 */ /* 0x001fc800078e0226 */
[C---:B-1----:R-:W-:Y:S01]  /*3980*/  IMAD.WIDE R24, R240.reuse, 0x2, R36 ;  /* 0x00000002f0187825 */ /* 0x042fe200078e0224 */
[----:B------:R0:W2:Y:S04]  /*3990*/  LDG.E.U16 R38, [R22.64] ;  /* 0x0000000616267981 */ /* 0x0000a8000c1e1500 */
[----:B------:R1:W2:Y:S04]  /*39a0*/  LDG.E.U16 R36, [R18.64] ;  /* 0x0000000612247981 */ /* 0x0002a8000c1e1500 */
[----:B------:R0:W2:Y:S04]  /*39b0*/  LDG.E.U16 R37, [R20.64] ;  /* 0x0000000614257981 */ /* 0x0000a8000c1e1500 */
[----:B------:R4:W2:Y:S01]  /*39c0*/  LDG.E.U16 R39, [R24.64] ;  /* 0x0000000618277981 */ /* 0x0008a2000c1e1500 */
[----:B-1----:R-:W-:-:S03]  /*39d0*/  IMAD.WIDE R18, R240, 0x2, R48 ;  /* 0x00000002f0127825 */ /* 0x002fc600078e0230 */
[----:B------:R-:W2:Y:S04]  /*39e0*/  LDL.64 R48, [R1+0x1c8] ;  /* 0x0001c80001307983 */ /* 0x000ea80000100a00 */
[----:B------:R-:W2:Y:S01]  /*39f0*/  LDG.E.U16 R18, [R18.64] ;  /* 0x0000000612127981 */ /* 0x000ea2000c1e1500 */
[----:B----4-:R-:W-:-:S03]  /*3a00*/  IMAD.WIDE R24, R240, 0x2, R40 ;  /* 0x00000002f0187825 */ /* 0x010fc600078e0228 */
[----:B------:R1:W4:Y:S01]  /*3a10*/  LDG.E.U16 R40, [R16.64] ;  /* 0x0000000610287981 */ /* 0x000322000c1e1500 */
[----:B0-----:R-:W-:-:S03]  /*3a20*/  IMAD.WIDE R20, R240, 0x2, R46 ;  /* 0x00000002f0147825 */ /* 0x001fc600078e022e */
[----:B------:R-:W4:Y:S01]  /*3a30*/  LDG.E.U16 R24, [R24.64] ;  /* 0x0000000618187981 */ /* 0x000f22000c1e1500 */
[----:B------:R-:W-:-:S03]  /*3a40*/  IMAD.WIDE R22, R240, 0x2, R44 ;  /* 0x00000002f0167825 */ /* 0x000fc600078e022c */
[----:B------:R-:W4:Y:S01]  /*3a50*/  LDG.E.U16 R20, [R20.64] ;  /* 0x0000000614147981 */ /* 0x000f22000c1e1500 */
[----:B-1----:R-:W-:-:S03]  /*3a60*/  IMAD.WIDE R16, R240, 0x2, R42 ;  /* 0x00000002f0107825 */ /* 0x002fc600078e022a */
[----:B------:R-:W4:Y:S04]  /*3a70*/  LDG.E.U16 R22, [R22.64] ;  /* 0x0000000616167981 */ /* 0x000f28000c1e1500 */
[----:B------:R-:W4:Y:S04]  /*3a80*/  LDG.E.U16 R16, [R16.64] ;  /* 0x0000000610107981 */ /* 0x000f28000c1e1500 */
[----:B------:R-:W-:Y:S01]  /*3a90*/  BAR.SYNC.DEFER_BLOCKING 0x0 ;  /* 0x0000000000007b1d */ /* 0x000fe20000010000 */
[----:B-----5:R-:W-:-:S05]  /*3aa0*/  LOP3.LUT R41, R2, 0x40, RZ, 0x3c, !PT ;  /* 0x0000004002297812 */ /* 0x020fca00078e3cff */
[----:B------:R-:W4:Y:S04]  /*3ab0*/  LDL.64 R46, [R1+0x1c0] ;  /* 0x0001c000012e7983 */ /* 0x000f280000100a00 */
[----:B------:R-:W4:Y:S04]  /*3ac0*/  LDL.64 R44, [R1+0x1b8] ;  /* 0x0001b800012c7983 */ /* 0x000f280000100a00 */
[----:B------:R-:W4:Y:S04]  /*3ad0*/  LDL.64 R42, [R1+0x1b0] ;  /* 0x0001b000012a7983 */ /* 0x000f280000100a00 */
[----:B------:R-:W-:Y:S04]  /*3ae0*/  STL [R1+0x308], R240 ;  /* 0x000308f001007387 */ /* 0x000fe80000100800 */
        /* <DEDUP_REMOVED lines=11> */
[----:B------:R-:W-:Y:S04]  /*3ba0*/  STL [R1+0x30c], R2 ;  /* 0x00030c0201007387 */ /* 0x000fe80000100800 */
[----:B---3--:R-:W-:Y:S04]  /*3bb0*/  STS.U16 [R2+0xa800], R34 ;  /* 0x00a8002202007388 */ /* 0x008fe80000000400 */
[----:B--2---:R-:W-:Y:S04]  /*3bc0*/  STS.U16 [R2+0xb800], R38 ;  /* 0x00b8002602007388 */ /* 0x004fe80000000400 */
[----:B------:R-:W-:Y:S04]  /*3bd0*/  STS.U16 [R2+0xb000], R36 ;  /* 0x00b0002402007388 */ /* 0x000fe80000000400 */
[----:B------:R-:W-:Y:S04]  /*3be0*/  STS.U16 [R2+0xb400], R37 ;  /* 0x00b4002502007388 */ /* 0x000fe80000000400 */
[----:B------:R0:W-:Y:S04]  /*3bf0*/  STS.U16 [R2+0xbc00], R39 ;  /* 0x00bc002702007388 */ /* 0x0001e80000000400 */
[----:B------:R-:W-:Y:S04]  /*3c00*/  STS.U16 [R41+0x8200], R10 ;  /* 0x0082000a29007388 */ /* 0x000fe80000000400 */
[----:B------:R-:W-:Y:S04]  /*3c10*/  STS.U16 [R41+0x8600], R11 ;  /* 0x0086000b29007388 */ /* 0x000fe80000000400 */
[----:B------:R-:W-:Y:S04]  /*3c20*/  STS.U16 [R41+0x8a00], R14 ;  /* 0x008a000e29007388 */ /* 0x000fe80000000400 */
[----:B------:R-:W-:Y:S04]  /*3c30*/  STS.U16 [R41+0x8e00], R13 ;  /* 0x008e000d29007388 */ /* 0x000fe80000000400 */
[----:B------:R-:W-:Y:S04]  /*3c40*/  STS.U16 [R41+0x9200], R12 ;  /* 0x0092000c29007388 */ /* 0x000fe80000000400 */
[----:B------:R-:W-:Y:S04]  /*3c50*/  STS.U16 [R41+0x9600], R15 ;  /* 0x0096000f29007388 */ /* 0x000fe80000000400 */
[----:B------:R-:W-:Y:S04]  /*3c60*/  STS.U16 [R41+0x9a00], R27 ;  /* 0x009a001b29007388 */ /* 0x000fe80000000400 */
[----:B0-----:R-:W2:Y:S04]  /*3c70*/  LDL.64 R38, [R1+0x1a8] ;  /* 0x0001a80001267983 */ /* 0x001ea80000100a00 */
[----:B------:R-:W-:Y:S04]  /*3c80*/  STS.U16 [R41+0x9e00], R29 ;  /* 0x009e001d29007388 */ /* 0x000fe80000000400 */
[----:B------:R0:W-:Y:S04]  /*3c90*/  STS.U16 [R41+0xa200], R31 ;  /* 0x00a2001f29007388 */ /* 0x0001e80000000400 */
[----:B------:R-:W-:Y:S04]  /*3ca0*/  STS.U16 [R41+0xa600], R33 ;  /* 0x00a6002129007388 */ /* 0x000fe80000000400 */
[----:B----4-:R-:W-:Y:S04]  /*3cb0*/  STS.U16 [R41+0xaa00], R40 ;  /* 0x00aa002829007388 */ /* 0x010fe80000000400 */
[----:B------:R1:W-:Y:S04]  /*3cc0*/  STS.U16 [R41+0xae00], R18 ;  /* 0x00ae001229007388 */ /* 0x0003e80000000400 */
[----:B------:R-:W3:Y:S04]  /*3cd0*/  LDL.64 R36, [R1+0x198] ;  /* 0x0001980001247983 */ /* 0x000ee80000100a00 */
[----:B0-----:R-:W4:Y:S04]  /*3ce0*/  LDL.64 R30, [R1+0x190] ;  /* 0x00019000011e7983 */ /* 0x001f280000100a00 */
[----:B-1----:R-:W4:Y:S04]  /*3cf0*/  LDL.64 R18, [R1+0x180] ;  /* 0x0001800001127983 */ /* 0x002f280000100a00 */
[----:B------:R0:W-:Y:S04]  /*3d00*/  STS.U16 [R41+0xb200], R20 ;  /* 0x00b2001429007388 */ /* 0x0001e80000000400 */
[----:B------:R-:W-:Y:S04]  /*3d10*/  STS.U16 [R41+0xb600], R22 ;  /* 0x00b6001629007388 */ /* 0x000fe80000000400 */
[----:B------:R-:W-:Y:S04]  /*3d20*/  STS.U16 [R41+0xba00], R24 ;  /* 0x00ba001829007388 */ /* 0x000fe80000000400 */
[----:B------:R-:W4:Y:S04]  /*3d30*/  LDL.64 R28, [R1+0x1a0] ;  /* 0x0001a000011c7983 */ /* 0x000f280000100a00 */
[----:B0-----:R-:W4:Y:S04]  /*3d40*/  LDL.64 R20, [R1+0x160] ;  /* 0x0001600001147983 */ /* 0x001f280000100a00 */
[----:B------:R0:W-:Y:S01]  /*3d50*/  STS.U16 [R41+0xbe00], R16 ;  /* 0x00be001029007388 */ /* 0x0001e20000000400 */
[----:B------:R-:W-:-:S03]  /*3d60*/  IMAD.WIDE R66, R3, 0x2, R56 ;  /* 0x0000000203427825 */ /* 0x000fc600078e0238 */
[----:B------:R-:W4:Y:S04]  /*3d70*/  LDL.64 R56, [R1+0x120] ;  /* 0x0001200001387983 */ /* 0x000f280000100a00 */
[----:B------:R-:W-:Y:S06]  /*3d80*/  BAR.SYNC.DEFER_BLOCKING 0x0 ;  /* 0x0000000000007b1d */ /* 0x000fec0000010000 */
[----:B0-----:R-:W4:Y:S01]  /*3d90*/  LDL.64 R16, [R1+0x140] ;  /* 0x0001400001107983 */ /* 0x001f220000100a00 */
[----:B------:R-:W-:-:S03]  /*3da0*/  IMAD.WIDE R4, R3, 0x2, R60 ;  /* 0x0000000203047825 */ /* 0x000fc600078e023c */
[----:B------:R-:W4:Y:S01]  /*3db0*/  LDL.64 R22, [R1+0x178] ;  /* 0x0001780001167983 */ /* 0x000f220000100a00 */
[----:B------:R-:W-:-:S03]  /*3dc0*/  IMAD.WIDE R12, R3, 0x2, R54 ;  /* 0x00000002030c7825 */ /* 0x000fc600078e0236 */
[----:B------:R-:W4:Y:S01]  /*3dd0*/  LDL.64 R60, [R1+0x158] ;  /* 0x00015800013c7983 */ /* 0x000f220000100a00 */
[----:B------:R-:W-:-:S03]  /*3de0*/  IMAD.WIDE R8, R3, 0x2, R52 ;  /* 0x0000000203087825 */ /* 0x000fc600078e0234 */
[----:B------:R-:W4:Y:S01]  /*3df0*/  LDL.64 R54, [R1+0x138] ;  /* 0x0001380001367983 */ /* 0x000f220000100a00 */
[----:B------:R-:W-:-:S03]  /*3e00*/  IMAD.WIDE R6, R3, 0x2, R62 ;  /* 0x0000000203067825 */ /* 0x000fc600078e023e */
[----:B------:R-:W4:Y:S04]  /*3e10*/  LDL.64 R52, [R1+0x118] ;  /* 0x0001180001347983 */ /* 0x000f280000100a00 */
[----:B------:R0:W4:Y:S01]  /*3e20*/  LDG.E.U16 R35, [R6.64] ;  /* 0x0000000606237981 */ /* 0x000122000c1e1500 */
[----:B------:R-:W-:-:S03]  /*3e30*/  IMAD.WIDE R14, R3, 0x2, R46 ;  /* 0x00000002030e7825 */ /* 0x000fc600078e022e */
[----:B------:R1:W4:Y:S01]  /*3e40*/  LDG.E.U16 R27, [R4.64] ;  /* 0x00000006041b7981 */ /* 0x000322000c1e1500 */
[----:B------:R-:W-:-:S03]  /*3e50*/  IMAD.WIDE R10, R3, 0x2, R58 ;  /* 0x00000002030a7825 */ /* 0x000fc600078e023a */
[----:B------:R1:W4:Y:S01]  /*3e60*/  LDG.E.U16 R33, [R12.64] ;  /* 0x000000060c217981 */ /* 0x000322000c1e1500 */
[----:B0-----:R-:W-:-:S03]  /*3e70*/  IMAD.WIDE R6, R3, 0x2, R50 ;  /* 0x0000000203067825 */ /* 0x001fc600078e0232 */
[----:B------:R0:W4:Y:S01]  /*3e80*/  LDG.E.U16 R25, [R8.64] ;  /* 0x0000000608197981 */ /* 0x000122000c1e1500 */
[----:B-1----:R-:W-:-:S03]  /*3e90*/  IMAD.WIDE R4, R3, 0x2, R48 ;  /* 0x0000000203047825 */ /* 0x002fc600078e0230 */
[----:B------:R-:W4:Y:S01]  /*3ea0*/  LDL.64 R48, [R1+0x170] ;  /* 0x0001700001307983 */ /* 0x000f220000100a00 */
[----:B------:R-:W-:-:S03]  /*3eb0*/  IMAD.WIDE R12, R3, 0x2, R44 ;  /* 0x00000002030c7825 */ /* 0x000fc600078e022c */
[----:B------:R-:W4:Y:S04]  /*3ec0*/  LDL.64 R46, [R1+0x150] ;  /* 0x00015000012e7983 */ /* 0x000f280000100a00 */
[----:B0-----:R0:W4:Y:S04]  /*3ed0*/  LDG.E.U16 R9, [R6.64] ;  /* 0x0000000606097981 */ /* 0x001128000c1e1500 */
[----:B------:R-:W4:Y:S04]  /*3ee0*/  LDL.64 R44, [R1+0x130] ;  /* 0x00013000012c7983 */ /* 0x000f280000100a00 */
[----:B------:R2:W4:Y:S01]  /*3ef0*/  LDG.E.U16 R65, [R4.64] ;  /* 0x0000000604417981 */ /* 0x000522000c1e1500 */
[----:B0-----:R-:W-:-:S03]  /*3f00*/  IMAD.WIDE R6, R3, 0x2, R42 ;  /* 0x0000000203067825 */ /* 0x001fc600078e022a */
[----:B------:R-:W4:Y:S04]  /*3f10*/  LDL.64 R42, [R1+0x110] ;  /* 0x00011000012a7983 */ /* 0x000f280000100a00 */
[----:B------:R0:W4:Y:S04]  /*3f20*/  LDG.E.U16 R10, [R10.64] ;  /* 0x000000060a0a7981 */ /* 0x000128000c1e1500 */
[----:B------:R-:W4:Y:S04]  /*3f30*/  LDL.64 R50, [R1+0x188] ;  /* 0x0001880001327983 */ /* 0x000f280000100a00 */
[----:B------:R-:W4:Y:S04]  /*3f40*/  LDL.64 R40, [R1+0x168] ;  /* 0x0001680001287983 */ /* 0x000f280000100a00 */
[----:B0-----:R3:W4:Y:S04]  /*3f50*/  LDG.E.U16 R11, [R6.64] ;  /* 0x00000006060b7981 */ /* 0x001728000c1e1500 */
[----:B------:R0:W4:Y:S04]  /*3f60*/  LDG.E.U16 R26, [R12.64] ;  /* 0x000000060c1a7981 */ /* 0x000128000c1e1500 */
[----:B------:R1:W4:Y:S04]  /*3f70*/  LDG.E.U16 R34, [R14.64] ;  /* 0x000000060e227981 */ /* 0x000328000c1e1500 */
[----:B------:R0:W4:Y:S04]  /*3f80*/  LDG.E.U16 R66, [R66.64] ;  /* 0x0000000642427981 */ /* 0x000128000c1e1500 */
[----:B------:R-:W-:Y:S04]  /*3f90*/  LDSM.16.MT88.4 R236, [R252] ;  /* 0x00000000fcec783b */ /* 0x000fe80000004200 */
[----:B------:R-:W0:Y:S01]  /*3fa0*/  LDSM.16.M88.4 R132, [R241+0x8400] ;  /* 0x00840000f184783b */ /* 0x000e220000000200 */
[----:B------:R-:W-:-:S03]  /*3fb0*/  LOP3.LUT R2, R241, 0x40, RZ, 0x3c, !PT ;  /* 0x00000040f1027812 */ /* 0x000fc600078e3cff */
[----:B------:R-:W-:Y:S04]  /*3fc0*/  LDSM.16.MT88.4 R228, [R252+0x2000] ;  /* 0x00200000fce4783b */ /* 0x000fe80000004200 */
[----:B------:R-:W-:Y:S04]  /*3fd0*/  LDSM.16.MT88.4 R220, [R252+0x4000] ;  /* 0x00400000fcdc783b */ /* 0x000fe80000004200 */
[----:B------:R-:W-:Y:S04]  /*3fe0*/  LDSM.16.MT88.4 R156, [R252+0x6000] ;  /* 0x00600000fc9c783b */ /* 0x000fe80000004200 */
[----:B------:R-:W-:Y:S04]  /*3ff0*/  LDSM.16.MT88.4 R84, [R252+0x100] ;  /* 0x00010000fc54783b */ /* 0x000fe80000004200 */
[----:B------:R-:W-:Y:S04]  /*4000*/  LDSM.16.MT88.4 R224, [R252+0x2100] ;  /* 0x00210000fce0783b */ /* 0x000fe80000004200 */
[----:B------:R-:W-:Y:S04]  /*4010*/  LDSM.16.MT88.4 R148, [R252+0x4100] ;  /* 0x00410000fc94783b */ /* 0x000fe80000004200 */
[----:B------:R-:W-:Y:S04]  /*4020*/  LDSM.16.MT88.4 R144, [R252+0x6100] ;  /* 0x00610000fc90783b */ /* 0x000fe80000004200 */
[----:B------:R-:W-:Y:S04]  /*4030*/  LDSM.16.M88.4 R128, [R241+0xa000] ;  /* 0x00a00000f180783b */ /* 0x000fe80000000200 */
        /* <DEDUP_REMOVED lines=21> */
[----:B------:R-:W-:Y:S01]  /*4190*/  LDSM.16.M88.4 R152, [R2+0xbc00] ;  /* 0x00bc00000298783b */ /* 0x000fe20000000200 */
[----:B--2---:R-:W-:-:S03]  /*41a0*/  IMAD.WIDE R4, R3, 0x2, R38 ;  /* 0x0000000203047825 */ /* 0x004fc600078e0226 */
[----:B------:R-:W2:Y:S04]  /*41b0*/  LDL.64 R38, [R1+0x148] ;  /* 0x0001480001267983 */ /* 0x000ea80000100a00 */
[----:B------:R4:W2:Y:S01]  /*41c0*/  LDG.E.U16 R64, [R4.64] ;  /* 0x0000000604407981 */ /* 0x0008a2000c1e1500 */
[----:B---3--:R-:W-:-:S03]  /*41d0*/  IMAD.WIDE R6, R3, 0x2, R36 ;  /* 0x0000000203067825 */ /* 0x008fc600078e0224 */
[----:B------:R-:W3:Y:S01]  /*41e0*/  LDL.64 R36, [R1+0x128] ;  /* 0x0001280001247983 */ /* 0x000ee20000100a00 */
[----:B----4-:R-:W-:-:S03]  /*41f0*/  IMAD.WIDE R4, R3, 0x2, R18 ;  /* 0x0000000203047825 */ /* 0x010fc600078e0212 */
[----:B------:R-:W4:Y:S01]  /*4200*/  LDL.64 R18, [R1+0x108] ;  /* 0x0001080001127983 */ /* 0x000f220000100a00 */
[----:B------:R-:W-:-:S06]  /*4210*/  IMAD.WIDE R58, R3, 0x2, R30 ;  /* 0x00000002033a7825 */ /* 0x000fcc00078e021e */
[----:B------:R0:W4:Y:S01]  /*4220*/  LDG.E.U16 R58, [R58.64] ;  /* 0x000000063a3a7981 */ /* 0x000122000c1e1500 */
[----:B------:R-:W-:-:S04]  /*4230*/  IMAD.WIDE R28, R3, 0x2, R28 ;  /* 0x00000002031c7825 */ /* 0x000fc800078e021c */
[C---:B------:R-:W-:Y:S02]  /*4240*/  IMAD.WIDE R30, R3.reuse, 0x2, R20 ;  /* 0x00000002031e7825 */ /* 0x040fe400078e0214 */
[----:B------:R0:W4:Y:S04]  /*4250*/  LDG.E.U16 R28, [R28.64] ;  /* 0x000000061c1c7981 */ /* 0x000128000c1e1500 */
[----:B------:R0:W4:Y:S01]  /*4260*/  LDG.E.U16 R30, [R30.64] ;  /* 0x000000061e1e7981 */ /* 0x000122000c1e1500 */
[----:B------:R-:W-:-:S03]  /*4270*/  IMAD.WIDE R16, R3, 0x2, R16 ;  /* 0x0000000203107825 */ /* 0x000fc600078e0210 */
[----:B0-----:R0:W4:Y:S04]  /*4280*/  LDG.E.U16 R29, [R4.64] ;  /* 0x00000006041d7981 */ /* 0x001128000c1e1500 */
[----:B------:R0:W4:Y:S01]  /*4290*/  LDG.E.U16 R31, [R16.64] ;  /* 0x00000006101f7981 */ /* 0x000122000c1e1500 */
[----:B------:R-:W-:-:S03]  /*42a0*/  IMAD.WIDE R12, R3, 0x2, R56 ;  /* 0x00000002030c7825 */ /* 0x000fc600078e0238 */
[----:B------:R0:W4:Y:S04]  /*42b0*/  LDG.E.U16 R21, [R6.64] ;  /* 0x0000000606157981 */ /* 0x000128000c1e1500 */
[----:B------:R0:W4:Y:S01]  /*42c0*/  LDG.E.U16 R32, [R12.64] ;  /* 0x000000060c207981 */ /* 0x000122000c1e1500 */
[----:B------:R-:W-:-:S04]  /*42d0*/  IMAD.WIDE R22, R3, 0x2, R22 ;  /* 0x0000000203167825 */ /* 0x000fc800078e0216 */
[C---:B-1----:R-:W-:Y:S02]  /*42e0*/  IMAD.WIDE R14, R3.reuse, 0x2, R60 ;  /* 0x00000002030e7825 */ /* 0x042fe400078e023c */
[----:B------:R1:W4:Y:S02]  /*42f0*/  LDG.E.U16 R22, [R22.64] ;  /* 0x0000000616167981 */ /* 0x000324000c1e1500 */
[C---:B0-----:R-:W-:Y:S02]  /*4300*/  IMAD.WIDE R6, R3.reuse, 0x2, R54 ;  /* 0x0000000203067825 */ /* 0x041fe400078e0236 */
[----:B------:R-:W-:Y:S02]  /*4310*/  LDSM.16.M88.4 R60, [R241+0x8c00] ;  /* 0x008c0000f13c783b */ /* 0x000fe40000000200 */
[C---:B------:R-:W-:Y:S02]  /*4320*/  IMAD.WIDE R4, R3.reuse, 0x2, R52 ;  /* 0x0000000203047825 */ /* 0x040fe400078e0234 */
[----:B------:R0:W4:Y:S04]  /*4330*/  LDG.E.U16 R24, [R6.64] ;  /* 0x0000000606187981 */ /* 0x000128000c1e1500 */
[----:B-1----:R1:W4:Y:S04]  /*4340*/  LDG.E.U16 R23, [R14.64] ;  /* 0x000000060e177981 */ /* 0x002328000c1e1500 */
[----:B------:R0:W4:Y:S01]  /*4350*/  LDG.E.U16 R20, [R4.64] ;  /* 0x0000000604147981 */ /* 0x000122000c1e1500 */
[----:B------:R-:W-:-:S03]  /*4360*/  IMAD.WIDE R12, R3, 0x2, R46 ;  /* 0x00000002030c7825 */ /* 0x000fc600078e022e */
[----:B------:R-:W2:Y:S01]  /*4370*/  LDSM.16.M88.4 R52, [R241+0x8000] ;  /* 0x00800000f134783b */ /* 0x000ea20000000200 */
[----:B-1----:R-:W-:-:S03]  /*4380*/  IMAD.WIDE R14, R3, 0x2, R48 ;  /* 0x00000002030e7825 */ /* 0x002fc600078e0230 */
[----:B------:R2:W4:Y:S01]  /*4390*/  LDG.E.U16 R56, [R12.64] ;  /* 0x000000060c387981 */ /* 0x000522000c1e1500 */
[----:B0-----:R-:W-:-:S03]  /*43a0*/  IMAD.WIDE R6, R3, 0x2, R44 ;  /* 0x0000000203067825 */ /* 0x001fc600078e022c */
[----:B------:R0:W4:Y:S04]  /*43b0*/  LDG.E.U16 R57, [R14.64] ;  /* 0x000000060e397981 */ /* 0x000128000c1e1500 */
[----:B------:R3:W4:Y:S01]  /*43c0*/  LDG.E.U16 R8, [R6.64] ;  /* 0x0000000606087981 */ /* 0x000722000c1e1500 */
[----:B------:R-:W-:-:S03]  /*43d0*/  IMAD.WIDE R4, R3, 0x2, R42 ;  /* 0x0000000203047825 */ /* 0x000fc600078e022a */
[----:B------:R-:W-:Y:S04]  /*43e0*/  LDSM.16.M88.4 R44, [R241+0x9800] ;  /* 0x00980000f12c783b */ /* 0x000fe80000000200 */
[----:B------:R4:W4:Y:S01]  /*43f0*/  LDG.E.U16 R59, [R4.64] ;  /* 0x00000006043b7981 */ /* 0x000922000c1e1500 */
[----:B------:R-:W-:-:S03]  /*4400*/  IMAD.WIDE R16, R3, 0x2, R50 ;  /* 0x0000000203107825 */ /* 0x000fc600078e0232 */
[----:B------:R-:W-:Y:S01]  /*4410*/  LDSM.16.M88.4 R48, [R241+0xa400] ;  /* 0x00a40000f130783b */ /* 0x000fe20000000200 */
[----:B0-----:R-:W-:-:S03]  /*4420*/  IMAD.WIDE R14, R3, 0x2, R40 ;  /* 0x00000002030e7825 */ /* 0x001fc600078e0228 */
[----:B------:R0:W4:Y:S04]  /*4430*/  LDG.E.U16 R89, [R16.64] ;  /* 0x0000000610597981 */ /* 0x000128000c1e1500 */
[----:B------:R1:W4:Y:S01]  /*4440*/  LDG.E.U16 R88, [R14.64] ;  /* 0x000000060e587981 */ /* 0x000322000c1e1500 */
[----:B--2---:R-:W-:-:S05]  /*4450*/  IMAD.WIDE R12, R3, 0x2, R38 ;  /* 0x00000002030c7825 */ /* 0x004fca00078e0226 */
[----:B------:R1:W2:Y:S04]  /*4460*/  LDG.E.U16 R67, [R12.64] ;  /* 0x000000060c437981 */ /* 0x0002a8000c1e1500 */
[----:B-1----:R-:W-:Y:S01]  /*4470*/  LDSM.16.M88.4 R12, [R241+0x9400] ;  /* 0x00940000f10c783b */ /* 0x002fe20000000200 */
[----:B---3--:R-:W-:-:S03]  /*4480*/  IMAD.WIDE R6, R3, 0x2, R36 ;  /* 0x0000000203067825 */ /* 0x008fc600078e0224 */
[----:B------:R-:W-:Y:S04]  /*4490*/  LDSM.16.M88.4 R36, [R241+0x9c00] ;  /* 0x009c0000f124783b */ /* 0x000fe80000000200 */
[----:B------:R1:W3:Y:S01]  /*44a0*/  LDG.E.U16 R91, [R6.64] ;  /* 0x00000006065b7981 */ /* 0x0002e2000c1e1500 */
[----:B----4-:R-:W-:-:S03]  /*44b0*/  IMAD.WIDE R4, R3, 0x2, R18 ;  /* 0x0000000203047825 */ /* 0x010fc600078e0212 */
[----:B0-----:R-:W0:Y:S04]  /*44c0*/  LDSM.16.M88.4 R16, [R241+0x8800] ;  /* 0x00880000f110783b */ /* 0x001e280000000200 */
[----:B------:R1:W4:Y:S04]  /*44d0*/  LDG.E.U16 R90, [R4.64] ;  /* 0x00000006045a7981 */ /* 0x000328000c1e1500 */
[----:B-1----:R-:W1:Y:S04]  /*44e0*/  LDSM.16.M88.4 R4, [R241+0x9000] ;  /* 0x00900000f104783b */ /* 0x002e680000000200 */
[----:B------:R-:W-:Y:S06]  /*44f0*/  BAR.SYNC.DEFER_BLOCKING 0x0 ;  /* 0x0000000000007b1d */ /* 0x000fec0000010000 */
[----:B------:R-:W-:Y:S04]  /*4500*/  STS.U16 [R243+0x9800], R28 ;  /* 0x0098001cf3007388 */ /* 0x000fe80000000400 */
[----:B------:R-:W-:Y:S04]  /*4510*/  STS.U16 [R243+0xa000], R29 ;  /* 0x00a0001df3007388 */ /* 0x000fe80000000400 */
[----:B------:R-:W-:Y:S04]  /*4520*/  STS.U16 [R243+0xa800], R30 ;  /* 0x00a8001ef3007388 */ /* 0x000fe80000000400 */
[----:B------:R0:W-:Y:S02]  /*4530*/  STS.U16 [R243+0xb000], R31 ;  /* 0x00b0001ff3007388 */ /* 0x0001e40000000400 */
[C---:B0-----:R-:W-:Y:S08]  /*4540*/  HMMA.16816.F32.BF16 R28, R236.reuse, R132, RZ ;  /* 0x00000084ec1c723c */ /* 0x041ff000000418ff */
[----:B------:R-:W-:Y:S11]  /*4550*/  HMMA.16816.F32.BF16 R232, R236, R52, RZ ;  /* 0x00000034ece8723c */ /* 0x000ff600000418ff */
[----:B------:R-:W-:Y:S05]  /*4560*/  @!UPT UIADD3 URZ, URZ, URZ, URZ ;  /* 0x0000003f3f3ff290 */ /* 0x000fea000fffe03f */
[----:B------:R-:W-:Y:S08]  /*4570*/  HMMA.16816.F32.BF16 R248, R228, R134, R28 ;  /* 0x00000086e4f8723c */ /* 0x000ff0000004181c */
[----:B------:R-:W-:Y:S01]  /*4580*/  HMMA.16816.F32.BF16 R28, R84, R52, RZ ;  /* 0x00000034541c723c */ /* 0x000fe200000418ff */
[----:B------:R-:W-:Y:S04]  /*4590*/  STS.U16 [R243+0x8000], R35 ;  /* 0x00800023f3007388 */ /* 0x000fe80000000400 */
[----:B------:R-:W-:Y:S03]  /*45a0*/  STS.U16 [R243+0x8800], R33 ;  /* 0x00880021f3007388 */ /* 0x000fe60000000400 */
[----:B------:R-:W-:Y:S01]  /*45b0*/  HMMA.16816.F32.BF16 R232, R228, R54, R232 ;  /* 0x00000036e4e8723c */ /* 0x000fe200000418e8 */
[----:B------:R-:W-:Y:S04]  /*45c0*/  STS.U16 [R243+0x9000], R34 ;  /* 0x00900022f3007388 */ /* 0x000fe80000000400 */
[----:B------:R0:W-:Y:S04]  /*45d0*/  STS.U16 [R243+0xb800], R32 ;  /* 0x00b80020f3007388 */ /* 0x0001e80000000400 */
[----:B------:R-:W1:Y:S01]  /*45e0*/  S2R R94, SR_TID.X ;  /* 0x00000000005e7919 */ /* 0x000e620000002100 */
[----:B0-----:R-:W-:Y:S08]  /*45f0*/  HMMA.16816.F32.BF16 R32, R236, R16, RZ ;  /* 0x00000010ec20723c */ /* 0x001ff000000418ff */
[----:B------:R-:W-:Y:S08]  /*4600*/  HMMA.16816.F32.BF16 R52, R224, R54, R28 ;  /* 0x00000036e034723c */ /* 0x000ff0000004181c */
[----:B------:R-:W-:Y:S01]  /*4610*/  HMMA.16816.F32.BF16 R28, R84, R16, RZ ;  /* 0x00000010541c723c */ /* 0x000fe200000418ff */
[----:B------:R-:W-:-:S02]  /*4620*/  LOP3.LUT R2, R243, 0x20, RZ, 0x3c, !PT ;  /* 0x00000020f3027812 */ /* 0x000fc400078e3cff */
[C---:B-1----:R-:W-:Y:S02]  /*4630*/  LOP3.LUT R93, R94.reuse, 0x7f, RZ, 0xc0, !PT ;  /* 0x0000007f5e5d7812 */ /* 0x042fe400078ec0ff */
[----:B------:R-:W-:-:S03]  /*4640*/  LOP3.LUT P1, RZ, R94, 0x80, RZ, 0xc0, !PT ;  /* 0x000000805eff7812 */ /* 0x000fc6000782c0ff */
[----:B------:R-:W-:Y:S01]  /*4650*/  HMMA.16816.F32.BF16 R244, R228, R18, R32 ;  /* 0x00000012e4f4723c */ /* 0x000fe20000041820 */
[----:B------:R-:W-:Y:S01]  /*4660*/  STS.U16 [R2+0x8200], R27 ;  /* 0x0082001b02007388 */ /* 0x000fe20000000400 */
[----:B------:R-:W-:Y:S02]  /*4670*/  SHF.L.U32 R93, R93, 0x1, RZ ;  /* 0x000000015d5d7819 */ /* 0x000fe400000006ff */
[----:B------:R-:W-:-:S04]  /*4680*/  SEL R92, RZ, 0x110, !P1 ;  /* 0x00000110ff5c7807 */ /* 0x000fc80004800000 */
[----:B------:R-:W-:Y:S01]  /*4690*/  HMMA.16816.F32.BF16 R68, R236, R4, RZ ;  /* 0x00000004ec44723c */ /* 0x000fe200000418ff */
[----:B------:R0:W-:Y:S07]  /*46a0*/  STL [R1+0x310], R3 ;  /* 0x0003100301007387 */ /* 0x0001ee0000100800 */
[----:B------:R-:W-:Y:S01]  /*46b0*/  HMMA.16816.F32.BF16 R28, R224, R18, R28 ;  /* 0x00000012e01c723c */ /* 0x000fe2000004181c */
[----:B------:R-:W-:Y:S07]  /*46c0*/  STS.U16 [R2+0x8a00], R25 ;  /* 0x008a001902007388 */ /* 0x000fee0000000400 */
[----:B------:R-:W-:Y:S01]  /*46d0*/  HMMA.16816.F32.BF16 R16, R84, R4, RZ ;  /* 0x000000045410723c */ /* 0x000fe200000418ff */
[----:B------:R-:W-:Y:S01]  /*46e0*/  STS.U16 [R2+0x9200], R26 ;  /* 0x0092001a02007388 */ /* 0x000fe20000000400 */
[----:B0-----:R-:W-:-:S02]  /*46f0*/  LOP3.LUT R3, R94, 0x7f, RZ, 0xc0, !PT ;  /* 0x0000007f5e037812 */ /* 0x001fc400078ec0ff */
[----:B------:R-:W-:Y:S01]  /*4700*/  LOP3.LUT R92, R92, R93, RZ, 0x3c, !PT ;  /* 0x0000005d5c5c7212 */ /* 0x000fe200078e3cff */
[----:B------:R-:W-:Y:S01]  /*4710*/  STS.U16 [R2+0x9a00], R21 ;  /* 0x009a001502007388 */ /* 0x000fe20000000400 */
[----:B------:R-:W-:-:S03]  /*4720*/  LOP3.LUT P0, RZ, R94, 0x80, RZ, 0xc0, !PT ;  /* 0x000000805eff7812 */ /* 0x000fc6000780c0ff */
[----:B------:R-:W-:Y:S01]  /*4730*/  STS.U16 [R2+0xa200], R22 ;  /* 0x00a2001602007388 */ /* 0x000fe20000000400 */
[----:B------:R-:W-:Y:S01]  /*4740*/  HMMA.16816.F32.BF16 R40, R236, R60, RZ ;  /* 0x0000003cec28723c */ /* 0x000fe200000418ff */
[----:B------:R-:W-:Y:S02]  /*4750*/  IMAD.SHL.U32 R3, R3, 0x2, RZ ;  /* 0x0000000203037824 */ /* 0x000fe400078e00ff */
[----:B------:R-:W-:Y:S01]  /*4760*/  STS.U16 [R2+0xaa00], R23 ;  /* 0x00aa001702007388 */ /* 0x000fe20000000400 */
[----:B------:R-:W-:-:S03]  /*4770*/  LOP3.LUT R92, R92, 0x40, RZ, 0x3c, !PT ;  /* 0x000000405c5c7812 */ /* 0x000fc600078e3cff */
[----:B------:R-:W-:Y:S04]  /*4780*/  STS.U16 [R2+0xb200], R24 ;  /* 0x00b2001802007388 */ /* 0x000fe80000000400 */
[----:B------:R0:W-:Y:S04]  /*4790*/  STS.U16 [R2+0xba00], R20 ;  /* 0x00ba001402007388 */ /* 0x0001e80000000400 */
[----:B------:R-:W-:Y:S01]  /*47a0*/  STS.U16 [R92+0x8400], R10 ;  /* 0x0084000a5c007388 */ /* 0x000fe20000000400 */
[----:B0-----:R-:W-:-:S03]  /*47b0*/  SEL R2, RZ, 0x110, !P0 ;  /* 0x00000110ff027807 */ /* 0x001fc60004000000 */
[----:B------:R-:W-:Y:S01]  /*47c0*/  STS.U16 [R92+0x8c00], R9 ;  /* 0x008c00095c007388 */ /* 0x000fe20000000400 */
[----:B------:R-:W-:-:S03]  /*47d0*/  LOP3.LUT R2, R2, R3, RZ, 0x3c, !PT ;  /* 0x0000000302027212 */ /* 0x000fc600078e3cff */
[----:B------:R-:W-:Y:S01]  /*47e0*/  STS.U16 [R92+0x9400], R11 ;  /* 0x0094000b5c007388 */ /* 0x000fe20000000400 */
[----:B------:R-:W-:-:S03]  /*47f0*/  LOP3.LUT R2, R2, 0x60, RZ, 0x3c, !PT ;  /* 0x0000006002027812 */ /* 0x000fc600078e3cff */
[----:B------:R-:W-:Y:S01]  /*4800*/  STS.U16 [R92+0x9c00], R58 ;  /* 0x009c003a5c007388 */ /* 0x000fe20000000400 */
[-C--:B------:R-:W-:Y:S03]  /*4810*/  HMMA.16816.F32.BF16 R68, R228, R6.reuse, R68 ;  /* 0x00000006e444723c */ /* 0x080fe60000041844 */
[----:B------:R-:W-:Y:S04]  /*4820*/  STS.U16 [R92+0xa400], R57 ;  /* 0x00a400395c007388 */ /* 0x000fe80000000400 */
[----:B------:R-:W-:Y:S01]  /*4830*/  STS.U16 [R92+0xac00], R56 ;  /* 0x00ac00385c007388 */ /* 0x000fe20000000400 */
[----:B------:R-:W-:Y:S03]  /*4840*/  HMMA.16816.F32.BF16 R16, R224, R6, R16 ;  /* 0x00000006e010723c */ /* 0x000fe60000041810 */
[----:B------:R-:W-:Y:S04]  /*4850*/  STS.U16 [R92+0xb400], R8 ;  /* 0x00b400085c007388 */ /* 0x000fe80000000400 */
[----:B------:R0:W-:Y:S01]  /*4860*/  STS.U16 [R92+0xbc00], R59 ;  /* 0x00bc003b5c007388 */ /* 0x0001e20000000400 */
[-C--:B------:R-:W-:Y:S03]  /*4870*/  HMMA.16816.F32.BF16 R4, R84, R44.reuse, RZ ;  /* 0x0000002c5404723c */ /* 0x080fe600000418ff */
[----:B------:R-:W-:Y:S04]  /*4880*/  STS.U16 [R2+0x8600], R66 ;  /* 0x0086004202007388 */ /* 0x000fe80000000400 */
[----:B------:R-:W-:Y:S01]  /*4890*/  STS.U16 [R2+0x8e00], R65 ;  /* 0x008e004102007388 */ /* 0x000fe20000000400 */
[----:B0-----:R-:W-:Y:S03]  /*48a0*/  HMMA.16816.F32.BF16 R92, R236, R44, RZ ;  /* 0x0000002cec5c723c */ /* 0x001fe600000418ff */
[----:B------:R-:W-:Y:S04]  /*48b0*/  STS.U16 [R2+0x9600], R64 ;  /* 0x0096004002007388 */ /* 0x000fe80000000400 */
[----:B------:R-:W-:Y:S04]  /*48c0*/  STS.U16 [R2+0x9e00], R89 ;  /* 0x009e005902007388 */ /* 0x000fe80000000400 */
[----:B------:R-:W-:Y:S01]  /*48d0*/  STS.U16 [R2+0xa600], R88 ;  /* 0x00a6005802007388 */ /* 0x000fe20000000400 */
[----:B------:R-:W-:Y:S01]  /*48e0*/  MOV R240, R233 ;  /* 0x000000e900f07202 */ /* 0x000fe20000000f00 */
[----:B------:R-:W-:-:S02]  /*48f0*/  IMAD.MOV.U32 R3, RZ, RZ, R234 ;  /* 0x000000ffff037224 */ /* 0x000fc400078e00ea */
[----:B------:R-:W-:Y:S01]  /*4900*/  STL [R1+0x314], R252 ;  /* 0x000314fc01007387 */ /* 0x000fe20000100800 */
[----:B------:R-:W-:Y:S03]  /*4910*/  HMMA.16816.F32.BF16 R136, R236, R36, RZ ;  /* 0x00000024ec88723c */ /* 0x000fe600000418ff */
[----:B------:R0:W-:Y:S05]  /*4920*/  STL [R1+0x320], R241 ;  /* 0x000320f101007387 */ /* 0x0001ea0000100800 */
[----:B------:R-:W-:Y:S01]  /*4930*/  HMMA.16816.F32.BF16 R32, R84, R132, RZ ;  /* 0x000000845420723c */ /* 0x000fe200000418ff */
[----:B0-----:R-:W-:Y:S01]  /*4940*/  IMAD.MOV.U32 R241, RZ, RZ, R232 ;  /* 0x000000fffff17224 */ /* 0x001fe200078e00e8 */
[----:B--2---:R-:W-:Y:S06]  /*4950*/  STS.U16 [R2+0xae00], R67 ;  /* 0x00ae004302007388 */ /* 0x004fec0000000400 */
[----:B------:R-:W-:Y:S01]  /*4960*/  HMMA.16816.F32.BF16 R20, R236, R48, RZ ;  /* 0x00000030ec14723c */ /* 0x000fe200000418ff */
[----:B---3--:R-:W-:Y:S04]  /*4970*/  STS.U16 [R2+0xb600], R91 ;  /* 0x00b6005b02007388 */ /* 0x008fe80000000400 */
[----:B----4-:R0:W-:Y:S02]  /*4980*/  STS.U16 [R2+0xbe00], R90 ;  /* 0x00be005a02007388 */ /* 0x0101e40000000400 */
[----:B0-----:R-:W-:-:S02]  /*4990*/  IMAD.MOV.U32 R2, RZ, RZ, R235 ;  /* 0x000000ffff027224 */ /* 0x001fc400078e00eb */
[----:B------:R-:W-:Y:S08]  /*49a0*/  HMMA.16816.F32.BF16 R232, R228, R62, R40 ;  /* 0x0000003ee4e8723c */ /* 0x000ff00000041828 */
[----:B------:R-:W-:Y:S08]  /*49b0*/  HMMA.16816.F32.BF16 R40, R84, R36, RZ ;  /* 0x000000245428723c */ /* 0x000ff000000418ff */
[-C--:B------:R-:W-:Y:S08]  /*49c0*/  HMMA.16816.F32.BF16 R92, R228, R46.reuse, R92 ;  /* 0x0000002ee45c723c */ /* 0x080ff0000004185c */
[----:B------:R-:W-:Y:S08]  /*49d0*/  HMMA.16816.F32.BF16 R4, R224, R46, R4 ;  /* 0x0000002ee004723c */ /* 0x000ff00000041804 */
[----:B------:R-:W-:Y:S08]  /*49e0*/  HMMA.16816.F32.BF16 R44, R84, R48, RZ ;  /* 0x00000030542c723c */ /* 0x000ff000000418ff */
[-C--:B------:R-:W-:Y:S08]  /*49f0*/  HMMA.16816.F32.BF16 R136, R228, R38.reuse, R136 ;  /* 0x00000026e488723c */ /* 0x080ff00000041888 */
[----:B------:R-:W-:Y:S08]  /*4a00*/  HMMA.16816.F32.BF16 R36, R224, R38, R40 ;  /* 0x00000026e024723c */ /* 0x000ff00000041828 */
[-C--:B------:R-:W-:Y:S08]  /*4a10*/  HMMA.16816.F32.BF16 R8, R236, R116.reuse, RZ ;  /* 0x00000074ec08723c */ /* 0x080ff000000418ff */
[----:B------:R-:W-:Y:S08]  /*4a20*/  HMMA.16816.F32.BF16 R40, R84, R116, RZ ;  /* 0x000000745428723c */ /* 0x000ff000000418ff */
[----:B------:R-:W-:Y:S08]  /*4a30*/  HMMA.16816.F32.BF16 R132, R224, R134, R32 ;  /* 0x00000086e084723c */ /* 0x000ff00000041820 */
[----:B------:R-:W-:Y:S08]  /*4a40*/  HMMA.16816.F32.BF16 R32, R84, R60, RZ ;  /* 0x0000003c5420723c */ /* 0x000ff000000418ff */
[C---:B------:R-:W-:Y:S08]  /*4a50*/  HMMA.16816.F32.BF16 R124, R236.reuse, R12, RZ ;  /* 0x0000000cec7c723c */ /* 0x040ff000000418ff */
[C---:B------:R-:W-:Y:S08]  /*4a60*/  HMMA.16816.F32.BF16 R88, R236.reuse, R128, RZ ;  /* 0x00000080ec58723c */ /* 0x040ff000000418ff */
[C---:B------:R-:W-:Y:S08]  /*4a70*/  HMMA.16816.F32.BF16 R56, R236.reuse, R108, RZ ;  /* 0x0000006cec38723c */ /* 0x040ff000000418ff */
[C---:B------:R-:W-:Y:S08]  /*4a80*/  HMMA.16816.F32.BF16 R64, R236.reuse, R80, RZ ;  /* 0x00000050ec40723c */ /* 0x040ff000000418ff */
[C---:B------:R-:W-:Y:S08]  /*4a90*/  HMMA.16816.F32.BF16 R96, R236.reuse, R140, RZ ;  /* 0x0000008cec60723c */ /* 0x040ff000000418ff */
[C---:B------:R-:W-:Y:S08]  /*4aa0*/  HMMA.16816.F32.BF16 R24, R236.reuse, R120, RZ ;  /* 0x00000078ec18723c */ /* 0x040ff000000418ff */
[----:B------:R-:W-:Y:S08]  /*4ab0*/  HMMA.16816.F32.BF16 R236, R236, R72, RZ ;  /* 0x00000048ecec723c */ /* 0x000ff000000418ff */
[-C--:B------:R-:W-:Y:S08]  /*4ac0*/  HMMA.16816.F32.BF16 R20, R228, R50.reuse, R20 ;  /* 0x00000032e414723c */ /* 0x080ff00000041814 */
[----:B------:R-:W-:Y:S08]  /*4ad0*/  HMMA.16816.F32.BF16 R48, R224, R50, R44 ;  /* 0x00000032e030723c */ /* 0x000ff0000004182c */
[----:B------:R-:W-:Y:S08]  /*4ae0*/  HMMA.16816.F32.BF16 R44, R84, R80, RZ ;  /* 0x00000050542c723c */ /* 0x000ff000000418ff */
[-C--:B------:R-:W-:Y:S08]  /*4af0*/  HMMA.16816.F32.BF16 R8, R228, R118.reuse, R8 ;  /* 0x00000076e408723c */ /* 0x080ff00000041808 */
[----:B------:R-:W-:Y:S08]  /*4b00*/  HMMA.16816.F32.BF16 R40, R224, R118, R40 ;  /* 0x00000076e028723c */ /* 0x000ff00000041828 */
[----:B------:R-:W-:Y:S08]  /*4b10*/  HMMA.16816.F32.BF16 R116, R84, R108, RZ ;  /* 0x0000006c5474723c */ /* 0x000ff000000418ff */
[-C--:B------:R-:W-:Y:S08]  /*4b20*/  HMMA.16816.F32.BF16 R132, R148, R216.reuse, R132 ;  /* 0x000000d89484723c */ /* 0x080ff00000041884 */
[----:B------:R-:W-:Y:S08]  /*4b30*/  HMMA.16816.F32.BF16 R248, R220, R216, R248 ;  /* 0x000000d8dcf8723c */ /* 0x000ff000000418f8 */
[----:B------:R-:W-:Y:S08]  /*4b40*/  HMMA.16816.F32.BF16 R60, R224, R62, R32 ;  /* 0x0000003ee03c723c */ /* 0x000ff00000041820 */
[----:B------:R-:W-:Y:S08]  /*4b50*/  HMMA.16816.F32.BF16 R32, R84, R12, RZ ;  /* 0x0000000c5420723c */ /* 0x000ff000000418ff */
[C---:B------:R-:W-:Y:S08]  /*4b60*/  HMMA.16816.F32.BF16 R124, R228.reuse, R14, R124 ;  /* 0x0000000ee47c723c */ /* 0x040ff0000004187c */
[C---:B------:R-:W-:Y:S08]  /*4b70*/  HMMA.16816.F32.BF16 R88, R228.reuse, R130, R88 ;  /* 0x00000082e458723c */ /* 0x040ff00000041858 */
[C---:B------:R-:W-:Y:S08]  /*4b80*/  HMMA.16816.F32.BF16 R56, R228.reuse, R110, R56 ;  /* 0x0000006ee438723c */ /* 0x040ff00000041838 */
[C---:B------:R-:W-:Y:S08]  /*4b90*/  HMMA.16816.F32.BF16 R64, R228.reuse, R82, R64 ;  /* 0x00000052e440723c */ /* 0x040ff00000041840 */
[C---:B------:R-:W-:Y:S08]  /*4ba0*/  HMMA.16816.F32.BF16 R96, R228.reuse, R142, R96 ;  /* 0x0000008ee460723c */ /* 0x040ff00000041860 */
[C---:B------:R-:W-:Y:S08]  /*4bb0*/  HMMA.16816.F32.BF16 R24, R228.reuse, R122, R24 ;  /* 0x0000007ae418723c */ /* 0x040ff00000041818 */
[----:B------:R-:W-:Y:S07]  /*4bc0*/  HMMA.16816.F32.BF16 R236, R228, R74, R236 ;  /* 0x0000004ae4ec723c */ /* 0x000fee00000418ec */
[----:B------:R-:W-:Y:S01]  /*4bd0*/  IMAD.MOV.U32 R229, RZ, RZ, R240 ;  /* 0x000000ffffe57224 */ /* 0x000fe200078e00f0 */
[-C--:B------:R-:W-:Y:S01]  /*4be0*/  HMMA.16816.F32.BF16 R244, R220, R212.reuse, R244 ;  /* 0x000000d4dcf4723c */ /* 0x080fe200000418f4 */
[----:B------:R-:W0:Y:S07]  /*4bf0*/  S2R R240, SR_TID.X ;  /* 0x0000000000f07919 */ /* 0x000e2e0000002100 */
[----:B------:R-:W-:Y:S08]  /*4c00*/  HMMA.16816.F32.BF16 R28, R148, R212, R28 ;  /* 0x000000d4941c723c */ /* 0x000ff0000004181c */
[----:B------:R-:W-:Y:S08]  /*4c10*/  HMMA.16816.F32.BF16 R44, R224, R82, R44 ;  /* 0x00000052e02c723c */ /* 0x000ff0000004182c */
[----:B------:R-:W-:Y:S01]  /*4c20*/  HMMA.16816.F32.BF16 R80, R84, R120, RZ ;  /* 0x000000785450723c */ /* 0x000fe200000418ff */
[----:B------:R-:W-:-:S07]  /*4c30*/  MOV R231, R2 ;  /* 0x0000000200e77202 */ /* 0x000fce0000000f00 */
[----:B------:R-:W-:Y:S01]  /*4c40*/  HMMA.16816.F32.BF16 R108, R224, R110, R116 ;  /* 0x0000006ee06c723c */ /* 0x000fe20000041874 */
[----:B0-----:R-:W-:-:S07]  /*4c50*/  LOP3.LUT R2, R240, 0x3, RZ, 0xc0, !PT ;  /* 0x00000003f0027812 */ /* 0x001fce00078ec0ff */
[----:B------:R-:W-:Y:S08]  /*4c60*/  HMMA.16816.F32.BF16 R116, R84, R140, RZ ;  /* 0x0000008c5474723c */ /* 0x000ff000000418ff */
[-C--:B------:R-:W-:Y:S08]  /*4c70*/  HMMA.16816.F32.BF16 R132, R144, R218.reuse, R132 ;  /* 0x000000da9084723c */ /* 0x080ff00000041884 */
[----:B------:R-:W-:Y:S08]  /*4c80*/  HMMA.16816.F32.BF16 R248, R156, R218, R248 ;  /* 0x000000da9cf8723c */ /* 0x000ff000000418f8 */
[----:B------:R-:W-:Y:S01]  /*4c90*/  HMMA.16816.F32.BF16 R232, R220, R208, R232 ;  /* 0x000000d0dce8723c */ /* 0x000fe200000418e8 */
[----:B------:R-:W-:-:S07]  /*4ca0*/  LEA R120, P0, R2, UR4, 0x1 ;  /* 0x0000000402787c11 */ /* 0x000fce000f8008ff */
[----:B------:R-:W-:Y:S08]  /*4cb0*/  HMMA.16816.F32.BF16 R12, R224, R14, R32 ;  /* 0x0000000ee00c723c */ /* 0x000ff00000041820 */
[----:B------:R-:W-:Y:S08]  /*4cc0*/  HMMA.16816.F32.BF16 R32, R84, R128, RZ ;  /* 0x000000805420723c */ /* 0x000ff000000418ff */
[----:B------:R-:W-:Y:S08]  /*4cd0*/  HMMA.16816.F32.BF16 R60, R148, R208, R60 ;  /* 0x000000d0943c723c */ /* 0x000ff0000004183c */
[----:B------:R-:W-:Y:S01]  /*4ce0*/  HMMA.16816.F32.BF16 R244, R156, R214, R244 ;  /* 0x000000d69cf4723c */ /* 0x000fe200000418f4 */
[----:B------:R-:W-:Y:S01]  /*4cf0*/  IMAD.X R121, RZ, RZ, UR5, P0 ;  /* 0x00000005ff797e24 */ /* 0x000fe200080e06ff */
[----:B------:R-:W-:Y:S01]  /*4d00*/  IADD3 R2, R0, 0x80, RZ ;  /* 0x0000008000027810 */ /* 0x000fe20007ffe0ff */
[----:B------:R-:W-:-:S05]  /*4d10*/  IMAD.MOV.U32 R230, RZ, RZ, R3 ;  /* 0x000000ffffe67224 */ /* 0x000fca00078e0003 */
[----:B------:R-:W-:Y:S01]  /*4d20*/  HMMA.16816.F32.BF16 R28, R144, R214, R28 ;  /* 0x000000d6901c723c */ /* 0x000fe2000004181c */
[C---:B------:R-:W-:Y:S02]  /*4d30*/  IADD3 R240, R0.reuse, 0x8, RZ ;  /* 0x0000000800f07810 */ /* 0x040fe40007ffe0ff */
[----:B------:R-:W-:-:S05]  /*4d40*/  IADD3 R3, R0, 0x88, RZ ;  /* 0x0000008800037810 */ /* 0x000fca0007ffe0ff */
[----:B------:R-:W-:Y:S07]  /*4d50*/  HMMA.16816.F32.BF16 R80, R224, R122, R80 ;  /* 0x0000007ae050723c */ /* 0x000fee0000041850 */
[----:B------:R-:W-:Y:S01]  /*4d60*/  IADD3 R122, P1, R120, 0x9, RZ ;  /* 0x00000009787a7810 */ /* 0x000fe20007f3e0ff */
[----:B------:R-:W-:Y:S03]  /*4d70*/  HMMA.16816.F32.BF16 R16, R148, R204, R16 ;  /* 0x000000cc9410723c */ /* 0x000fe60000041810 */
[C---:B------:R-:W-:Y:S01]  /*4d80*/  ISETP.GT.U32.AND P0, PT, R122.reuse, R2, PT ;  /* 0x000000027a00720c */ /* 0x040fe20003f04070 */
[----:B------:R-:W-:Y:S01]  /*4d90*/  IMAD.X R123, RZ, RZ, R121, P1 ;  /* 0x000000ffff7b7224 */ /* 0x000fe200008e0679 */
[----:B------:R-:W-:-:S02]  /*4da0*/  ISETP.GT.U32.AND P6, PT, R122, R0, PT ;  /* 0x000000007a00720c */ /* 0x000fc40003fc4070 */
[C---:B------:R-:W-:Y:S01]  /*4db0*/  ISETP.GT.U32.AND P2, PT, R122.reuse, R240, PT ;  /* 0x000000f07a00720c */ /* 0x040fe20003f44070 */
[----:B------:R-:W-:Y:S01]  /*4dc0*/  HMMA.16816.F32.BF16 R68, R220, R204, R68 ;  /* 0x000000ccdc44723c */ /* 0x000fe20000041844 */
[----:B------:R-:W-:Y:S01]  /*4dd0*/  ISETP.GT.U32.AND P4, PT, R122, R3, PT ;  /* 0x000000037a00720c */ /* 0x000fe20003f84070 */
[----:B------:R-:W-:Y:S01]  /*4de0*/  FMUL R133, R133, c[0x0][0x188] ;  /* 0x0000620085857a20 */ /* 0x000fe20000400000 */
[----:B------:R-:W-:Y:S01]  /*4df0*/  IADD3 R122, P5, R120, 0x10, RZ ;  /* 0x00000010787a7810 */ /* 0x000fe20007fbe0ff */
[----:B------:R-:W-:Y:S01]  /*4e00*/  FMUL R141, R251, c[0x0][0x188] ;  /* 0x00006200fb8d7a20 */ /* 0x000fe20000400000 */
[----:B------:R-:W-:-:S03]  /*4e10*/  ISETP.GT.U32.AND.EX P0, PT, R123, RZ, PT, P0 ;  /* 0x000000ff7b00720c */ /* 0x000fc60003f04100 */
[----:B------:R-:W-:Y:S01]  /*4e20*/  HMMA.16816.F32.BF16 R116, R224, R142, R116 ;  /* 0x0000008ee074723c */ /* 0x000fe20000041874 */
[C---:B------:R-:W-:Y:S02]  /*4e30*/  ISETP.GT.U32.AND.EX P6, PT, R123.reuse, RZ, PT, P6 ;  /* 0x000000ff7b00720c */ /* 0x040fe40003fc4160 */
[C---:B------:R-:W-:Y:S02]  /*4e40*/  ISETP.GT.U32.AND.EX P2, PT, R123.reuse, RZ, PT, P2 ;  /* 0x000000ff7b00720c */ /* 0x040fe40003f44120 */
[----:B------:R-:W-:Y:S02]  /*4e50*/  ISETP.GT.U32.AND.EX P4, PT, R123, RZ, PT, P4 ;  /* 0x000000ff7b00720c */ /* 0x000fe40003f84140 */
[----:B------:R-:W-:Y:S01]  /*4e60*/  FMUL R142, R249, c[0x0][0x188] ;  /* 0x00006200f98e7a20 */ /* 0x000fe20000400000 */
[----:B------:R-:W-:Y:S01]  /*4e70*/  HMMA.16816.F32.BF16 R232, R156, R210, R232 ;  /* 0x000000d29ce8723c */ /* 0x000fe200000418e8 */
[C---:B------:R-:W-:Y:S02]  /*4e80*/  ISETP.GT.U32.AND P1, PT, R122.reuse, R0, PT ;  /* 0x000000007a00720c */ /* 0x040fe40003f24070 */
[----:B------:R-:W-:-:S02]  /*4e90*/  ISETP.GT.U32.AND P3, PT, R122, R240, PT ;  /* 0x000000f07a00720c */ /* 0x000fc40003f64070 */
[----:B------:R-:W-:Y:S01]  /*4ea0*/  IADD3.X R123, RZ, R121, RZ, P5, !PT ;  /* 0x00000079ff7b7210 */ /* 0x000fe20002ffe4ff */
[----:B------:R-:W-:Y:S01]  /*4eb0*/  FMUL R135, R135, c[0x0][0x188] ;  /* 0x0000620087877a20 */ /* 0x000fe20000400000 */
[----:B------:R-:W-:Y:S01]  /*4ec0*/  FSEL R140, R133, -INF , !P0 ;  /* 0xff800000858c7808 */ /* 0x000fe20004000000 */
[----:B------:R-:W-:Y:S01]  /*4ed0*/  HMMA.16816.F32.BF16 R32, R224, R130, R32 ;  /* 0x00000082e020723c */ /* 0x000fe20000041820 */
[----:B------:R-:W-:Y:S01]  /*4ee0*/  FSEL R142, R142, -INF , !P6 ;  /* 0xff8000008e8e7808 */ /* 0x000fe20007000000 */
[----:B------:R-:W-:Y:S01]  /*4ef0*/  FMUL R133, R244, c[0x0][0x188] ;  /* 0x00006200f4857a20 */ /* 0x000fe20000400000 */
[----:B------:R-:W-:Y:S02]  /*4f00*/  FSEL R141, R141, -INF , !P2 ;  /* 0xff8000008d8d7808 */ /* 0x000fe40005000000 */
[----:B------:R-:W-:Y:S02]  /*4f10*/  ISETP.GT.U32.AND P6, PT, R122, R2, PT ;  /* 0x000000027a00720c */ /* 0x000fe40003fc4070 */
[----:B------:R-:W-:Y:S01]  /*4f20*/  FMUL R131, R246, c[0x0][0x188] ;  /* 0x00006200f6837a20 */ /* 0x000fe20000400000 */
[----:B------:R-:W-:Y:S01]  /*4f30*/  HMMA.16816.F32.BF16 R60, R144, R210, R60 ;  /* 0x000000d2903c723c */ /* 0x000fe2000004183c */
[----:B------:R-:W-:-:S02]  /*4f40*/  ISETP.GT.U32.AND P2, PT, R122, R3, PT ;  /* 0x000000037a00720c */ /* 0x000fc40003f44070 */
[C---:B------:R-:W-:Y:S02]  /*4f50*/  ISETP.GT.U32.AND.EX P1, PT, R123.reuse, RZ, PT, P1 ;  /* 0x000000ff7b00720c */ /* 0x040fe40003f24110 */
[----:B------:R-:W-:Y:S02]  /*4f60*/  ISETP.GT.U32.AND.EX P3, PT, R123, RZ, PT, P3 ;  /* 0x000000ff7b00720c */ /* 0x000fe40003f64130 */
[----:B------:R-:W-:Y:S01]  /*4f70*/  IADD3 R122, P0, R120, 0x11, RZ ;  /* 0x00000011787a7810 */ /* 0x000fe20007f1e0ff */
[----:B------:R-:W-:Y:S01]  /*4f80*/  FMUL R28, R28, c[0x0][0x188] ;  /* 0x000062001c1c7a20 */ /* 0x000fe20000400000 */
[----:B------:R-:W-:Y:S02]  /*4f90*/  FSEL R135, R135, -INF , !P4 ;  /* 0xff80000087877808 */ /* 0x000fe40006000000 */
[----:B------:R-:W-:Y:S02]  /*4fa0*/  FSEL R133, R133, -INF , !P1 ;  /* 0xff80000085857808 */ /* 0x000fe40004800000 */
[----:B------:R-:W-:-:S02]  /*4fb0*/  FSEL R131, R131, -INF , !P3 ;  /* 0xff80000083837808 */ /* 0x000fc40005800000 */
[C---:B------:R-:W-:Y:S02]  /*4fc0*/  ISETP.GT.U32.AND P5, PT, R122.reuse, R0, PT ;  /* 0x000000007a00720c */ /* 0x040fe40003fa4070 */
[C---:B------:R-:W-:Y:S02]  /*4fd0*/  ISETP.GT.U32.AND P4, PT, R122.reuse, R240, PT ;  /* 0x000000f07a00720c */ /* 0x040fe40003f84070 */
[C---:B------:R-:W-:Y:S02]  /*4fe0*/  ISETP.GT.U32.AND P1, PT, R122.reuse, R2, PT ;  /* 0x000000027a00720c */ /* 0x040fe40003f24070 */
[----:B------:R-:W-:Y:S01]  /*4ff0*/  ISETP.GT.U32.AND P3, PT, R122, R3, PT ;  /* 0x000000037a00720c */ /* 0x000fe20003f64070 */
[----:B------:R-:W-:Y:S01]  /*5000*/  IMAD.X R122, RZ, RZ, R121, P0 ;  /* 0x000000ffff7a7224 */ /* 0x000fe200000e0679 */
[----:B------:R-:W-:Y:S01]  /*5010*/  ISETP.GT.U32.AND.EX P6, PT, R123, RZ, PT, P6 ;  /* 0x000000ff7b00720c */ /* 0x000fe20003fc4160 */
[----:B------:R-:W-:Y:S01]  /*5020*/  HMMA.16816.F32.BF16 R124, R220, R200, R124 ;  /* 0x000000c8dc7c723c */ /* 0x000fe2000004187c */
[----:B------:R-:W-:-:S02]  /*5030*/  FMUL R29, R29, c[0x0][0x188] ;  /* 0x000062001d1d7a20 */ /* 0x000fc40000400000 */
[----:B------:R-:W-:Y:S01]  /*5040*/  ISETP.GT.U32.AND.EX P1, PT, R122, RZ, PT, P1 ;  /* 0x000000ff7a00720c */ /* 0x000fe20003f24110 */
[----:B------:R-:W-:-:S04]  /*5050*/  FMUL R30, R30, c[0x0][0x188] ;  /* 0x000062001e1e7a20 */ /* 0x000fc80000400000 */
[----:B------:R-:W-:Y:S01]  /*5060*/  HMMA.16816.F32.BF16 R12, R148, R200, R12 ;  /* 0x000000c8940c723c */ /* 0x000fe2000004180c */
[----:B------:R-:W-:Y:S01]  /*5070*/  ISETP.GT.U32.AND.EX P2, PT, R123, RZ, PT, P2 ;  /* 0x000000ff7b00720c */ /* 0x000fe20003f44120 */
[----:B------:R-:W-:-:S05]  /*5080*/  FMUL R130, R245, c[0x0][0x188] ;  /* 0x00006200f5827a20 */ /* 0x000fca0000400000 */
[----:B------:R-:W-:Y:S02]  /*5090*/  FSEL R201, R28, -INF , !P6 ;  /* 0xff8000001cc97808 */ /* 0x000fe40007000000 */
[----:B------:R-:W-:Y:S01]  /*50a0*/  IADD3 R28, P6, R120, 0x18, RZ ;  /* 0x00000018781c7810 */ /* 0x000fe20007fde0ff */
[-C--:B------:R-:W-:Y:S01]  /*50b0*/  HMMA.16816.F32.BF16 R16, R144, R206.reuse, R16 ;  /* 0x000000ce9010723c */ /* 0x080fe20000041810 */
[----:B------:R-:W-:Y:S01]  /*50c0*/  FMUL R129, R247, c[0x0][0x188] ;  /* 0x00006200f7817a20 */ /* 0x000fe20000400000 */
[C---:B------:R-:W-:Y:S02]  /*50d0*/  ISETP.GT.U32.AND.EX P5, PT, R122.reuse, RZ, PT, P5 ;  /* 0x000000ff7a00720c */ /* 0x040fe40003fa4150 */
[----:B------:R-:W-:Y:S01]  /*50e0*/  FSEL R200, R29, -INF , !P1 ;  /* 0xff8000001dc87808 */ /* 0x000fe20004800000 */
[----:B------:R-:W-:Y:S01]  /*50f0*/  IMAD.X R29, RZ, RZ, R121, P6 ;  /* 0x000000ffff1d7224 */ /* 0x000fe200030e0679 */
[----:B------:R-:W-:Y:S02]  /*5100*/  ISETP.GT.U32.AND.EX P4, PT, R122, RZ, PT, P4 ;  /* 0x000000ff7a00720c */ /* 0x000fe40003f84140 */
[----:B------:R-:W-:Y:S01]  /*5110*/  HMMA.16816.F32.BF16 R68, R156, R206, R68 ;  /* 0x000000ce9c44723c */ /* 0x000fe20000041844 */
[----:B------:R-:W-:-:S02]  /*5120*/  ISETP.GT.U32.AND P0, PT, R28, R0, PT ;  /* 0x000000001c00720c */ /* 0x000fc40003f04070 */
[----:B------:R-:W-:Y:S02]  /*5130*/  IADD3 R247, R0, 0x88, RZ ;  /* 0x0000008800f77810 */ /* 0x000fe40007ffe0ff */
[----:B------:R-:W-:Y:S01]  /*5140*/  FSEL R204, R30, -INF , !P2 ;  /* 0xff8000001ecc7808 */ /* 0x000fe20005000000 */
[----:B------:R-:W-:Y:S01]  /*5150*/  FMUL R31, R31, c[0x0][0x188] ;  /* 0x000062001f1f7a20 */ /* 0x000fe20000400000 */
[----:B------:R-:W-:Y:S01]  /*5160*/  ISETP.GT.U32.AND P2, PT, R28, R240, PT ;  /* 0x000000f01c00720c */ /* 0x000fe20003f44070 */
[----:B------:R-:W-:Y:S01]  /*5170*/  FMUL R128, R232, c[0x0][0x188] ;  /* 0x00006200e8807a20 */ /* 0x000fe20000400000 */
[----:B------:R-:W-:Y:S02]  /*5180*/  FSEL R130, R130, -INF , !P5 ;  /* 0xff80000082827808 */ /* 0x000fe40006800000 */
[----:B------:R-:W-:Y:S02]  /*5190*/  ISETP.GT.U32.AND P5, PT, R28, R2, PT ;  /* 0x000000021c00720c */ /* 0x000fe40003fa4070 */
[----:B------:R-:W-:Y:S01]  /*51a0*/  FSEL R129, R129, -INF , !P4 ;  /* 0xff80000081817808 */ /* 0x000fe20006000000 */
[----:B------:R-:W-:Y:S01]  /*51b0*/  FMUL R123, R234, c[0x0][0x188] ;  /* 0x00006200ea7b7a20 */ /* 0x000fe20000400000 */
[----:B------:R-:W-:-:S02]  /*51c0*/  ISETP.GT.U32.AND P4, PT, R28, R247, PT ;  /* 0x000000f71c00720c */ /* 0x000fc40003f84070 */
[----:B------:R-:W-:Y:S02]  /*51d0*/  ISETP.GT.U32.AND.EX P3, PT, R122, RZ, PT, P3 ;  /* 0x000000ff7a00720c */ /* 0x000fe40003f64130 */
[C---:B------:R-:W-:Y:S01]  /*51e0*/  ISETP.GT.U32.AND.EX P0, PT, R29.reuse, RZ, PT, P0 ;  /* 0x000000ff1d00720c */ /* 0x040fe20003f04100 */
[----:B------:R-:W-:Y:S01]  /*51f0*/  HMMA.16816.F32.BF16 R84, R84, R72, RZ ;  /* 0x000000485454723c */ /* 0x000fe200000418ff */
[----:B------:R-:W-:Y:S01]  /*5200*/  IADD3 R28, P1, R120, 0x19, RZ ;  /* 0x00000019781c7810 */ /* 0x000fe20007f3e0ff */
[----:B------:R-:W-:Y:S01]  /*5210*/  FMUL R60, R60, c[0x0][0x188] ;  /* 0x000062003c3c7a20 */ /* 0x000fe20000400000 */
[C---:B------:R-:W-:Y:S02]  /*5220*/  ISETP.GT.U32.AND.EX P2, PT, R29.reuse, RZ, PT, P2 ;  /* 0x000000ff1d00720c */ /* 0x040fe40003f44120 */
[----:B------:R-:W-:Y:S02]  /*5230*/  ISETP.GT.U32.AND.EX P5, PT, R29, RZ, PT, P5 ;  /* 0x000000ff1d00720c */ /* 0x000fe40003fa4150 */
[----:B------:R-:W-:-:S02]  /*5240*/  FSEL R205, R31, -INF , !P3 ;  /* 0xff8000001fcd7808 */ /* 0x000fc40005800000 */
[----:B------:R-:W-:Y:S02]  /*5250*/  FSEL R128, R128, -INF , !P0 ;  /* 0xff80000080807808 */ /* 0x000fe40004000000 */
[----:B------:R-:W-:Y:S02]  /*5260*/  ISETP.GT.U32.AND.EX P4, PT, R29, RZ, PT, P4 ;  /* 0x000000ff1d00720c */ /* 0x000fe40003f84140 */
[C---:B------:R-:W-:Y:S02]  /*5270*/  ISETP.GT.U32.AND P6, PT, R28.reuse, R0, PT ;  /* 0x000000001c00720c */ /* 0x040fe40003fc4070 */
[C---:B------:R-:W-:Y:S02]  /*5280*/  ISETP.GT.U32.AND P3, PT, R28.reuse, R240, PT ;  /* 0x000000f01c00720c */ /* 0x040fe40003f64070 */
[----:B------:R-:W-:Y:S02]  /*5290*/  ISETP.GT.U32.AND P0, PT, R28, R2, PT ;  /* 0x000000021c00720c */ /* 0x000fe40003f04070 */
[----:B------:R-:W-:Y:S01]  /*52a0*/  IADD3.X R29, RZ, R121, RZ, P1, !PT ;  /* 0x00000079ff1d7210 */ /* 0x000fe20000ffe4ff */
[----:B------:R-:W-:Y:S01]  /*52b0*/  FMUL R62, R62, c[0x0][0x188] ;  /* 0x000062003e3e7a20 */ /* 0x000fe20000400000 */
[----:B------:R-:W-:Y:S01]  /*52c0*/  FSEL R123, R123, -INF , !P2 ;  /* 0xff8000007b7b7808 */ /* 0x000fe20005000000 */
[----:B------:R-:W-:Y:S01]  /*52d0*/  FMUL R233, R233, c[0x0][0x188] ;  /* 0x00006200e9e97a20 */ /* 0x000fe20000400000 */
[----:B------:R-:W-:Y:S01]  /*52e0*/  ISETP.GT.U32.AND P2, PT, R28, R247, PT ;  /* 0x000000f71c00720c */ /* 0x000fe20003f44070 */
[----:B------:R-:W-:Y:S01]  /*52f0*/  FMUL R31, R235, c[0x0][0x188] ;  /* 0x00006200eb1f7a20 */ /* 0x000fe20000400000 */
[----:B------:R-:W-:Y:S01]  /*5300*/  FSEL R122, R60, -INF , !P5 ;  /* 0xff8000003c7a7808 */ /* 0x000fe20006800000 */
[----:B------:R-:W-:Y:S01]  /*5310*/  FMUL R30, R61, c[0x0][0x188] ;  /* 0x000062003d1e7a20 */ /* 0x000fe20000400000 */
[----:B------:R-:W-:-:S02]  /*5320*/  IADD3 R28, P5, R120, 0x20, RZ ;  /* 0x00000020781c7810 */ /* 0x000fc40007fbe0ff */
[C---:B------:R-:W-:Y:S02]  /*5330*/  ISETP.GT.U32.AND.EX P6, PT, R29.reuse, RZ, PT, P6 ;  /* 0x000000ff1d00720c */ /* 0x040fe40003fc4160 */
[C---:B------:R-:W-:Y:S02]  /*5340*/  ISETP.GT.U32.AND.EX P3, PT, R29.reuse, RZ, PT, P3 ;  /* 0x000000ff1d00720c */ /* 0x040fe40003f64130 */
[----:B------:R-:W-:Y:S01]  /*5350*/  ISETP.GT.U32.AND.EX P0, PT, R29, RZ, PT, P0 ;  /* 0x000000ff1d00720c */ /* 0x000fe20003f04100 */
[----:B------:R-:W-:Y:S01]  /*5360*/  HMMA.16816.F32.BF16 R92, R220, R196, R92 ;  /* 0x000000c4dc5c723c */ /* 0x000fe2000004185c */
[----:B------:R-:W-:Y:S01]  /*5370*/  FSEL R143, R62, -INF , !P4 ;  /* 0xff8000003e8f7808 */ /* 0x000fe20006000000 */
[----:B------:R-:W-:Y:S01]  /*5380*/  IMAD.X R61, RZ, RZ, R121, P5 ;  /* 0x000000ffff3d7224 */ /* 0x000fe200028e0679 */
[----:B------:R-:W-:Y:S02]  /*5390*/  FSEL R62, R233, -INF , !P6 ;  /* 0xff800000e93e7808 */ /* 0x000fe40007000000 */
[----:B------:R-:W-:-:S03]  /*53a0*/  FSEL R31, R31, -INF , !P3 ;  /* 0xff8000001f1f7808 */ /* 0x000fc60005800000 */
[----:B------:R-:W-:Y:S01]  /*53b0*/  HMMA.16816.F32.BF16 R4, R148, R196, R4 ;  /* 0x000000c49404723c */ /* 0x000fe20000041804 */
[----:B------:R-:W-:Y:S01]  /*53c0*/  ISETP.GT.U32.AND.EX P2, PT, R29, RZ, PT, P2 ;  /* 0x000000ff1d00720c */ /* 0x000fe20003f44120 */
[----:B------:R-:W-:Y:S01]  /*53d0*/  FMUL R29, R63, c[0x0][0x188] ;  /* 0x000062003f1d7a20 */ /* 0x000fe20000400000 */
[----:B------:R-:W-:Y:S02]  /*53e0*/  FSEL R30, R30, -INF , !P0 ;  /* 0xff8000001e1e7808 */ /* 0x000fe40004000000 */
[----:B------:R-:W-:-:S03]  /*53f0*/  ISETP.GT.U32.AND P1, PT, R28, R0, PT ;  /* 0x000000001c00720c */ /* 0x000fc60003f24070 */
[-C--:B------:R-:W-:Y:S01]  /*5400*/  HMMA.16816.F32.BF16 R12, R144, R202.reuse, R12 ;  /* 0x000000ca900c723c */ /* 0x080fe2000004180c */
[C---:B------:R-:W-:Y:S02]  /*5410*/  ISETP.GT.U32.AND P4, PT, R28.reuse, R240, PT ;  /* 0x000000f01c00720c */ /* 0x040fe40003f84070 */
[C---:B------:R-:W-:Y:S02]  /*5420*/  ISETP.GT.U32.AND P6, PT, R28.reuse, R2, PT ;  /* 0x000000021c00720c */ /* 0x040fe40003fc4070 */
[----:B------:R-:W-:Y:S02]  /*5430*/  ISETP.GT.U32.AND P3, PT, R28, R247, PT ;  /* 0x000000f71c00720c */ /* 0x000fe40003f64070 */
[----:B------:R-:W-:Y:S01]  /*5440*/  IADD3 R60, P0, R120, 0x21, RZ ;  /* 0x00000021783c7810 */ /* 0x000fe20007f1e0ff */
[----:B------:R-:W-:Y:S01]  /*5450*/  HMMA.16816.F32.BF16 R124, R156, R202, R124 ;  /* 0x000000ca9c7c723c */ /* 0x000fe2000004187c */
[----:B------:R-:W-:Y:S01]  /*5460*/  FMUL R16, R16, c[0x0][0x188] ;  /* 0x0000620010107a20 */ /* 0x000fe20000400000 */
[C---:B------:R-:W-:Y:S01]  /*5470*/  ISETP.GT.U32.AND.EX P1, PT, R61.reuse, RZ, PT, P1 ;  /* 0x000000ff3d00720c */ /* 0x040fe20003f24110 */
[----:B------:R-:W-:Y:S01]  /*5480*/  FMUL R68, R68, c[0x0][0x188] ;  /* 0x0000620044447a20 */ /* 0x000fe20000400000 */
[C---:B------:R-:W-:Y:S01]  /*5490*/  ISETP.GT.U32.AND.EX P4, PT, R61.reuse, RZ, PT, P4 ;  /* 0x000000ff3d00720c */ /* 0x040fe20003f84140 */
[----:B------:R-:W-:Y:S01]  /*54a0*/  FMUL R28, R70, c[0x0][0x188] ;  /* 0x00006200461c7a20 */ /* 0x000fe20000400000 */
[----:B------:R-:W-:-:S02]  /*54b0*/  ISETP.GT.U32.AND.EX P6, PT, R61, RZ, PT, P6 ;  /* 0x000000ff3d00720c */ /* 0x000fc40003fc4160 */
[----:B------:R-:W-:Y:S01]  /*54c0*/  ISETP.GT.U32.AND.EX P3, PT, R61, RZ, PT, P3 ;  /* 0x000000ff3d00720c */ /* 0x000fe20003f64130 */
[----:B------:R-:W-:Y:S01]  /*54d0*/  IMAD.X R61, RZ, RZ, R121, P0 ;  /* 0x000000ffff3d7224 */ /* 0x000fe200000e0679 */
[----:B------:R-:W-:Y:S02]  /*54e0*/  FSEL R29, R29, -INF , !P2 ;  /* 0xff8000001d1d7808 */ /* 0x000fe40005000000 */
[----:B------:R-:W-:Y:S02]  /*54f0*/  MOV R228, R241 ;  /* 0x000000f100e47202 */ /* 0x000fe40000000f00 */
[C---:B------:R-:W-:Y:S02]  /*5500*/  ISETP.GT.U32.AND P5, PT, R60.reuse, R0, PT ;  /* 0x000000003c00720c */ /* 0x040fe40003fa4070 */
[----:B------:R-:W-:Y:S01]  /*5510*/  ISETP.GT.U32.AND P2, PT, R60, R240, PT ;  /* 0x000000f03c00720c */ /* 0x000fe20003f44070 */
[----:B------:R-:W-:Y:S01]  /*5520*/  FMUL R18, R18, c[0x0][0x188] ;  /* 0x0000620012127a20 */ /* 0x000fe20000400000 */
[----:B------:R-:W-:Y:S01]  /*5530*/  FSEL R209, R16, -INF , !P6 ;  /* 0xff80000010d17808 */ /* 0x000fe20007000000 */
[----:B------:R-:W-:Y:S01]  /*5540*/  FMUL R69, R69, c[0x0][0x188] ;  /* 0x0000620045457a20 */ /* 0x000fe20000400000 */
[----:B------:R-:W-:Y:S01]  /*5550*/  FSEL R197, R68, -INF , !P1 ;  /* 0xff80000044c57808 */ /* 0x000fe20004800000 */
[----:B------:R-:W-:Y:S01]  /*5560*/  FMUL R16, R71, c[0x0][0x188] ;  /* 0x0000620047107a20 */ /* 0x000fe20000400000 */
[----:B------:R-:W-:-:S02]  /*5570*/  FSEL R28, R28, -INF , !P4 ;  /* 0xff8000001c1c7808 */ /* 0x000fc40006000000 */
[C---:B------:R-:W-:Y:S02]  /*5580*/  ISETP.GT.U32.AND P1, PT, R60.reuse, R2, PT ;  /* 0x000000023c00720c */ /* 0x040fe40003f24070 */
[----:B------:R-:W-:Y:S02]  /*5590*/  ISETP.GT.U32.AND P4, PT, R60, R247, PT ;  /* 0x000000f73c00720c */ /* 0x000fe40003f84070 */
[C---:B------:R-:W-:Y:S02]  /*55a0*/  ISETP.GT.U32.AND.EX P5, PT, R61.reuse, RZ, PT, P5 ;  /* 0x000000ff3d00720c */ /* 0x040fe40003fa4150 */
[----:B------:R-:W-:Y:S01]  /*55b0*/  ISETP.GT.U32.AND.EX P2, PT, R61, RZ, PT, P2 ;  /* 0x000000ff3d00720c */ /* 0x000fe20003f44120 */
[----:B------:R-:W-:Y:S01]  /*55c0*/  HMMA.16816.F32.BF16 R84, R224, R74, R84 ;  /* 0x0000004ae054723c */ /* 0x000fe20000041854 */
[----:B------:R-:W-:Y:S02]  /*55d0*/  IADD3 R60, P6, R120, 0x28, RZ ;  /* 0x00000028783c7810 */ /* 0x000fe40007fde0ff */
[----:B------:R-:W-:-:S02]  /*55e0*/  FSEL R196, R69, -INF , !P5 ;  /* 0xff80000045c47808 */ /* 0x000fc40006800000 */
[----:B------:R-:W-:-:S03]  /*55f0*/  FSEL R16, R16, -INF , !P2 ;  /* 0xff80000010107808 */ /* 0x000fc60005000000 */
[C---:B------:R-:W-:Y:S01]  /*5600*/  HMMA.16816.F32.BF16 R72, R220.reuse, R160, R228 ;  /* 0x000000a0dc48723c */ /* 0x040fe200000418e4 */
[C---:B------:R-:W-:Y:S02]  /*5610*/  ISETP.GT.U32.AND P0, PT, R60.reuse, R0, PT ;  /* 0x000000003c00720c */ /* 0x040fe40003f04070 */
[C---:B------:R-:W-:Y:S02]  /*5620*/  ISETP.GT.U32.AND P5, PT, R60.reuse, R2, PT ;  /* 0x000000023c00720c */ /* 0x040fe40003fa4070 */
[----:B------:R-:W-:Y:S02]  /*5630*/  ISETP.GT.U32.AND P2, PT, R60, R247, PT ;  /* 0x000000f73c00720c */ /* 0x000fe40003f44070 */
[----:B------:R-:W-:Y:S01]  /*5640*/  FSEL R230, R18, -INF , !P3 ;  /* 0xff80000012e67808 */ /* 0x000fe20005800000 */
[----:B------:R-:W-:Y:S01]  /*5650*/  HMMA.16816.F32.BF16 R136, R220, R192, R136 ;  /* 0x000000c0dc88723c */ /* 0x000fe20000041888 */
[----:B------:R-:W-:Y:S01]  /*5660*/  ISETP.GT.U32.AND P3, PT, R60, R240, PT ;  /* 0x000000f03c00720c */ /* 0x000fe20003f64070 */
[----:B------:R-:W-:Y:S01]  /*5670*/  FMUL R60, R19, c[0x0][0x188] ;  /* 0x00006200133c7a20 */ /* 0x000fe20000400000 */
[----:B------:R-:W-:Y:S01]  /*5680*/  ISETP.GT.U32.AND.EX P4, PT, R61, RZ, PT, P4 ;  /* 0x000000ff3d00720c */ /* 0x000fe20003f84140 */
[----:B------:R-:W-:Y:S01]  /*5690*/  FMUL R17, R17, c[0x0][0x188] ;  /* 0x0000620011117a20 */ /* 0x000fe20000400000 */
[----:B------:R-:W-:-:S03]  /*56a0*/  ISETP.GT.U32.AND.EX P1, PT, R61, RZ, PT, P1 ;  /* 0x000000ff3d00720c */ /* 0x000fc60003f24110 */
[----:B------:R-:W-:Y:S01]  /*56b0*/  HMMA.16816.F32.BF16 R36, R148, R192, R36 ;  /* 0x000000c09424723c */ /* 0x000fe20000041824 */
[----:B------:R-:W-:Y:S02]  /*56c0*/  IADD3.X R19, RZ, R121, RZ, P6, !PT ;  /* 0x00000079ff137210 */ /* 0x000fe400037fe4ff */
[----:B------:R-:W-:Y:S01]  /*56d0*/  FSEL R226, R60, -INF , !P4 ;  /* 0xff8000003ce27808 */ /* 0x000fe20006000000 */
[----:B------:R-:W-:Y:S01]  /*56e0*/  FMUL R60, R12, c[0x0][0x188] ;  /* 0x000062000c3c7a20 */ /* 0x000fe20000400000 */
[----:B------:R-:W-:-:S03]  /*56f0*/  FSEL R212, R17, -INF , !P1 ;  /* 0xff80000011d47808 */ /* 0x000fc60004800000 */
[----:B------:R-:W-:Y:S01]  /*5700*/  HMMA.16816.F32.BF16 R92, R156, R198, R92 ;  /* 0x000000c69c5c723c */ /* 0x000fe2000004185c */
[----:B------:R-:W-:Y:S02]  /*5710*/  IADD3 R18, P1, R120, 0x29, RZ ;  /* 0x0000002978127810 */ /* 0x000fe40007f3e0ff */
[----:B------:R-:W-:-:S05]  /*5720*/  ISETP.GT.U32.AND.EX P5, PT, R19, RZ, PT, P5 ;  /* 0x000000ff1300720c */ /* 0x000fca0003fa4150 */
[----:B------:R-:W-:Y:S01]  /*5730*/  HMMA.16816.F32.BF16 R4, R144, R198, R4 ;  /* 0x000000c69004723c */ /* 0x000fe20000041804 */
[C---:B------:R-:W-:Y:S01]  /*5740*/  ISETP.GT.U32.AND.EX P0, PT, R19.reuse, RZ, PT, P0 ;  /* 0x000000ff1300720c */ /* 0x040fe20003f04100 */
[----:B------:R-:W-:Y:S01]  /*5750*/  FMUL R17, R124, c[0x0][0x188] ;  /* 0x000062007c117a20 */ /* 0x000fe20000400000 */
[C---:B------:R-:W-:Y:S01]  /*5760*/  ISETP.GT.U32.AND.EX P3, PT, R19.reuse, RZ, PT, P3 ;  /* 0x000000ff1300720c */ /* 0x040fe20003f64130 */
[----:B------:R-:W-:Y:S01]  /*5770*/  FMUL R126, R126, c[0x0][0x188] ;  /* 0x000062007e7e7a20 */ /* 0x000fe20000400000 */
[----:B------:R-:W-:Y:S02]  /*5780*/  ISETP.GT.U32.AND.EX P2, PT, R19, RZ, PT, P2 ;  /* 0x000000ff1300720c */ /* 0x000fe40003f44120 */
[----:B------:R-:W-:Y:S01]  /*5790*/  FSEL R19, R60, -INF , !P5 ;  /* 0xff8000003c137808 */ /* 0x000fe20006800000 */
[----:B------:R-:W-:Y:S01]  /*57a0*/  IMAD.X R60, RZ, RZ, R121, P1 ;  /* 0x000000ffff3c7224 */ /* 0x000fe200008e0679 */
[----:B------:R-:W-:Y:S01]  /*57b0*/  HMMA.16816.F32.BF16 R88, R220, R188, R88 ;  /* 0x000000bcdc58723c */ /* 0x000fe20000041858 */
[----:B------:R-:W-:-:S02]  /*57c0*/  ISETP.GT.U32.AND P6, PT, R18, R0, PT ;  /* 0x000000001200720c */ /* 0x000fc40003fc4070 */
[----:B------:R-:W-:Y:S02]  /*57d0*/  ISETP.GT.U32.AND P4, PT, R18, R240, PT ;  /* 0x000000f01200720c */ /* 0x000fe40003f84070 */
[----:B------:R-:W-:Y:S01]  /*57e0*/  IADD3 R124, R0, 0x80, RZ ;  /* 0x00000080007c7810 */ /* 0x000fe20007ffe0ff */
[----:B------:R-:W-:Y:S02]  /*57f0*/  FMUL R14, R14, c[0x0][0x188] ;  /* 0x000062000e0e7a20 */ /* 0x000fe40000400000 */
[----:B------:R-:W-:Y:S01]  /*5800*/  HMMA.16816.F32.BF16 R32, R148, R188, R32 ;  /* 0x000000bc9420723c */ /* 0x000fe20000041820 */
[----:B------:R-:W-:Y:S01]  /*5810*/  FSEL R17, R17, -INF , !P0 ;  /* 0xff80000011117808 */ /* 0x000fe20004000000 */
[----:B------:R-:W-:Y:S01]  /*5820*/  FMUL R125, R125, c[0x0][0x188] ;  /* 0x000062007d7d7a20 */ /* 0x000fe20000400000 */
[----:B------:R-:W-:Y:S01]  /*5830*/  FSEL R12, R126, -INF , !P3 ;  /* 0xff8000007e0c7808 */ /* 0x000fe20005800000 */
[----:B------:R-:W-:Y:S01]  /*5840*/  FMUL R127, R127, c[0x0][0x188] ;  /* 0x000062007f7f7a20 */ /* 0x000fe20000400000 */
[----:B------:R-:W-:-:S02]  /*5850*/  ISETP.GT.U32.AND P0, PT, R18, R124, PT ;  /* 0x0000007c1200720c */ /* 0x000fc40003f04070 */
[----:B------:R-:W-:Y:S02]  /*5860*/  ISETP.GT.U32.AND P3, PT, R18, R247, PT ;  /* 0x000000f71200720c */ /* 0x000fe40003f64070 */
[C---:B------:R-:W-:Y:S02]  /*5870*/  ISETP.GT.U32.AND.EX P6, PT, R60.reuse, RZ, PT, P6 ;  /* 0x000000ff3c00720c */ /* 0x040fe40003fc4160 */
[----:B------:R-:W-:Y:S02]  /*5880*/  ISETP.GT.U32.AND.EX P4, PT, R60, RZ, PT, P4 ;  /* 0x000000ff3c00720c */ /* 0x000fe40003f84140 */
[----:B------:R-:W-:Y:S01]  /*5890*/  IADD3 R18, P5, R120, 0x30, RZ ;  /* 0x0000003078127810 */ /* 0x000fe20007fbe0ff */
[----:B------:R-:W-:Y:S01]  /*58a0*/  FMUL R206, R13, c[0x0][0x188] ;  /* 0x000062000dce7a20 */ /* 0x000fe20000400000 */
[----:B------:R-:W-:Y:S01]  /*58b0*/  FSEL R216, R14, -INF , !P2 ;  /* 0xff8000000ed87808 */ /* 0x000fe20005000000 */
[----:B------:R-:W-:Y:S01]  /*58c0*/  HMMA.16816.F32.BF16 R136, R156, R194, R136 ;  /* 0x000000c29c88723c */ /* 0x000fe20000041888 */
[----:B------:R-:W-:-:S02]  /*58d0*/  FSEL R14, R125, -INF , !P6 ;  /* 0xff8000007d0e7808 */ /* 0x000fc40007000000 */
[----:B------:R-:W-:Y:S02]  /*58e0*/  FSEL R13, R127, -INF , !P4 ;  /* 0xff8000007f0d7808 */ /* 0x000fe40006000000 */
[C---:B------:R-:W-:Y:S02]  /*58f0*/  ISETP.GT.U32.AND P1, PT, R18.reuse, R0, PT ;  /* 0x000000001200720c */ /* 0x040fe40003f24070 */
[C---:B------:R-:W-:Y:S02]  /*5900*/  ISETP.GT.U32.AND P2, PT, R18.reuse, R240, PT ;  /* 0x000000f01200720c */ /* 0x040fe40003f44070 */
[C---:B------:R-:W-:Y:S02]  /*5910*/  ISETP.GT.U32.AND P6, PT, R18.reuse, R124, PT ;  /* 0x0000007c1200720c */ /* 0x040fe40003fc4070 */
[----:B------:R-:W-:Y:S01]  /*5920*/  ISETP.GT.U32.AND P4, PT, R18, R247, PT ;  /* 0x000000f71200720c */ /* 0x000fe20003f84070 */
[----:B------:R-:W-:Y:S01]  /*5930*/  FMUL R18, R15, c[0x0][0x188] ;  /* 0x000062000f127a20 */ /* 0x000fe20000400000 */
[C---:B------:R-:W-:Y:S01]  /*5940*/  ISETP.GT.U32.AND.EX P0, PT, R60.reuse, RZ, PT, P0 ;  /* 0x000000ff3c00720c */ /* 0x040fe20003f04100 */
[----:B------:R-:W-:Y:S01]  /*5950*/  HMMA.16816.F32.BF16 R36, R144, R194, R36 ;  /* 0x000000c29024723c */ /* 0x000fe20000041824 */
[----:B------:R-:W-:Y:S01]  /*5960*/  ISETP.GT.U32.AND.EX P3, PT, R60, RZ, PT, P3 ;  /* 0x000000ff3c00720c */ /* 0x000fe20003f64130 */
[----:B------:R-:W-:Y:S01]  /*5970*/  IMAD.X R60, RZ, RZ, R121, P5 ;  /* 0x000000ffff3c7224 */ /* 0x000fe200028e0679 */
[----:B------:R-:W-:Y:S01]  /*5980*/  FSEL R206, R206, -INF , !P0 ;  /* 0xff800000cece7808 */ /* 0x000fe20004000000 */
[----:B------:R-:W-:Y:S01]  /*5990*/  FMUL R92, R92, c[0x0][0x188] ;  /* 0x000062005c5c7a20 */ /* 0x000fe20000400000 */
[----:B------:R-:W-:Y:S01]  /*59a0*/  FSEL R211, R18, -INF , !P3 ;  /* 0xff80000012d37808 */ /* 0x000fe20005800000 */
[----:B------:R-:W-:Y:S01]  /*59b0*/  FMUL R94, R94, c[0x0][0x188] ;  /* 0x000062005e5e7a20 */ /* 0x000fe20000400000 */
[----:B------:R-:W-:Y:S01]  /*59c0*/  ISETP.GT.U32.AND.EX P1, PT, R60, RZ, PT, P1 ;  /* 0x000000ff3c00720c */ /* 0x000fe20003f24110 */
[----:B------:R-:W-:Y:S01]  /*59d0*/  HMMA.16816.F32.BF16 R20, R220, R184, R20 ;  /* 0x000000b8dc14723c */ /* 0x000fe20000041814 */
[----:B------:R-:W-:Y:S01]  /*59e0*/  FMUL R18, R4, c[0x0][0x188] ;  /* 0x0000620004127a20 */ /* 0x000fe20000400000 */
[----:B------:R-:W-:-:S02]  /*59f0*/  ISETP.GT.U32.AND.EX P2, PT, R60, RZ, PT, P2 ;  /* 0x000000ff3c00720c */ /* 0x000fc40003f44120 */
[----:B------:R-:W-:Y:S02]  /*5a00*/  ISETP.GT.U32.AND.EX P6, PT, R60, RZ, PT, P6 ;  /* 0x000000ff3c00720c */ /* 0x000fe40003fc4160 */
[----:B------:R-:W-:Y:S02]  /*5a10*/  IADD3 R15, P0, R120, 0x31, RZ ;  /* 0x00000031780f7810 */ /* 0x000fe40007f1e0ff */
[----:B------:R-:W-:Y:S01]  /*5a20*/  HMMA.16816.F32.BF16 R48, R148, R184, R48 ;  /* 0x000000b89430723c */ /* 0x000fe20000041830 */
[----:B------:R-:W-:Y:S01]  /*5a30*/  FSEL R218, R92, -INF , !P1 ;  /* 0xff8000005cda7808 */ /* 0x000fe20004800000 */
[----:B------:R-:W-:Y:S01]  /*5a40*/  FMUL R6, R6, c[0x0][0x188] ;  /* 0x0000620006067a20 */ /* 0x000fe20000400000 */
[----:B------:R-:W-:Y:S02]  /*5a50*/  FSEL R4, R94, -INF , !P2 ;  /* 0xff8000005e047808 */ /* 0x000fe40005000000 */
[----:B------:R-:W-:-:S03]  /*5a60*/  ISETP.GT.U32.AND P5, PT, R15, R0, PT ;  /* 0x000000000f00720c */ /* 0x000fc60003fa4070 */
[----:B------:R-:W-:Y:S01]  /*5a70*/  HMMA.16816.F32.BF16 R8, R220, R180, R8 ;  /* 0x000000b4dc08723c */ /* 0x000fe20000041808 */
[C---:B------:R-:W-:Y:S02]  /*5a80*/  ISETP.GT.U32.AND P3, PT, R15.reuse, R240, PT ;  /* 0x000000f00f00720c */ /* 0x040fe40003f64070 */
[C---:B------:R-:W-:Y:S02]  /*5a90*/  ISETP.GT.U32.AND P1, PT, R15.reuse, R124, PT ;  /* 0x0000007c0f00720c */ /* 0x040fe40003f24070 */
[----:B------:R-:W-:-:S03]  /*5aa0*/  ISETP.GT.U32.AND P2, PT, R15, R247, PT ;  /* 0x000000f70f00720c */ /* 0x000fc60003f44070 */
[----:B------:R-:W-:Y:S01]  /*5ab0*/  HMMA.16816.F32.BF16 R56, R220, R176, R56 ;  /* 0x000000b0dc38723c */ /* 0x000fe20000041838 */
[----:B------:R-:W-:Y:S01]  /*5ac0*/  ISETP.GT.U32.AND.EX P4, PT, R60, RZ, PT, P4 ;  /* 0x000000ff3c00720c */ /* 0x000fe20003f84140 */
[----:B------:R-:W-:-:S06]  /*5ad0*/  FMUL R93, R93, c[0x0][0x188] ;  /* 0x000062005d5d7a20 */ /* 0x000fcc0000400000 */
[----:B------:R-:W-:Y:S01]  /*5ae0*/  HMMA.16816.F32.BF16 R64, R220, R172, R64 ;  /* 0x000000acdc40723c */ /* 0x000fe20000041840 */
[----:B------:R-:W-:Y:S02]  /*5af0*/  FMUL R95, R95, c[0x0][0x188] ;  /* 0x000062005f5f7a20 */ /* 0x000fe40000400000 */
[----:B------:R-:W-:-:S05]  /*5b00*/  FMUL R5, R5, c[0x0][0x188] ;  /* 0x0000620005057a20 */ /* 0x000fca0000400000 */
[----:B------:R-:W-:Y:S01]  /*5b10*/  HMMA.16816.F32.BF16 R96, R220, R168, R96 ;  /* 0x000000a8dc60723c */ /* 0x000fe20000041860 */
[----:B------:R-:W-:-:S07]  /*5b20*/  FSEL R244, R6, -INF , !P4 ;  /* 0xff80000006f47808 */ /* 0x000fce0006000000 */
[C---:B------:R-:W-:Y:S08]  /*5b30*/  HMMA.16816.F32.BF16 R24, R220.reuse, R164, R24 ;  /* 0x000000a4dc18723c */ /* 0x040ff00000041818 */
[----:B------:R-:W-:Y:S07]  /*5b40*/  HMMA.16816.F32.BF16 R236, R220, R152, R236 ;  /* 0x00000098dcec723c */ /* 0x000fee00000418ec */
[----:B------:R-:W-:-:S02]  /*5b50*/  FSEL R222, R18, -INF , !P6 ;  /* 0xff80000012de7808 */ /* 0x000fc40007000000 */
[----:B------:R-:W-:Y:S01]  /*5b60*/  IADD3.X R18, RZ, R121, RZ, P0, !PT ;  /* 0x00000079ff127210 */ /* 0x000fe200007fe4ff */
[-C--:B------:R-:W-:Y:S01]  /*5b70*/  HMMA.16816.F32.BF16 R88, R156, R190.reuse, R88 ;  /* 0x000000be9c58723c */ /* 0x080fe20000041858 */
[----:B------:R-:W-:Y:S02]  /*5b80*/  IADD3 R15, P6, R120, 0x38, RZ ;  /* 0x00000038780f7810 */ /* 0x000fe40007fde0ff */
[C---:B------:R-:W-:Y:S02]  /*5b90*/  ISETP.GT.U32.AND.EX P5, PT, R18.reuse, RZ, PT, P5 ;  /* 0x000000ff1200720c */ /* 0x040fe40003fa4150 */
[C---:B------:R-:W-:Y:S02]  /*5ba0*/  ISETP.GT.U32.AND.EX P3, PT, R18.reuse, RZ, PT, P3 ;  /* 0x000000ff1200720c */ /* 0x040fe40003f64130 */
[----:B------:R-:W-:Y:S01]  /*5bb0*/  ISETP.GT.U32.AND.EX P1, PT, R18, RZ, PT, P1 ;  /* 0x000000ff1200720c */ /* 0x000fe20003f24110 */
[----:B------:R-:W-:Y:S01]  /*5bc0*/  HMMA.16816.F32.BF16 R32, R144, R190, R32 ;  /* 0x000000be9020723c */ /* 0x000fe20000041820 */
[----:B------:R-:W-:Y:S01]  /*5bd0*/  IMAD.X R6, RZ, RZ, R121, P6 ;  /* 0x000000ffff067224 */ /* 0x000fe200030e0679 */
[----:B------:R-:W-:Y:S01]  /*5be0*/  ISETP.GT.U32.AND P0, PT, R15, R0, PT ;  /* 0x000000000f00720c */ /* 0x000fe20003f04070 */
[----:B------:R-:W-:Y:S01]  /*5bf0*/  FMUL R7, R7, c[0x0][0x188] ;  /* 0x0000620007077a20 */ /* 0x000fe20000400000 */
[----:B------:R-:W-:-:S02]  /*5c00*/  FSEL R213, R93, -INF , !P5 ;  /* 0xff8000005dd57808 */ /* 0x000fc40006800000 */
[----:B------:R-:W-:Y:S02]  /*5c10*/  FSEL R207, R95, -INF , !P3 ;  /* 0xff8000005fcf7808 */ /* 0x000fe40005800000 */
[----:B------:R-:W-:Y:S01]  /*5c20*/  FSEL R221, R5, -INF , !P1 ;  /* 0xff80000005dd7808 */ /* 0x000fe20004800000 */
[----:B------:R-:W-:Y:S01]  /*5c30*/  FMUL R136, R136, c[0x0][0x188] ;  /* 0x0000620088887a20 */ /* 0x000fe20000400000 */
[C---:B------:R-:W-:Y:S02]  /*5c40*/  ISETP.GT.U32.AND P4, PT, R15.reuse, R240, PT ;  /* 0x000000f00f00720c */ /* 0x040fe40003f84070 */
[C---:B------:R-:W-:Y:S02]  /*5c50*/  ISETP.GT.U32.AND P5, PT, R15.reuse, R124, PT ;  /* 0x0000007c0f00720c */ /* 0x040fe40003fa4070 */
[----:B------:R-:W-:Y:S02]  /*5c60*/  ISETP.GT.U32.AND P3, PT, R15, R247, PT ;  /* 0x000000f70f00720c */ /* 0x000fe40003f64070 */
[----:B------:R-:W-:-:S02]  /*5c70*/  IADD3 R5, P1, R120, 0x39, RZ ;  /* 0x0000003978057810 */ /* 0x000fc40007f3e0ff */
[----:B------:R-:W-:Y:S01]  /*5c80*/  ISETP.GT.U32.AND.EX P2, PT, R18, RZ, PT, P2 ;  /* 0x000000ff1200720c */ /* 0x000fe20003f44120 */
[----:B------:R-:W-:Y:S01]  /*5c90*/  FMUL R138, R138, c[0x0][0x188] ;  /* 0x000062008a8a7a20 */ /* 0x000fe20000400000 */
[----:B------:R-:W-:Y:S01]  /*5ca0*/  ISETP.GT.U32.AND.EX P0, PT, R6, RZ, PT, P0 ;  /* 0x000000ff0600720c */ /* 0x000fe20003f04100 */
[----:B------:R-:W-:Y:S01]  /*5cb0*/  FMUL R36, R36, c[0x0][0x188] ;  /* 0x0000620024247a20 */ /* 0x000fe20000400000 */
[C---:B------:R-:W-:Y:S01]  /*5cc0*/  ISETP.GT.U32.AND.EX P4, PT, R6.reuse, RZ, PT, P4 ;  /* 0x000000ff0600720c */ /* 0x040fe20003f84140 */
[----:B------:R-:W-:Y:S01]  /*5cd0*/  HMMA.16816.F32.BF16 R40, R148, R180, R40 ;  /* 0x000000b49428723c */ /* 0x000fe20000041828 */
[C---:B------:R-:W-:Y:S02]  /*5ce0*/  ISETP.GT.U32.AND.EX P5, PT, R6.reuse, RZ, PT, P5 ;  /* 0x000000ff0600720c */ /* 0x040fe40003fa4150 */
[----:B------:R-:W-:Y:S01]  /*5cf0*/  ISETP.GT.U32.AND.EX P3, PT, R6, RZ, PT, P3 ;  /* 0x000000ff0600720c */ /* 0x000fe20003f64130 */
[----:B------:R-:W-:Y:S01]  /*5d00*/  IMAD.X R6, RZ, RZ, R121, P1 ;  /* 0x000000ffff067224 */ /* 0x000fe200008e0679 */
[----:B------:R-:W-:-:S02]  /*5d10*/  FSEL R229, R7, -INF , !P2 ;  /* 0xff80000007e57808 */ /* 0x000fc40005000000 */
[C---:B------:R-:W-:Y:S02]  /*5d20*/  ISETP.GT.U32.AND P6, PT, R5.reuse, R0, PT ;  /* 0x000000000500720c */ /* 0x040fe40003fc4070 */
[C---:B------:R-:W-:Y:S02]  /*5d30*/  ISETP.GT.U32.AND P2, PT, R5.reuse, R240, PT ;  /* 0x000000f00500720c */ /* 0x040fe40003f44070 */
[----:B------:R-:W-:Y:S01]  /*5d40*/  FSEL R210, R136, -INF , !P0 ;  /* 0xff80000088d27808 */ /* 0x000fe20004000000 */
[----:B------:R-:W-:Y:S01]  /*5d50*/  FMUL R38, R38, c[0x0][0x188] ;  /* 0x0000620026267a20 */ /* 0x000fe20000400000 */
[----:B------:R-:W-:Y:S01]  /*5d60*/  ISETP.GT.U32.AND P0, PT, R5, R124, PT ;  /* 0x0000007c0500720c */ /* 0x000fe20003f04070 */
[----:B------:R-:W-:Y:S01]  /*5d70*/  FMUL R137, R137, c[0x0][0x188] ;  /* 0x0000620089897a20 */ /* 0x000fe20000400000 */
[----:B------:R-:W-:Y:S01]  /*5d80*/  FSEL R202, R138, -INF , !P4 ;  /* 0xff8000008aca7808 */ /* 0x000fe20006000000 */
[----:B------:R-:W-:Y:S01]  /*5d90*/  FMUL R18, R139, c[0x0][0x188] ;  /* 0x000062008b127a20 */ /* 0x000fe20000400000 */
[----:B------:R-:W-:Y:S01]  /*5da0*/  ISETP.GT.U32.AND P4, PT, R5, R247, PT ;  /* 0x000000f70500720c */ /* 0x000fe20003f84070 */
[----:B------:R-:W-:Y:S01]  /*5db0*/  HMMA.16816.F32.BF16 R20, R156, R186, R20 ;  /* 0x000000ba9c14723c */ /* 0x000fe20000041814 */
[----:B------:R-:W-:Y:S01]  /*5dc0*/  FSEL R215, R36, -INF , !P5 ;  /* 0xff80000024d77808 */ /* 0x000fe20006800000 */
[----:B------:R-:W-:Y:S01]  /*5dd0*/  FMUL R37, R37, c[0x0][0x188] ;  /* 0x0000620025257a20 */ /* 0x000fe20000400000 */
[----:B------:R-:W-:-:S02]  /*5de0*/  IADD3 R5, P5, R120, 0x40, RZ ;  /* 0x0000004078057810 */ /* 0x000fc40007fbe0ff */
[C---:B------:R-:W-:Y:S02]  /*5df0*/  ISETP.GT.U32.AND.EX P6, PT, R6.reuse, RZ, PT, P6 ;  /* 0x000000ff0600720c */ /* 0x040fe40003fc4160 */
[C---:B------:R-:W-:Y:S01]  /*5e00*/  ISETP.GT.U32.AND.EX P2, PT, R6.reuse, RZ, PT, P2 ;  /* 0x000000ff0600720c */ /* 0x040fe20003f44120 */
[----:B------:R-:W-:Y:S01]  /*5e10*/  HMMA.16816.F32.BF16 R48, R144, R186, R48 ;  /* 0x000000ba9030723c */ /* 0x000fe20000041830 */
[----:B------:R-:W-:Y:S02]  /*5e20*/  ISETP.GT.U32.AND.EX P0, PT, R6, RZ, PT, P0 ;  /* 0x000000ff0600720c */ /* 0x000fe40003f04100 */
[----:B------:R-:W-:Y:S02]  /*5e30*/  FSEL R224, R38, -INF , !P3 ;  /* 0xff80000026e07808 */ /* 0x000fe40005800000 */
[----:B------:R-:W-:Y:S02]  /*5e40*/  ISETP.GT.U32.AND.EX P4, PT, R6, RZ, PT, P4 ;  /* 0x000000ff0600720c */ /* 0x000fe40003f84140 */
[----:B------:R-:W-:-:S02]  /*5e50*/  ISETP.GT.U32.AND P1, PT, R5, R0, PT ;  /* 0x000000000500720c */ /* 0x000fc40003f24070 */
[----:B------:R-:W-:Y:S02]  /*5e60*/  ISETP.GT.U32.AND P3, PT, R5, R240, PT ;  /* 0x000000f00500720c */ /* 0x000fe40003f64070 */
[----:B------:R-:W-:Y:S02]  /*5e70*/  FSEL R208, R137, -INF , !P6 ;  /* 0xff80000089d07808 */ /* 0x000fe40007000000 */
[----:B------:R-:W-:Y:S02]  /*5e80*/  FSEL R18, R18, -INF , !P2 ;  /* 0xff80000012127808 */ /* 0x000fe40005000000 */
[----:B------:R-:W-:Y:S01]  /*5e90*/  IADD3.X R6, RZ, R121, RZ, P5, !PT ;  /* 0x00000079ff067210 */ /* 0x000fe20002ffe4ff */
[----:B------:R-:W-:Y:S01]  /*5ea0*/  FMUL R39, R39, c[0x0][0x188] ;  /* 0x0000620027277a20 */ /* 0x000fe20000400000 */
[C---:B------:R-:W-:Y:S02]  /*5eb0*/  ISETP.GT.U32.AND P6, PT, R5.reuse, R124, PT ;  /* 0x0000007c0500720c */ /* 0x040fe40003fc4070 */
[----:B------:R-:W-:-:S02]  /*5ec0*/  ISETP.GT.U32.AND P2, PT, R5, R247, PT ;  /* 0x000000f70500720c */ /* 0x000fc40003f44070 */
[----:B------:R-:W-:Y:S01]  /*5ed0*/  FSEL R214, R37, -INF , !P0 ;  /* 0xff80000025d67808 */ /* 0x000fe20004000000 */
[----:B------:R-:W-:Y:S01]  /*5ee0*/  FMUL R88, R88, c[0x0][0x188] ;  /* 0x0000620058587a20 */ /* 0x000fe20000400000 */
[----:B------:R-:W-:Y:S01]  /*5ef0*/  IADD3 R5, P0, R120, 0x41, RZ ;  /* 0x0000004178057810 */ /* 0x000fe20007f1e0ff */
        /* <DEDUP_REMOVED lines=10> */
[----:B------:R-:W-:Y:S02]  /*5fa0*/  FSEL R251, R88, -INF , !P1 ;  /* 0xff80000058fb7808 */ /* 0x000fe40004800000 */
[----:B------:R-:W-:Y:S01]  /*5fb0*/  FSEL R233, R90, -INF , !P3 ;  /* 0xff8000005ae97808 */ /* 0x000fe20005800000 */
[----:B------:R-:W-:Y:S01]  /*5fc0*/  FMUL R34, R34, c[0x0][0x188] ;  /* 0x0000620022227a20 */ /* 0x000fe20000400000 */
[C---:B------:R-:W-:Y:S02]  /*5fd0*/  ISETP.GT.U32.AND P5, PT, R5.reuse, R240, PT ;  /* 0x000000f00500720c */ /* 0x040fe40003fa4070 */
[C---:B------:R-:W-:Y:S02]  /*5fe0*/  ISETP.GT.U32.AND P1, PT, R5.reuse, R124, PT ;  /* 0x0000007c0500720c */ /* 0x040fe40003f24070 */
[----:B------:R-:W-:-:S02]  /*5ff0*/  ISETP.GT.U32.AND P3, PT, R5, R247, PT ;  /* 0x000000f70500720c */ /* 0x000fc40003f64070 */
[----:B------:R-:W-:Y:S01]  /*6000*/  FSEL R203, R32, -INF , !P6 ;  /* 0xff80000020cb7808 */ /* 0x000fe20007000000 */
[----:B------:R-:W-:Y:S01]  /*6010*/  FMUL R89, R89, c[0x0][0x188] ;  /* 0x0000620059597a20 */ /* 0x000fe20000400000 */
[----:B------:R-:W-:Y:S01]  /*6020*/  IADD3 R5, P6, R120, 0x48, RZ ;  /* 0x0000004878057810 */ /* 0x000fe20007fde0ff */
[-C--:B------:R-:W-:Y:S01]  /*6030*/  HMMA.16816.F32.BF16 R8, R156, R182.reuse, R8 ;  /* 0x000000b69c08723c */ /* 0x080fe20000041808 */
[C---:B------:R-:W-:Y:S01]  /*6040*/  ISETP.GT.U32.AND.EX P4, PT, R6.reuse, RZ, PT, P4 ;  /* 0x000000ff0600720c */ /* 0x040fe20003f84140 */
[----:B------:R-:W-:Y:S01]  /*6050*/  FMUL R91, R91, c[0x0][0x188] ;  /* 0x000062005b5b7a20 */ /* 0x000fe20000400000 */
[C---:B------:R-:W-:Y:S01]  /*6060*/  ISETP.GT.U32.AND.EX P5, PT, R6.reuse, RZ, PT, P5 ;  /* 0x000000ff0600720c */ /* 0x040fe20003fa4150 */
[----:B------:R-:W-:Y:S01]  /*6070*/  FMUL R33, R33, c[0x0][0x188] ;  /* 0x0000620021217a20 */ /* 0x000fe20000400000 */
[C---:B------:R-:W-:Y:S02]  /*6080*/  ISETP.GT.U32.AND.EX P1, PT, R6.reuse, RZ, PT, P1 ;  /* 0x000000ff0600720c */ /* 0x040fe40003f24110 */
[----:B------:R-:W-:Y:S01]  /*6090*/  ISETP.GT.U32.AND.EX P3, PT, R6, RZ, PT, P3 ;  /* 0x000000ff0600720c */ /* 0x000fe20003f64130 */
[----:B------:R-:W-:Y:S01]  /*60a0*/  HMMA.16816.F32.BF16 R40, R144, R182, R40 ;  /* 0x000000b69028723c */ /* 0x000fe20000041828 */
[----:B------:R-:W-:Y:S01]  /*60b0*/  FSEL R68, R34, -INF , !P2 ;  /* 0xff80000022447808 */ /* 0x000fe20005000000 */
[----:B------:R-:W-:Y:S01]  /*60c0*/  IMAD.X R6, RZ, RZ, R121, P6 ;  /* 0x000000ffff067224 */ /* 0x000fe200030e0679 */
[----:B------:R-:W-:-:S02]  /*60d0*/  ISETP.GT.U32.AND P0, PT, R5, R0, PT ;  /* 0x000000000500720c */ /* 0x000fc40003f04070 */
[----:B------:R-:W-:Y:S02]  /*60e0*/  ISETP.GT.U32.AND P2, PT, R5, R240, PT ;  /* 0x000000f00500720c */ /* 0x000fe40003f44070 */
[----:B------:R-:W-:Y:S01]  /*60f0*/  FSEL R246, R89, -INF , !P4 ;  /* 0xff80000059f67808 */ /* 0x000fe20006000000 */
[----:B------:R-:W-:Y:S01]  /*6100*/  FMUL R35, R35, c[0x0][0x188] ;  /* 0x0000620023237a20 */ /* 0x000fe20000400000 */
[----:B------:R-:W-:Y:S01]  /*6110*/  ISETP.GT.U32.AND P4, PT, R5, R124, PT ;  /* 0x0000007c0500720c */ /* 0x000fe20003f84070 */
[----:B------:R-:W-:Y:S01]  /*6120*/  FMUL R20, R20, c[0x0][0x188] ;  /* 0x0000620014147a20 */ /* 0x000fe20000400000 */
[----:B------:R-:W-:Y:S01]  /*6130*/  FSEL R228, R91, -INF , !P5 ;  /* 0xff8000005be47808 */ /* 0x000fe20006800000 */
[----:B------:R-:W-:Y:S01]  /*6140*/  FMUL R22, R22, c[0x0][0x188] ;  /* 0x0000620016167a20 */ /* 0x000fe20000400000 */
[----:B------:R-:W-:Y:S01]  /*6150*/  ISETP.GT.U32.AND P5, PT, R5, R247, PT ;  /* 0x000000f70500720c */ /* 0x000fe20003fa4070 */
[----:B------:R-:W-:Y:S01]  /*6160*/  FMUL R48, R48, c[0x0][0x188] ;  /* 0x0000620030307a20 */ /* 0x000fe20000400000 */
[----:B------:R-:W-:Y:S01]  /*6170*/  FSEL R249, R33, -INF , !P1 ;  /* 0xff80000021f97808 */ /* 0x000fe20004800000 */
[----:B------:R-:W-:Y:S01]  /*6180*/  HMMA.16816.F32.BF16 R44, R148, R172, R44 ;  /* 0x000000ac942c723c */ /* 0x000fe2000004182c */
[----:B------:R-:W-:-:S02]  /*6190*/  IADD3 R5, P1, R120, 0x49, RZ ;  /* 0x0000004978057810 */ /* 0x000fc40007f3e0ff */
[C---:B------:R-:W-:Y:S02]  /*61a0*/  ISETP.GT.U32.AND.EX P0, PT, R6.reuse, RZ, PT, P0 ;  /* 0x000000ff0600720c */ /* 0x040fe40003f04100 */
[C---:B------:R-:W-:Y:S02]  /*61b0*/  ISETP.GT.U32.AND.EX P2, PT, R6.reuse, RZ, PT, P2 ;  /* 0x000000ff0600720c */ /* 0x040fe40003f44120 */
[C---:B------:R-:W-:Y:S02]  /*61c0*/  ISETP.GT.U32.AND.EX P4, PT, R6.reuse, RZ, PT, P4 ;  /* 0x000000ff0600720c */ /* 0x040fe40003f84140 */
[----:B------:R-:W-:Y:S02]  /*61d0*/  FSEL R70, R35, -INF , !P3 ;  /* 0xff80000023467808 */ /* 0x000fe40005800000 */
[----:B------:R-:W-:Y:S02]  /*61e0*/  ISETP.GT.U32.AND.EX P5, PT, R6, RZ, PT, P5 ;  /* 0x000000ff0600720c */ /* 0x000fe40003fa4150 */
[----:B------:R-:W-:-:S02]  /*61f0*/  ISETP.GT.U32.AND P6, PT, R5, R0, PT ;  /* 0x000000000500720c */ /* 0x000fc40003fc4070 */
[C---:B------:R-:W-:Y:S02]  /*6200*/  ISETP.GT.U32.AND P3, PT, R5.reuse, R240, PT ;  /* 0x000000f00500720c */ /* 0x040fe40003f64070 */
[----:B------:R-:W-:Y:S02]  /*6210*/  FSEL R232, R20, -INF , !P0 ;  /* 0xff80000014e87808 */ /* 0x000fe40004000000 */
[----:B------:R-:W-:Y:S02]  /*6220*/  FSEL R225, R22, -INF , !P2 ;  /* 0xff80000016e17808 */ /* 0x000fe40005000000 */
[----:B------:R-:W-:Y:S02]  /*6230*/  IADD3.X R6, RZ, R121, RZ, P1, !PT ;  /* 0x00000079ff067210 */ /* 0x000fe40000ffe4ff */
[C---:B------:R-:W-:Y:S02]  /*6240*/  ISETP.GT.U32.AND P0, PT, R5.reuse, R124, PT ;  /* 0x0000007c0500720c */ /* 0x040fe40003f04070 */
[----:B------:R-:W-:-:S02]  /*6250*/  ISETP.GT.U32.AND P2, PT, R5, R247, PT ;  /* 0x000000f70500720c */ /* 0x000fc40003f44070 */
[----:B------:R-:W-:Y:S01]  /*6260*/  FSEL R188, R48, -INF , !P4 ;  /* 0xff80000030bc7808 */ /* 0x000fe20006000000 */
[----:B------:R-:W-:Y:S01]  /*6270*/  FMUL R50, R50, c[0x0][0x188] ;  /* 0x0000620032327a20 */ /* 0x000fe20000400000 */
[----:B------:R-:W-:Y:S01]  /*6280*/  IADD3 R5, P4, R120, 0x50, RZ ;  /* 0x0000005078057810 */ /* 0x000fe20007f9e0ff */
[----:B------:R-:W-:Y:S01]  /*6290*/  FMUL R21, R21, c[0x0][0x188] ;  /* 0x0000620015157a20 */ /* 0x000fe20000400000 */
[----:B------:R-:W-:Y:S01]  /*62a0*/  HMMA.16816.F32.BF16 R56, R156, R178, R56 ;  /* 0x000000b29c38723c */ /* 0x000fe20000041838 */
[----:B------:R-:W-:Y:S01]  /*62b0*/  FMUL R23, R23, c[0x0][0x188] ;  /* 0x0000620017177a20 */ /* 0x000fe20000400000 */
[C---:B------:R-:W-:Y:S01]  /*62c0*/  ISETP.GT.U32.AND.EX P6, PT, R6.reuse, RZ, PT, P6 ;  /* 0x000000ff0600720c */ /* 0x040fe20003fc4160 */
[----:B------:R-:W-:Y:S01]  /*62d0*/  FMUL R49, R49, c[0x0][0x188] ;  /* 0x0000620031317a20 */ /* 0x000fe20000400000 */
[C---:B------:R-:W-:Y:S02]  /*62e0*/  ISETP.GT.U32.AND.EX P3, PT, R6.reuse, RZ, PT, P3 ;  /* 0x000000ff0600720c */ /* 0x040fe40003f64130 */
[----:B------:R-:W-:-:S02]  /*62f0*/  ISETP.GT.U32.AND.EX P0, PT, R6, RZ, PT, P0 ;  /* 0x000000ff0600720c */ /* 0x000fc40003f04100 */
[----:B------:R-:W-:Y:S01]  /*6300*/  HMMA.16816.F32.BF16 R108, R144, R178, R108 ;  /* 0x000000b2906c723c */ /* 0x000fe2000004186c */
[----:B------:R-:W-:Y:S01]  /*6310*/  ISETP.GT.U32.AND.EX P2, PT, R6, RZ, PT, P2 ;  /* 0x000000ff0600720c */ /* 0x000fe20003f44120 */
[----:B------:R-:W-:Y:S01]  /*6320*/  IMAD.X R6, RZ, RZ, R121, P4 ;  /* 0x000000ffff067224 */ /* 0x000fe200020e0679 */
[----:B------:R-:W-:Y:S02]  /*6330*/  ISETP.GT.U32.AND P1, PT, R5, R0, PT ;  /* 0x000000000500720c */ /* 0x000fe40003f24070 */
[----:B------:R-:W-:Y:S02]  /*6340*/  FSEL R182, R50, -INF , !P5 ;  /* 0xff80000032b67808 */ /* 0x000fe40006800000 */
[----:B------:R-:W-:Y:S02]  /*6350*/  FSEL R231, R21, -INF , !P6 ;  /* 0xff80000015e77808 */ /* 0x000fe40007000000 */
[----:B------:R-:W-:Y:S01]  /*6360*/  FSEL R245, R23, -INF , !P3 ;  /* 0xff80000017f57808 */ /* 0x000fe20005800000 */
[----:B------:R-:W-:Y:S01]  /*6370*/  FMUL R51, R51, c[0x0][0x188] ;  /* 0x0000620033337a20 */ /* 0x000fe20000400000 */
[----:B------:R-:W-:-:S02]  /*6380*/  ISETP.GT.U32.AND P5, PT, R5, R240, PT ;  /* 0x000000f00500720c */ /* 0x000fc40003fa4070 */
[C---:B------:R-:W-:Y:S02]  /*6390*/  ISETP.GT.U32.AND P6, PT, R5.reuse, R124, PT ;  /* 0x0000007c0500720c */ /* 0x040fe40003fc4070 */
[----:B------:R-:W-:Y:S02]  /*63a0*/  ISETP.GT.U32.AND P3, PT, R5, R247, PT ;  /* 0x000000f70500720c */ /* 0x000fe40003f64070 */
[----:B------:R-:W-:Y:S01]  /*63b0*/  FSEL R187, R49, -INF , !P0 ;  /* 0xff80000031bb7808 */ /* 0x000fe20004000000 */
[----:B------:R-:W-:Y:S01]  /*63c0*/  FMUL R8, R8, c[0x0][0x188] ;  /* 0x0000620008087a20 */ /* 0x000fe20000400000 */
[----:B------:R-:W-:Y:S01]  /*63d0*/  IADD3 R5, P0, R120, 0x51, RZ ;  /* 0x0000005178057810 */ /* 0x000fe20007f1e0ff */
[----:B------:R-:W-:Y:S01]  /*63e0*/  FMUL R10, R10, c[0x0][0x188] ;  /* 0x000062000a0a7a20 */ /* 0x000fe20000400000 */
[C---:B------:R-:W-:Y:S01]  /*63f0*/  ISETP.GT.U32.AND.EX P1, PT, R6.reuse, RZ, PT, P1 ;  /* 0x000000ff0600720c */ /* 0x040fe20003f24110 */
[----:B------:R0:W-:Y:S01]  /*6400*/  STL [R1+0x324], R243 ;  /* 0x000324f301007387 */ /* 0x0001e20000100800 */
[----:B------:R-:W-:Y:S01]  /*6410*/  ISETP.GT.U32.AND.EX P5, PT, R6, RZ, PT, P5 ;  /* 0x000000ff0600720c */ /* 0x000fe20003fa4150 */
[----:B------:R-:W-:Y:S01]  /*6420*/  FMUL R40, R40, c[0x0][0x188] ;  /* 0x0000620028287a20 */ /* 0x000fe20000400000 */
[----:B------:R-:W-:-:S02]  /*6430*/  ISETP.GT.U32.AND.EX P6, PT, R6, RZ, PT, P6 ;  /* 0x000000ff0600720c */ /* 0x000fc40003fc4160 */
[----:B------:R-:W-:Y:S01]  /*6440*/  ISETP.GT.U32.AND.EX P3, PT, R6, RZ, PT, P3 ;  /* 0x000000ff0600720c */ /* 0x000fe20003f64130 */
[----:B------:R-:W-:Y:S01]  /*6450*/  IMAD.X R6, RZ, RZ, R121, P0 ;  /* 0x000000ffff067224 */ /* 0x000fe200000e0679 */
[----:B------:R-:W-:Y:S02]  /*6460*/  ISETP.GT.U32.AND P4, PT, R5, R240, PT ;  /* 0x000000f00500720c */ /* 0x000fe40003f84070 */
[----:B------:R-:W-:Y:S02]  /*6470*/  FSEL R193, R8, -INF , !P1 ;  /* 0xff80000008c17808 */ /* 0x000fe40004800000 */
[----:B0-----:R-:W-:Y:S01]  /*6480*/  FSEL R243, R51, -INF , !P2 ;  /* 0xff80000033f37808 */ /* 0x001fe20005000000 */
[C---:B------:R-:W-:Y:S01]  /*6490*/  HMMA.16816.F32.BF16 R52, R148.reuse, R160, R52 ;  /* 0x000000a09434723c */ /* 0x040fe20000041834 */
[C---:B------:R-:W-:Y:S01]  /*64a0*/  ISETP.GT.U32.AND P2, PT, R5.reuse, R0, PT ;  /* 0x000000000500720c */ /* 0x040fe20003f44070 */
        /* <DEDUP_REMOVED lines=9> */
[----:B------:R-:W-:Y:S01]  /*6540*/  IADD3 R5, P6, R120, 0x58, RZ ;  /* 0x0000005878057810 */ /* 0x000fe20007fde0ff */
[----:B------:R-:W-:Y:S01]  /*6550*/  BAR.SYNC.DEFER_BLOCKING 0x0 ;  /* 0x0000000000007b1d */ /* 0x000fe20000010000 */
[----:B------:R-:W-:-:S02]  /*6560*/  ISETP.GT.U32.AND.EX P2, PT, R6, RZ, PT, P2 ;  /* 0x000000ff0600720c */ /* 0x000fc40003f44120 */
[C---:B------:R-:W-:Y:S01]  /*6570*/  ISETP.GT.U32.AND.EX P4, PT, R6.reuse, RZ, PT, P4 ;  /* 0x000000ff0600720c */ /* 0x040fe20003f84140 */
[----:B------:R-:W-:Y:S01]  /*6580*/  HMMA.16816.F32.BF16 R64, R156, R174, R64 ;  /* 0x000000ae9c40723c */ /* 0x000fe20000041840 */
[----:B------:R-:W-:Y:S02]  /*6590*/  ISETP.GT.U32.AND.EX P1, PT, R6, RZ, PT, P1 ;  /* 0x000000ff0600720c */ /* 0x000fe40003f24110 */
[----:B------:R-:W-:Y:S02]  /*65a0*/  FSEL R223, R42, -INF , !P3 ;  /* 0xff8000002adf7808 */ /* 0x000fe40005800000 */
[----:B------:R-:W-:-:S03]  /*65b0*/  ISETP.GT.U32.AND.EX P5, PT, R6, RZ, PT, P5 ;  /* 0x000000ff0600720c */ /* 0x000fc60003fa4150 */
[----:B------:R-:W-:Y:S01]  /*65c0*/  HMMA.16816.F32.BF16 R44, R144, R174, R44 ;  /* 0x000000ae902c723c */ /* 0x000fe2000004182c */
[C---:B------:R-:W-:Y:S02]  /*65d0*/  ISETP.GT.U32.AND P0, PT, R5.reuse, R0, PT ;  /* 0x000000000500720c */ /* 0x040fe40003f04070 */
[----:B------:R-:W-:Y:S02]  /*65e0*/  ISETP.GT.U32.AND P3, PT, R5, R240, PT ;  /* 0x000000f00500720c */ /* 0x000fe40003f64070 */
[----:B------:R-:W-:Y:S02]  /*65f0*/  FSEL R61, R9, -INF , !P2 ;  /* 0xff800000093d7808 */ /* 0x000fe40005000000 */
[----:B------:R-:W-:Y:S02]  /*6600*/  FSEL R63, R11, -INF , !P4 ;  /* 0xff8000000b3f7808 */ /* 0x000fe40006000000 */
[----:B------:R-:W-:Y:S02]  /*6610*/  IADD3.X R6, RZ, R121, RZ, P6, !PT ;  /* 0x00000079ff067210 */ /* 0x000fe400037fe4ff */
[----:B------:R-:W-:Y:S01]  /*6620*/  ISETP.GT.U32.AND P2, PT, R5, R124, PT ;  /* 0x0000007c0500720c */ /* 0x000fe20003f44070 */
[----:B------:R-:W-:Y:S01]  /*6630*/  FMUL R43, R43, c[0x0][0x188] ;  /* 0x000062002b2b7a20 */ /* 0x000fe20000400000 */
[----:B------:R-:W-:Y:S01]  /*6640*/  ISETP.GT.U32.AND P4, PT, R5, R247, PT ;  /* 0x000000f70500720c */ /* 0x000fe20003f84070 */
[----:B------:R-:W-:Y:S01]  /*6650*/  FMUL R56, R56, c[0x0][0x188] ;  /* 0x0000620038387a20 */ /* 0x000fe20000400000 */
[----:B------:R-:W-:Y:S01]  /*6660*/  FSEL R185, R41, -INF , !P1 ;  /* 0xff80000029b97808 */ /* 0x000fe20004800000 */
[----:B------:R-:W-:Y:S01]  /*6670*/  FMUL R58, R58, c[0x0][0x188] ;  /* 0x000062003a3a7a20 */ /* 0x000fe20000400000 */
[----:B------:R-:W-:Y:S01]  /*6680*/  IADD3 R5, P1, R120, 0x59, RZ ;  /* 0x0000005978057810 */ /* 0x000fe20007f3e0ff */
[----:B------:R-:W-:Y:S01]  /*6690*/  FMUL R108, R108, c[0x0][0x188] ;  /* 0x000062006c6c7a20 */ /* 0x000fe20000400000 */
[C---:B------:R-:W-:Y:S01]  /*66a0*/  ISETP.GT.U32.AND.EX P0, PT, R6.reuse, RZ, PT, P0 ;  /* 0x000000ff0600720c */ /* 0x040fe20003f04100 */
[----:B------:R-:W-:Y:S01]  /*66b0*/  HMMA.16816.F32.BF16 R80, R148, R164, R80 ;  /* 0x000000a49450723c */ /* 0x000fe20000041850 */
[----:B------:R-:W-:Y:S01]  /*66c0*/  ISETP.GT.U32.AND.EX P3, PT, R6, RZ, PT, P3 ;  /* 0x000000ff0600720c */ /* 0x000fe20003f64130 */
[----:B------:R-:W-:Y:S01]  /*66d0*/  FMUL R110, R110, c[0x0][0x188] ;  /* 0x000062006e6e7a20 */ /* 0x000fe20000400000 */
[C---:B------:R-:W-:Y:S01]  /*66e0*/  ISETP.GT.U32.AND.EX P2, PT, R6.reuse, RZ, PT, P2 ;  /* 0x000000ff0600720c */ /* 0x040fe20003f44120 */
[----:B------:R-:W-:Y:S01]  /*66f0*/  FMUL R57, R57, c[0x0][0x188] ;  /* 0x0000620039397a20 */ /* 0x000fe20000400000 */
[----:B------:R-:W-:Y:S01]  /*6700*/  ISETP.GT.U32.AND.EX P4, PT, R6, RZ, PT, P4 ;  /* 0x000000ff0600720c */ /* 0x000fe20003f84140 */
[----:B------:R-:W-:Y:S01]  /*6710*/  IMAD.X R6, RZ, RZ, R121, P1 ;  /* 0x000000ffff067224 */ /* 0x000fe200008e0679 */
[----:B------:R-:W-:Y:S01]  /*6720*/  FSEL R190, R43, -INF , !P5 ;  /* 0xff8000002bbe7808 */ /* 0x000fe20006800000 */
[-C--:B------:R-:W-:Y:S01]  /*6730*/  HMMA.16816.F32.BF16 R96, R156, R170.reuse, R96 ;  /* 0x000000aa9c60723c */ /* 0x080fe20000041860 */
[----:B------:R-:W-:Y:S01]  /*6740*/  ISETP.GT.U32.AND P6, PT, R5, R0, PT ;  /* 0x000000000500720c */ /* 0x000fe20003fc4070 */
[----:B------:R-:W-:Y:S01]  /*6750*/  FMUL R59, R59, c[0x0][0x188] ;  /* 0x000062003b3b7a20 */ /* 0x000fe20000400000 */
[----:B------:R-:W-:Y:S01]  /*6760*/  FSEL R181, R56, -INF , !P0 ;  /* 0xff80000038b57808 */ /* 0x000fe20004000000 */
[----:B------:R-:W-:Y:S01]  /*6770*/  FMUL R109, R109, c[0x0][0x188] ;  /* 0x000062006d6d7a20 */ /* 0x000fe20000400000 */
[----:B------:R-:W-:Y:S01]  /*6780*/  FSEL R126, R58, -INF , !P3 ;  /* 0xff8000003a7e7808 */ /* 0x000fe20005800000 */
[----:B------:R-:W-:Y:S01]  /*6790*/  FMUL R111, R111, c[0x0][0x188] ;  /* 0x000062006f6f7a20 */ /* 0x000fe20000400000 */
[C---:B------:R-:W-:Y:S01]  /*67a0*/  ISETP.GT.U32.AND P5, PT, R5.reuse, R240, PT ;  /* 0x000000f00500720c */ /* 0x040fe20003fa4070 */
[----:B------:R-:W-:Y:S01]  /*67b0*/  HMMA.16816.F32.BF16 R116, R144, R170, R116 ;  /* 0x000000aa9074723c */ /* 0x000fe20000041874 */
[----:B------:R-:W-:-:S07]  /*67c0*/  ISETP.GT.U32.AND P0, PT, R5, R124, PT ;  /* 0x0000007c0500720c */ /* 0x000fce0003f04070 */
[----:B------:R-:W-:Y:S01]  /*67d0*/  HMMA.16816.F32.BF16 R24, R156, R166, R24 ;  /* 0x000000a69c18723c */ /* 0x000fe20000041818 */
[----:B------:R-:W-:-:S07]  /*67e0*/  ISETP.GT.U32.AND P3, PT, R5, R247, PT ;  /* 0x000000f70500720c */ /* 0x000fce0003f64070 */
[----:B------:R-:W-:Y:S01]  /*67f0*/  HMMA.16816.F32.BF16 R236, R156, R154, R236 ;  /* 0x0000009a9cec723c */ /* 0x000fe200000418ec */
[----:B------:R-:W-:-:S07]  /*6800*/  FSEL R234, R108, -INF , !P2 ;  /* 0xff8000006cea7808 */ /* 0x000fce0005000000 */
[----:B------:R-:W-:Y:S01]  /*6810*/  HMMA.16816.F32.BF16 R72, R156, R162, R72 ;  /* 0x000000a29c48723c */ /* 0x000fe20000041848 */
[----:B------:R-:W-:Y:S01]  /*6820*/  IADD3 R5, P2, R120, 0x60, RZ ;  /* 0x0000006078057810 */ /* 0x000fe20007f5e0ff */
[----:B------:R-:W-:Y:S01]  /*6830*/  FMUL R248, R248, c[0x0][0x188] ;  /* 0x00006200f8f87a20 */ /* 0x000fe20000400000 */
[----:B------:R-:W-:Y:S01]  /*6840*/  ISETP.GT.U32.AND.EX P6, PT, R6, RZ, PT, P6 ;  /* 0x000000ff0600720c */ /* 0x000fe20003fc4160 */
[----:B------:R-:W-:Y:S01]  /*6850*/  FMUL R8, R132, c[0x0][0x188] ;  /* 0x0000620084087a20 */ /* 0x000fe20000400000 */
[----:B------:R-:W-:-:S03]  /*6860*/  ISETP.GT.U32.AND.EX P5, PT, R6, RZ, PT, P5 ;  /* 0x000000ff0600720c */ /* 0x000fc60003fa4150 */
[----:B------:R-:W-:Y:S01]  /*6870*/  HMMA.16816.F32.BF16 R52, R144, R162, R52 ;  /* 0x000000a29034723c */ /* 0x000fe20000041834 */
[----:B------:R-:W-:Y:S01]  /*6880*/  ISETP.GT.U32.AND.EX P0, PT, R6, RZ, PT, P0 ;  /* 0x000000ff0600720c */ /* 0x000fe20003f04100 */
[----:B------:R-:W-:Y:S01]  /*6890*/  FMUL R23, R250, c[0x0][0x188] ;  /* 0x00006200fa177a20 */ /* 0x000fe20000400000 */
[----:B------:R-:W-:Y:S01]  /*68a0*/  ISETP.GT.U32.AND.EX P3, PT, R6, RZ, PT, P3 ;  /* 0x000000ff0600720c */ /* 0x000fe20003f64130 */
[----:B------:R-:W-:Y:S01]  /*68b0*/  IMAD.X R6, RZ, RZ, R121, P2 ;  /* 0x000000ffff067224 */ /* 0x000fe200010e0679 */
[----:B------:R-:W-:-:S03]  /*68c0*/  FSEL R227, R110, -INF , !P4 ;  /* 0xff8000006ee37808 */ /* 0x000fc60006000000 */
[----:B------:R-:W-:Y:S01]  /*68d0*/  HMMA.16816.F32.BF16 R84, R148, R152, R84 ;  /* 0x000000989454723c */ /* 0x000fe20000041854 */
[C---:B------:R-:W-:Y:S01]  /*68e0*/  ISETP.GT.U32.AND P1, PT, R5.reuse, R0, PT ;  /* 0x000000000500720c */ /* 0x040fe20003f24070 */
[----:B------:R-:W-:Y:S01]  /*68f0*/  IMAD.MOV.U32 R168, RZ, RZ, R68 ;  /* 0x000000ffffa87224 */ /* 0x000fe200078e0044 */
[----:B------:R-:W-:Y:S01]  /*6900*/  ISETP.GT.U32.AND P4, PT, R5, R240, PT ;  /* 0x000000f00500720c */ /* 0x000fe20003f84070 */
[----:B------:R-:W-:Y:S01]  /*6910*/  LDSM.16.M88.4 R48, [R242+0x8800] ;  /* 0x00880000f230783b */ /* 0x000fe20000000200 */
[----:B------:R-:W-:Y:S02]  /*6920*/  FSEL R69, R57, -INF , !P6 ;  /* 0xff80000039457808 */ /* 0x000fe40007000000 */
[----:B------:R-:W-:Y:S01]  /*6930*/  ISETP.GT.U32.AND P6, PT, R5, R124, PT ;  /* 0x0000007c0500720c */ /* 0x000fe20003fc4070 */
[----:B------:R-:W-:Y:S01]  /*6940*/  FMUL R64, R64, c[0x0][0x188] ;  /* 0x0000620040407a20 */ /* 0x000fe20000400000 */
[----:B------:R-:W-:Y:S01]  /*6950*/  FSEL R169, R59, -INF , !P5 ;  /* 0xff8000003ba97808 */ /* 0x000fe20006800000 */
[----:B------:R-:W-:Y:S01]  /*6960*/  FMUL R66, R66, c[0x0][0x188] ;  /* 0x0000620042427a20 */ /* 0x000fe20000400000 */
[----:B------:R-:W-:Y:S01]  /*6970*/  ISETP.GT.U32.AND P5, PT, R5, R247, PT ;  /* 0x000000f70500720c */ /* 0x000fe20003fa4070 */
[----:B------:R-:W-:Y:S01]  /*6980*/  FMUL R44, R44, c[0x0][0x188] ;  /* 0x000062002c2c7a20 */ /* 0x000fe20000400000 */
[----:B------:R-:W-:-:S02]  /*6990*/  FSEL R179, R109, -INF , !P0 ;  /* 0xff8000006db37808 */ /* 0x000fc40004000000 */
[C---:B------:R-:W-:Y:S02]  /*69a0*/  ISETP.GT.U32.AND.EX P1, PT, R6.reuse, RZ, PT, P1 ;  /* 0x000000ff0600720c */ /* 0x040fe40003f24110 */
[----:B------:R-:W-:Y:S02]  /*69b0*/  ISETP.GT.U32.AND.EX P4, PT, R6, RZ, PT, P4 ;  /* 0x000000ff0600720c */ /* 0x000fe40003f84140 */
[----:B------:R-:W-:Y:S02]  /*69c0*/  IADD3 R5, P0, R120, 0x61, RZ ;  /* 0x0000006178057810 */ /* 0x000fe40007f1e0ff */
[----:B------:R-:W-:Y:S02]  /*69d0*/  ISETP.GT.U32.AND.EX P6, PT, R6, RZ, PT, P6 ;  /* 0x000000ff0600720c */ /* 0x000fe40003fc4160 */
[----:B------:R-:W-:Y:S02]  /*69e0*/  FSEL R184, R111, -INF , !P3 ;  /* 0xff8000006fb87808 */ /* 0x000fe40005800000 */
[----:B------:R-:W-:-:S02]  /*69f0*/  FSEL R252, R64, -INF , !P1 ;  /* 0xff80000040fc7808 */ /* 0x000fc40004800000 */
[----:B------:R-:W-:Y:S01]  /*6a00*/  FSEL R71, R66, -INF , !P4 ;  /* 0xff80000042477808 */ /* 0x000fe20006000000 */
[----:B------:R-:W-:Y:S01]  /*6a10*/  FMUL R46, R46, c[0x0][0x188] ;  /* 0x000062002e2e7a20 */ /* 0x000fe20000400000 */
[C---:B------:R-:W-:Y:S02]  /*6a20*/  ISETP.GT.U32.AND P2, PT, R5.reuse, R0, PT ;  /* 0x000000000500720c */ /* 0x040fe40003f44070 */
[C---:B------:R-:W-:Y:S02]  /*6a30*/  ISETP.GT.U32.AND P3, PT, R5.reuse, R240, PT ;  /* 0x000000f00500720c */ /* 0x040fe40003f64070 */
[C---:B------:R-:W-:Y:S02]  /*6a40*/  ISETP.GT.U32.AND P1, PT, R5.reuse, R124, PT ;  /* 0x0000007c0500720c */ /* 0x040fe40003f24070 */
[----:B------:R-:W-:Y:S02]  /*6a50*/  ISETP.GT.U32.AND P4, PT, R5, R247, PT ;  /* 0x000000f70500720c */ /* 0x000fe40003f84070 */
[----:B------:R-:W-:-:S02]  /*6a60*/  ISETP.GT.U32.AND.EX P5, PT, R6, RZ, PT, P5 ;  /* 0x000000ff0600720c */ /* 0x000fc40003fa4150 */
[----:B------:R-:W-:Y:S02]  /*6a70*/  FSEL R217, R44, -INF , !P6 ;  /* 0xff8000002cd97808 */ /* 0x000fe40007000000 */
[----:B------:R-:W-:Y:S02]  /*6a80*/  IADD3 R5, P6, R120, 0x68, RZ ;  /* 0x0000006878057810 */ /* 0x000fe40007fde0ff */
[----:B------:R-:W-:Y:S01]  /*6a90*/  IADD3.X R6, RZ, R121, RZ, P0, !PT ;  /* 0x00000079ff067210 */ /* 0x000fe200007fe4ff */
[----:B------:R-:W-:Y:S01]  /*6aa0*/  FMUL R65, R65, c[0x0][0x188] ;  /* 0x0000620041417a20 */ /* 0x000fe20000400000 */
[----:B------:R-:W-:Y:S01]  /*6ab0*/  FSEL R178, R46, -INF , !P5 ;  /* 0xff8000002eb27808 */ /* 0x000fe20006800000 */
[----:B------:R-:W-:Y:S01]  /*6ac0*/  FMUL R67, R67, c[0x0][0x188] ;  /* 0x0000620043437a20 */ /* 0x000fe20000400000 */
[C---:B------:R-:W-:Y:S01]  /*6ad0*/  ISETP.GT.U32.AND.EX P2, PT, R6.reuse, RZ, PT, P2 ;  /* 0x000000ff0600720c */ /* 0x040fe20003f44120 */
[----:B------:R-:W-:Y:S01]  /*6ae0*/  FMUL R45, R45, c[0x0][0x188] ;  /* 0x000062002d2d7a20 */ /* 0x000fe20000400000 */
[C---:B------:R-:W-:Y:S01]  /*6af0*/  ISETP.GT.U32.AND.EX P3, PT, R6.reuse, RZ, PT, P3 ;  /* 0x000000ff0600720c */ /* 0x040fe20003f64130 */
[----:B------:R-:W-:Y:S01]  /*6b00*/  HMMA.16816.F32.BF16 R80, R144, R166, R80 ;  /* 0x000000a69050723c */ /* 0x000fe20000041850 */
[----:B------:R-:W-:-:S02]  /*6b10*/  ISETP.GT.U32.AND.EX P1, PT, R6, RZ, PT, P1 ;  /* 0x000000ff0600720c */ /* 0x000fc40003f24110 */
[----:B------:R-:W-:Y:S01]  /*6b20*/  ISETP.GT.U32.AND.EX P4, PT, R6, RZ, PT, P4 ;  /* 0x000000ff0600720c */ /* 0x000fe20003f84140 */
[----:B------:R-:W-:Y:S01]  /*6b30*/  IMAD.X R6, RZ, RZ, R121, P6 ;  /* 0x000000ffff067224 */ /* 0x000fe200030e0679 */
[C---:B------:R-:W-:Y:S02]  /*6b40*/  ISETP.GT.U32.AND P0, PT, R5.reuse, R0, PT ;  /* 0x000000000500720c */ /* 0x040fe40003f04070 */
[----:B------:R-:W-:Y:S01]  /*6b50*/  ISETP.GT.U32.AND P5, PT, R5, R240, PT ;  /* 0x000000f00500720c */ /* 0x000fe20003fa4070 */
[----:B------:R-:W-:Y:S01]  /*6b60*/  FMUL R47, R47, c[0x0][0x188] ;  /* 0x000062002f2f7a20 */ /* 0x000fe20000400000 */
[----:B------:R-:W-:Y:S01]  /*6b70*/  FSEL R235, R65, -INF , !P2 ;  /* 0xff80000041eb7808 */ /* 0x000fe20005000000 */
[----:B------:R-:W-:Y:S01]  /*6b80*/  FMUL R96, R96, c[0x0][0x188] ;  /* 0x0000620060607a20 */ /* 0x000fe20000400000 */
[----:B------:R-:W-:Y:S01]  /*6b90*/  FSEL R192, R67, -INF , !P3 ;  /* 0xff80000043c07808 */ /* 0x000fe20005800000 */
[----:B------:R-:W-:Y:S01]  /*6ba0*/  FMUL R98, R98, c[0x0][0x188] ;  /* 0x0000620062627a20 */ /* 0x000fe20000400000 */
[----:B------:R-:W-:-:S02]  /*6bb0*/  ISETP.GT.U32.AND P2, PT, R5, R124, PT ;  /* 0x0000007c0500720c */ /* 0x000fc40003f44070 */
[----:B------:R-:W-:Y:S02]  /*6bc0*/  ISETP.GT.U32.AND P3, PT, R5, R247, PT ;  /* 0x000000f70500720c */ /* 0x000fe40003f64070 */
[----:B------:R-:W-:Y:S02]  /*6bd0*/  FSEL R165, R45, -INF , !P1 ;  /* 0xff8000002da57808 */ /* 0x000fe40004800000 */
[C---:B------:R-:W-:Y:S02]  /*6be0*/  ISETP.GT.U32.AND.EX P0, PT, R6.reuse, RZ, PT, P0 ;  /* 0x000000ff0600720c */ /* 0x040fe40003f04100 */
[----:B------:R-:W-:Y:S02]  /*6bf0*/  ISETP.GT.U32.AND.EX P5, PT, R6, RZ, PT, P5 ;  /* 0x000000ff0600720c */ /* 0x000fe40003fa4150 */
[----:B------:R-:W-:Y:S02]  /*6c00*/  IADD3 R5, P1, R120, 0x69, RZ ;  /* 0x0000006978057810 */ /* 0x000fe40007f3e0ff */
[----:B------:R-:W-:-:S02]  /*6c10*/  FSEL R219, R47, -INF , !P4 ;  /* 0xff8000002fdb7808 */ /* 0x000fc40006000000 */
[----:B------:R-:W-:Y:S01]  /*6c20*/  FSEL R173, R96, -INF , !P0 ;  /* 0xff80000060ad7808 */ /* 0x000fe20004000000 */
[----:B------:R-:W-:Y:S01]  /*6c30*/  FMUL R116, R116, c[0x0][0x188] ;  /* 0x0000620074747a20 */ /* 0x000fe20000400000 */
[----:B------:R-:W-:Y:S01]  /*6c40*/  FSEL R2, R98, -INF , !P5 ;  /* 0xff80000062027808 */ /* 0x000fe20006800000 */
[----:B------:R-:W-:Y:S01]  /*6c50*/  FMUL R97, R97, c[0x0][0x188] ;  /* 0x0000620061617a20 */ /* 0x000fe20000400000 */
[C---:B------:R-:W-:Y:S01]  /*6c60*/  ISETP.GT.U32.AND P6, PT, R5.reuse, R0, PT ;  /* 0x000000000500720c */ /* 0x040fe20003fc4070 */
[----:B------:R-:W-:Y:S01]  /*6c70*/  STL [R1+0xc4], R71 ;  /* 0x0000c44701007387 */ /* 0x000fe20000100800 */
[C---:B------:R-:W-:Y:S02]  /*6c80*/  ISETP.GT.U32.AND P4, PT, R5.reuse, R240, PT ;  /* 0x000000f00500720c */ /* 0x040fe40003f84070 */
[C---:B------:R-:W-:Y:S01]  /*6c90*/  ISETP.GT.U32.AND P0, PT, R5.reuse, R124, PT ;  /* 0x0000007c0500720c */ /* 0x040fe20003f04070 */
[----:B------:R-:W-:Y:S01]  /*6ca0*/  FMUL R118, R118, c[0x0][0x188] ;  /* 0x0000620076767a20 */ /* 0x000fe20000400000 */
[----:B------:R-:W-:Y:S01]  /*6cb0*/  ISETP.GT.U32.AND P5, PT, R5, R247, PT ;  /* 0x000000f70500720c */ /* 0x000fe20003fa4070 */
[----:B------:R-:W-:Y:S01]  /*6cc0*/  IMAD.X R5, RZ, RZ, R121, P1 ;  /* 0x000000ffff057224 */ /* 0x000fe200008e0679 */
[----:B------:R-:W-:Y:S01]  /*6cd0*/  ISETP.GT.U32.AND.EX P2, PT, R6, RZ, PT, P2 ;  /* 0x000000ff0600720c */ /* 0x000fe20003f44120 */
[----:B------:R-:W-:Y:S03]  /*6ce0*/  STL [R1+0xdc], R217 ;  /* 0x0000dcd901007387 */ /* 0x000fe60000100800 */
[----:B------:R-:W-:Y:S01]  /*6cf0*/  FSEL R39, R116, -INF , !P2 ;  /* 0xff80000074277808 */ /* 0x000fe20005000000 */
[----:B------:R-:W-:Y:S01]  /*6d00*/  FMUL R99, R99, c[0x0][0x188] ;  /* 0x0000620063637a20 */ /* 0x000fe20000400000 */
[----:B------:R-:W-:Y:S01]  /*6d10*/  ISETP.GT.U32.AND.EX P6, PT, R5, RZ, PT, P6 ;  /* 0x000000ff0500720c */ /* 0x000fe20003fc4160 */
[----:B------:R-:W-:Y:S01]  /*6d20*/  STL [R1+0xd0], R235 ;  /* 0x0000d0eb01007387 */ /* 0x000fe20000100800 */
[----:B------:R-:W-:-:S02]  /*6d30*/  IADD3 R7, P2, R120, 0x70, RZ ;  /* 0x0000007078077810 */ /* 0x000fc40007f5e0ff */
[----:B------:R-:W-:Y:S01]  /*6d40*/  ISETP.GT.U32.AND.EX P3, PT, R6, RZ, PT, P3 ;  /* 0x000000ff0600720c */ /* 0x000fe20003f64130 */
[----:B------:R0:W-:Y:S01]  /*6d50*/  STL [R1+0xc0], R2 ;  /* 0x0000c00201007387 */ /* 0x0001e20000100800 */
[----:B------:R-:W-:Y:S02]  /*6d60*/  ISETP.GT.U32.AND.EX P4, PT, R5, RZ, PT, P4 ;  /* 0x000000ff0500720c */ /* 0x000fe40003f84140 */
[----:B------:R-:W-:Y:S01]  /*6d70*/  IADD3.X R6, RZ, R121, RZ, P2, !PT ;  /* 0x00000079ff067210 */ /* 0x000fe200017fe4ff */
[----:B------:R-:W-:Y:S01]  /*6d80*/  FMUL R80, R80, c[0x0][0x188] ;  /* 0x0000620050507a20 */ /* 0x000fe20000400000 */
[----:B------:R-:W-:Y:S01]  /*6d90*/  ISETP.GT.U32.AND P1, PT, R7, R0, PT ;  /* 0x000000000700720c */ /* 0x000fe20003f24070 */
[----:B------:R-:W-:Y:S02]  /*6da0*/  FMUL R24, R24, c[0x0][0x188] ;  /* 0x0000620018187a20 */ /* 0x000fe40000400000 */
[----:B------:R-:W-:Y:S02]  /*6db0*/  FMUL R26, R26, c[0x0][0x188] ;  /* 0x000062001a1a7a20 */ /* 0x000fe40000400000 */
[----:B------:R-:W-:Y:S01]  /*6dc0*/  FMUL R117, R117, c[0x0][0x188] ;  /* 0x0000620075757a20 */ /* 0x000fe20000400000 */
[----:B0-----:R-:W-:Y:S01]  /*6dd0*/  FSEL R2, R97, -INF , !P6 ;  /* 0xff80000061027808 */ /* 0x001fe20007000000 */
        /* <DEDUP_REMOVED lines=11> */
[----:B------:R-:W-:Y:S01]  /*6e90*/  ISETP.GT.U32.AND.EX P6, PT, R6, RZ, PT, P6 ;  /* 0x000000ff0600720c */ /* 0x000fe20003fc4160 */
[----:B------:R-:W-:Y:S01]  /*6ea0*/  FMUL R21, R53, c[0x0][0x188] ;  /* 0x0000620035157a20 */ /* 0x000fe20000400000 */
[----:B------:R-:W-:Y:S01]  /*6eb0*/  IADD3 R7, P4, R120, 0x71, RZ ;  /* 0x0000007178077810 */ /* 0x000fe20007f9e0ff */
[----:B------:R-:W-:Y:S01]  /*6ec0*/  IMAD.MOV.U32 R163, RZ, RZ, R126 ;  /* 0x000000ffffa37224 */ /* 0x000fe200078e007e */
[C---:B------:R-:W-:Y:S01]  /*6ed0*/  ISETP.GT.U32.AND.EX P1, PT, R6.reuse, RZ, PT, P1 ;  /* 0x000000ff0600720c */ /* 0x040fe20003f24110 */
[----:B------:R-:W-:Y:S01]  /*6ee0*/  IMAD.MOV.U32 R166, RZ, RZ, R193 ;  /* 0x000000ffffa67224 */ /* 0x000fe200078e00c1 */
[----:B------:R-:W-:Y:S01]  /*6ef0*/  ISETP.GT.U32.AND.EX P3, PT, R6, RZ, PT, P3 ;  /* 0x000000ff0600720c */ /* 0x000fe20003f64130 */
[----:B------:R-:W-:Y:S01]  /*6f00*/  IMAD.MOV.U32 R151, RZ, RZ, R61 ;  /* 0x000000ffff977224 */ /* 0x000fe200078e003d */
[----:B------:R-:W-:Y:S01]  /*6f10*/  FSEL R37, R80, -INF , !P6 ;  /* 0xff80000050257808 */ /* 0x000fe20007000000 */
[----:B------:R-:W-:Y:S01]  /*6f20*/  IMAD.X R15, RZ, RZ, R121, P4 ;  /* 0x000000ffff0f7224 */ /* 0x000fe200020e0679 */
[----:B------:R-:W-:-:S02]  /*6f30*/  IADD3 R9, P6, R120, 0x78, RZ ;  /* 0x0000007878097810 */ /* 0x000fc40007fde0ff */
[----:B------:R-:W-:Y:S01]  /*6f40*/  MOV R148, R69 ;  /* 0x0000004500947202 */ /* 0x000fe20000000f00 */
[----:B------:R-:W-:Y:S01]  /*6f50*/  FMUL R82, R82, c[0x0][0x188] ;  /* 0x0000620052527a20 */ /* 0x000fe20000400000 */
[----:B------:R-:W-:Y:S01]  /*6f60*/  FSEL R43, R24, -INF , !P1 ;  /* 0xff800000182b7808 */ /* 0x000fe20004800000 */
[----:B------:R-:W-:Y:S01]  /*6f70*/  FMUL R239, R239, c[0x0][0x188] ;  /* 0x00006200efef7a20 */ /* 0x000fe20000400000 */
[----:B------:R-:W-:Y:S01]  /*6f80*/  ISETP.GT.U32.AND P1, PT, R7, R240, PT ;  /* 0x000000f00700720c */ /* 0x000fe20003f24070 */
[----:B------:R-:W-:Y:S01]  /*6f90*/  FMUL R237, R237, c[0x0][0x188] ;  /* 0x00006200eded7a20 */ /* 0x000fe20000400000 */
[----:B------:R-:W-:Y:S01]  /*6fa0*/  FSEL R177, R26, -INF , !P3 ;  /* 0xff8000001ab17808 */ /* 0x000fe20005800000 */
[----:B------:R-:W-:Y:S01]  /*6fb0*/  IMAD.X R20, RZ, RZ, R121, P6 ;  /* 0x000000ffff147224 */ /* 0x000fe200030e0679 */
[----:B------:R-:W-:Y:S01]  /*6fc0*/  ISETP.GT.U32.AND P3, PT, R7, R124, PT ;  /* 0x0000007c0700720c */ /* 0x000fe20003f64070 */
[----:B------:R-:W-:Y:S01]  /*6fd0*/  IMAD.MOV.U32 R164, RZ, RZ, R203 ;  /* 0x000000ffffa47224 */ /* 0x000fe200078e00cb */
[----:B------:R-:W-:-:S02]  /*6fe0*/  ISETP.GT.U32.AND.EX P0, PT, R5, RZ, PT, P0 ;  /* 0x000000ff0500720c */ /* 0x000fc40003f04100 */
[----:B------:R-:W-:Y:S02]  /*6ff0*/  MOV R175, R70 ;  /* 0x0000004600af7202 */ /* 0x000fe40000000f00 */
[----:B------:R-:W-:Y:S01]  /*7000*/  MOV R162, R243 ;  /* 0x000000f300a27202 */ /* 0x000fe20000000f00 */
[----:B------:R-:W-:Y:S01]  /*7010*/  IMAD.MOV.U32 R149, RZ, RZ, R223 ;  /* 0x000000ffff957224 */ /* 0x000fe200078e00df */
[-C--:B------:R-:W-:Y:S01]  /*7020*/  ISETP.GT.U32.AND P6, PT, R9, R0.reuse, PT ;  /* 0x000000000900720c */ /* 0x080fe20003fc4070 */
[----:B------:R-:W-:Y:S01]  /*7030*/  IMAD.MOV.U32 R167, RZ, RZ, R234 ;  /* 0x000000ffffa77224 */ /* 0x000fe200078e00ea */
[C---:B------:R-:W-:Y:S01]  /*7040*/  ISETP.GT.U32.AND.EX P1, PT, R15.reuse, RZ, PT, P1 ;  /* 0x000000ff0f00720c */ /* 0x040fe20003f24110 */
[----:B------:R-:W-:Y:S01]  /*7050*/  HMMA.16816.F32.BF16 R84, R144, R154, R84 ;  /* 0x0000009a9054723c */ /* 0x000fe20000041854 */
[----:B------:R-:W-:Y:S01]  /*7060*/  ISETP.GT.U32.AND.EX P3, PT, R15, RZ, PT, P3 ;  /* 0x000000ff0f00720c */ /* 0x000fe20003f64130 */
[----:B------:R-:W-:Y:S01]  /*7070*/  IMAD.MOV.U32 R157, RZ, RZ, R227 ;  /* 0x000000ffff9d7224 */ /* 0x000fe200078e00e3 */
[----:B------:R-:W-:Y:S01]  /*7080*/  FSEL R38, R117, -INF , !P0 ;  /* 0xff80000075267808 */ /* 0x000fe20004000000 */
[----:B------:R-:W-:Y:S01]  /*7090*/  FMUL R119, R119, c[0x0][0x188] ;  /* 0x0000620077777a20 */ /* 0x000fe20000400000 */
[----:B------:R-:W-:Y:S01]  /*70a0*/  ISETP.GT.U32.AND P0, PT, R7, R0, PT ;  /* 0x000000000700720c */ /* 0x000fe20003f04070 */
[----:B------:R-:W-:Y:S01]  /*70b0*/  FMUL R83, R83, c[0x0][0x188] ;  /* 0x0000620053537a20 */ /* 0x000fe20000400000 */
[----:B------:R-:W-:Y:S01]  /*70c0*/  ISETP.GT.U32.AND P4, PT, R7, R247, PT ;  /* 0x000000f70700720c */ /* 0x000fe20003f84070 */
[----:B------:R-:W-:Y:S01]  /*70d0*/  LDSM.16.M88.4 R44, [R242+0x9000] ;  /* 0x00900000f22c783b */ /* 0x000fe20000000200 */
[----:B------:R-:W-:-:S02]  /*70e0*/  ISETP.GT.U32.AND.EX P6, PT, R20, RZ, PT, P6 ;  /* 0x000000ff1400720c */ /* 0x000fc40003fc4160 */
[----:B------:R-:W-:Y:S02]  /*70f0*/  FSEL R36, R27, -INF , !P1 ;  /* 0xff8000001b247808 */ /* 0x000fe40004800000 */
[----:B------:R-:W-:Y:S02]  /*7100*/  IADD3 R7, P1, R120, 0x8, RZ ;  /* 0x0000000878077810 */ /* 0x000fe40007f3e0ff */
[----:B------:R-:W-:Y:S02]  /*7110*/  FSEL R41, R81, -INF , !P3 ;  /* 0xff80000051297808 */ /* 0x000fe40005800000 */
[----:B------:R-:W-:Y:S02]  /*7120*/  ISETP.GT.U32.AND P3, PT, R9, R240, PT ;  /* 0x000000f00900720c */ /* 0x000fe40003f64070 */
[----:B------:R-:W-:Y:S02]  /*7130*/  FSEL R42, R236, -INF , !P6 ;  /* 0xff800000ec2a7808 */ /* 0x000fe40007000000 */
[----:B------:R-:W-:-:S02]  /*7140*/  ISETP.GT.U32.AND P6, PT, R7, R0, PT ;  /* 0x000000000700720c */ /* 0x000fc40003fc4070 */
[----:B------:R-:W-:Y:S02]  /*7150*/  IADD3.X R10, RZ, R121, RZ, P1, !PT ;  /* 0x00000079ff0a7210 */ /* 0x000fe40000ffe4ff */
[----:B------:R-:W-:Y:S02]  /*7160*/  ISETP.GT.U32.AND.EX P3, PT, R20, RZ, PT, P3 ;  /* 0x000000ff1400720c */ /* 0x000fe40003f64130 */
[----:B------:R-:W-:Y:S02]  /*7170*/  ISETP.GT.U32.AND.EX P6, PT, R10, RZ, PT, P6 ;  /* 0x000000ff0a00720c */ /* 0x000fe40003fc4160 */
[----:B------:R-:W-:Y:S02]  /*7180*/  FSEL R3, R238, -INF , !P3 ;  /* 0xff800000ee037808 */ /* 0x000fe40005800000 */
[----:B------:R-:W-:Y:S02]  /*7190*/  ISETP.GT.U32.AND.EX P0, PT, R15, RZ, PT, P0 ;  /* 0x000000ff0f00720c */ /* 0x000fe40003f04100 */
[----:B------:R-:W-:-:S02]  /*71a0*/  ISETP.GT.U32.AND P1, PT, R7, R124, PT ;  /* 0x0000007c0700720c */ /* 0x000fc40003f24070 */
[----:B------:R-:W-:Y:S02]  /*71b0*/  ISETP.GT.U32.AND P3, PT, R7, R247, PT ;  /* 0x000000f70700720c */ /* 0x000fe40003f64070 */
[----:B------:R-:W-:Y:S02]  /*71c0*/  FSEL R7, R248, -INF , !P6 ;  /* 0xff800000f8077808 */ /* 0x000fe40007000000 */
[CC--:B------:R-:W-:Y:S01]  /*71d0*/  ISETP.GE.U32.AND P6, PT, R120.reuse, R240.reuse, PT ;  /* 0x000000f07800720c */ /* 0x0c0fe20003fc6070 */
[----:B------:R-:W-:Y:S01]  /*71e0*/  FMUL R24, R75, c[0x0][0x188] ;  /* 0x000062004b187a20 */ /* 0x000fe20000400000 */
[----:B------:R-:W-:Y:S02]  /*71f0*/  FSEL R60, R25, -INF , !P0 ;  /* 0xff800000193c7808 */ /* 0x000fe40004000000 */
[----:B------:R-:W-:Y:S02]  /*7200*/  ISETP.GT.U32.AND P0, PT, R120, R240, PT ;  /* 0x000000f07800720c */ /* 0x000fe40003f04070 */
[----:B------:R-:W-:-:S02]  /*7210*/  ISETP.GE.U32.AND.EX P6, PT, R121, RZ, PT, P6 ;  /* 0x000000ff7900720c */ /* 0x000fc40003fc6160 */
[----:B------:R-:W-:Y:S02]  /*7220*/  ISETP.GT.U32.AND.EX P1, PT, R10, RZ, PT, P1 ;  /* 0x000000ff0a00720c */ /* 0x000fe40003f24110 */
[----:B------:R-:W-:Y:S02]  /*7230*/  ISETP.GT.U32.AND.EX P0, PT, R121, RZ, PT, P0 ;  /* 0x000000ff7900720c */ /* 0x000fe40003f04100 */
[----:B------:R-:W-:Y:S02]  /*7240*/  FSEL R24, R24, -INF , !P6 ;  /* 0xff80000018187808 */ /* 0x000fe40007000000 */
[----:B------:R-:W-:Y:S02]  /*7250*/  FSEL R8, R8, -INF , !P1 ;  /* 0xff80000008087808 */ /* 0x000fe40004800000 */
[C---:B------:R-:W-:Y:S02]  /*7260*/  ISETP.GT.U32.AND P6, PT, R9.reuse, R124, PT ;  /* 0x0000007c0900720c */ /* 0x040fe40003fc4070 */
[----:B------:R-:W-:Y:S01]  /*7270*/  ISETP.GT.U32.AND P1, PT, R9, R247, PT ;  /* 0x000000f70900720c */ /* 0x000fe20003f24070 */
[----:B------:R-:W-:Y:S01]  /*7280*/  FMUL R9, R134, c[0x0][0x188] ;  /* 0x0000620086097a20 */ /* 0x000fe20000400000 */
[----:B------:R-:W-:-:S02]  /*7290*/  FSEL R22, R22, -INF , !P0 ;  /* 0xff80000016167808 */ /* 0x000fc40004000000 */
[----:B------:R-:W-:Y:S02]  /*72a0*/  ISETP.GT.U32.AND.EX P3, PT, R10, RZ, PT, P3 ;  /* 0x000000ff0a00720c */ /* 0x000fe40003f64130 */
[-C--:B------:R-:W-:Y:S01]  /*72b0*/  ISETP.GT.U32.AND P0, PT, R120, R0.reuse, PT ;  /* 0x000000007800720c */ /* 0x080fe20003f04070 */
[----:B------:R-:W-:Y:S01]  /*72c0*/  FMUL R26, R72, c[0x0][0x188] ;  /* 0x00006200481a7a20 */ /* 0x000fe20000400000 */
[----:B------:R-:W-:Y:S02]  /*72d0*/  FSEL R9, R9, -INF , !P3 ;  /* 0xff80000009097808 */ /* 0x000fe40005800000 */
[----:B------:R-:W-:Y:S02]  /*72e0*/  ISETP.GT.U32.AND.EX P0, PT, R121, RZ, PT, P0 ;  /* 0x000000ff7900720c */ /* 0x000fe40003f04100 */
[----:B------:R-:W-:Y:S01]  /*72f0*/  ISETP.GE.U32.AND P3, PT, R120, R0, PT ;  /* 0x000000007800720c */ /* 0x000fe20003f66070 */
[----:B------:R-:W-:Y:S01]  /*7300*/  FMUL R27, R73, c[0x0][0x188] ;  /* 0x00006200491b7a20 */ /* 0x000fe20000400000 */
[----:B------:R-:W-:-:S02]  /*7310*/  FSEL R23, R23, -INF , !P0 ;  /* 0xff80000017177808 */ /* 0x000fc40004000000 */
[----:B------:R-:W-:Y:S02]  /*7320*/  FSEL R26, R26, -INF , !P0 ;  /* 0xff8000001a1a7808 */ /* 0x000fe40004000000 */
[----:B------:R-:W-:Y:S02]  /*7330*/  ISETP.GE.U32.AND.EX P3, PT, R121, RZ, PT, P3 ;  /* 0x000000ff7900720c */ /* 0x000fe40003f66130 */
[----:B------:R-:W-:Y:S01]  /*7340*/  ISETP.GT.U32.AND P0, PT, R120, R124, PT ;  /* 0x0000007c7800720c */ /* 0x000fe20003f04070 */
[----:B------:R-:W-:Y:S01]  /*7350*/  FMUL R25, R52, c[0x0][0x188] ;  /* 0x0000620034197a20 */ /* 0x000fe20000400000 */
[----:B------:R-:W-:Y:S02]  /*7360*/  FSEL R27, R27, -INF , !P3 ;  /* 0xff8000001b1b7808 */ /* 0x000fe40005800000 */
[----:B------:R-:W-:Y:S02]  /*7370*/  ISETP.GT.U32.AND.EX P3, PT, R121, RZ, PT, P0 ;  /* 0x000000ff7900720c */ /* 0x000fe40003f64100 */
[----:B------:R-:W-:-:S02]  /*7380*/  FMNMX R11, R22, R24, !PT ;  /* 0x00000018160b7209 */ /* 0x000fc40007800000 */
[C---:B------:R-:W-:Y:S02]  /*7390*/  ISETP.GE.U32.AND P0, PT, R120.reuse, R124, PT ;  /* 0x0000007c7800720c */ /* 0x040fe40003f06070 */
[----:B------:R-:W-:Y:S02]  /*73a0*/  FSEL R25, R25, -INF , !P3 ;  /* 0xff80000019197808 */ /* 0x000fe40005800000 */
[----:B------:R-:W-:Y:S02]  /*73b0*/  ISETP.GT.U32.AND P3, PT, R120, R247, PT ;  /* 0x000000f77800720c */ /* 0x000fe40003f64070 */
[----:B------:R-:W-:Y:S01]  /*73c0*/  FMNMX R10, R23, R11, !PT ;  /* 0x0000000b170a7209 */ /* 0x000fe20007800000 */
[----:B------:R-:W-:Y:S01]  /*73d0*/  FMUL R11, R54, c[0x0][0x188] ;  /* 0x00006200360b7a20 */ /* 0x000fe20000400000 */
[C---:B------:R-:W-:Y:S02]  /*73e0*/  ISETP.GE.U32.AND.EX P0, PT, R121.reuse, RZ, PT, P0 ;  /* 0x000000ff7900720c */ /* 0x040fe40003f06100 */
[----:B------:R-:W-:-:S02]  /*73f0*/  ISETP.GT.U32.AND.EX P3, PT, R121, RZ, PT, P3 ;  /* 0x000000ff7900720c */ /* 0x000fc40003f64130 */
[----:B------:R-:W-:Y:S01]  /*7400*/  FSEL R21, R21, -INF , !P0 ;  /* 0xff80000015157808 */ /* 0x000fe20004000000 */
[----:B------:R-:W-:Y:S01]  /*7410*/  STL [R1+0xd8], R39 ;  /* 0x0000d82701007387 */ /* 0x000fe20000100800 */
[C---:B------:R-:W-:Y:S02]  /*7420*/  ISETP.GE.U32.AND P0, PT, R120.reuse, R247, PT ;  /* 0x000000f77800720c */ /* 0x040fe40003f06070 */
[----:B------:R-:W-:Y:S01]  /*7430*/  FSEL R11, R11, -INF , !P3 ;  /* 0xff8000000b0b7808 */ /* 0x000fe20005800000 */
[----:B------:R-:W-:Y:S01]  /*7440*/  STL [R1+0xd4], R38 ;  /* 0x0000d42601007387 */ /* 0x000fe20000100800 */
[----:B------:R-:W-:-:S03]  /*7450*/  IADD3 R120, P3, R120, 0x79, RZ ;  /* 0x0000007978787810 */ /* 0x000fc60007f7e0ff */
[----:B------:R-:W-:Y:S01]  /*7460*/  STL [R1+0xf0], R43 ;  /* 0x0000f02b01007387 */ /* 0x000fe20000100800 */
[----:B------:R-:W-:Y:S01]  /*7470*/  ISETP.GE.U32.AND.EX P0, PT, R121, RZ, PT, P0 ;  /* 0x000000ff7900720c */ /* 0x000fe20003f06100 */
[----:B------:R-:W-:Y:S02]  /*7480*/  IMAD.X R121, RZ, RZ, R121, P3 ;  /* 0x000000ffff797224 */ /* 0x000fe400018e0679 */
[----:B------:R-:W-:Y:S01]  /*7490*/  STL [R1+0xf4], R37 ;  /* 0x0000f42501007387 */ /* 0x000fe20000100800 */
[----:B------:R-:W-:-:S03]  /*74a0*/  ISETP.GT.U32.AND P3, PT, R120, R0, PT ;  /* 0x000000007800720c */ /* 0x000fc60003f64070 */
[----:B------:R-:W-:Y:S04]  /*74b0*/  STL [R1+0xe4], R36 ;  /* 0x0000e42401007387 */ /* 0x000fe80000100800 */
[----:B------:R-:W-:Y:S04]  /*74c0*/  STL [R1+0xe8], R42 ;  /* 0x0000e82a01007387 */ /* 0x000fe80000100800 */
[----:B------:R0:W-:Y:S04]  /*74d0*/  STL [R1+0x328], R0 ;  /* 0x0003280001007387 */ /* 0x0001e80000100800 */
[----:B0-----:R-:W2:Y:S01]  /*74e0*/  LDL.LU R0, [R1+0xc0] ;  /* 0x0000c00001007983 */ /* 0x001ea20000300800 */
[----:B------:R-:W-:-:S04]  /*74f0*/  FMNMX R10, R141, R10, !PT ;  /* 0x0000000a8d0a7209 */ /* 0x000fc80007800000 */
[----:B------:R-:W-:-:S04]  /*7500*/  FMNMX R10, R131, R10, !PT ;  /* 0x0000000a830a7209 */ /* 0x000fc80007800000 */
[----:B------:R-:W-:-:S04]  /*7510*/  FMNMX R10, R129, R10, !PT ;  /* 0x0000000a810a7209 */ /* 0x000fc80007800000 */
[----:B------:R-:W-:Y:S02]  /*7520*/  FMNMX R32, R123, R10, !PT ;  /* 0x0000000a7b207209 */ /* 0x000fe40007800000 */
[----:B------:R-:W-:Y:S02]  /*7530*/  FMNMX R33, R26, R27, !PT ;  /* 0x0000001b1a217209 */ /* 0x000fe40007800000 */
[----:B------:R-:W-:Y:S02]  /*7540*/  FMNMX R32, R31, R32, !PT ;  /* 0x000000201f207209 */ /* 0x000fe40007800000 */
[----:B------:R-:W-:Y:S02]  /*7550*/  FMNMX R33, R7, R33, !PT ;  /* 0x0000002107217209 */ /* 0x000fe40007800000 */
[----:B------:R-:W-:Y:S02]  /*7560*/  FMNMX R32, R28, R32, !PT ;  /* 0x000000201c207209 */ /* 0x000fe40007800000 */
[----:B------:R-:W-:-:S02]  /*7570*/  FMNMX R33, R142, R33, !PT ;  /* 0x000000218e217209 */ /* 0x000fc40007800000 */
        /* <DEDUP_REMOVED lines=10> */
[----:B------:R-:W-:Y:S01]  /*7620*/  FMNMX R32, R202, R32, !PT ;  /* 0x00000020ca207209 */ /* 0x000fe20007800000 */
[----:B------:R-:W-:Y:S01]  /*7630*/  FMUL R10, R55, c[0x0][0x188] ;  /* 0x00006200370a7a20 */ /* 0x000fe20000400000 */
[----:B------:R-:W-:-:S02]  /*7640*/  FMNMX R33, R196, R33, !PT ;  /* 0x00000021c4217209 */ /* 0x000fc40007800000 */
[----:B------:R-:W-:Y:S01]  /*7650*/  MOV R161, R192 ;  /* 0x000000c000a17202 */ /* 0x000fe20000000f00 */
[----:B------:R-:W-:Y:S01]  /*7660*/  STL [R1+0x334], R163 ;  /* 0x000334a301007387 */ /* 0x000fe20000100800 */
[----:B------:R-:W-:Y:S02]  /*7670*/  FMNMX R32, R18, R32, !PT ;  /* 0x0000002012207209 */ /* 0x000fe40007800000 */
[----:B------:R-:W-:Y:S02]  /*7680*/  FMNMX R33, R17, R33, !PT ;  /* 0x0000002111217209 */ /* 0x000fe40007800000 */
[----:B------:R-:W-:Y:S02]  /*7690*/  ISETP.GT.U32.AND.EX P5, PT, R5, RZ, PT, P5 ;  /* 0x000000ff0500720c */ /* 0x000fe40003fa4150 */
[----:B------:R-:W-:Y:S02]  /*76a0*/  ISETP.GT.U32.AND.EX P4, PT, R15, RZ, PT, P4 ;  /* 0x000000ff0f00720c */ /* 0x000fe40003f84140 */
[----:B------:R-:W-:-:S02]  /*76b0*/  ISETP.GT.U32.AND.EX P2, PT, R6, RZ, PT, P2 ;  /* 0x000000ff0600720c */ /* 0x000fc40003f44120 */
[----:B------:R-:W-:Y:S01]  /*76c0*/  MOV R154, R219 ;  /* 0x000000db009a7202 */ /* 0x000fe20000000f00 */
[----:B------:R-:W-:Y:S01]  /*76d0*/  IMAD.MOV.U32 R147, RZ, RZ, R40 ;  /* 0x000000ffff937224 */ /* 0x000fe200078e0028 */
[----:B------:R-:W-:Y:S01]  /*76e0*/  FMNMX R32, R233, R32, !PT ;  /* 0x00000020e9207209 */ /* 0x000fe20007800000 */
[----:B------:R-:W-:Y:S01]  /*76f0*/  IMAD.MOV.U32 R150, RZ, RZ, R41 ;  /* 0x000000ffff967224 */ /* 0x000fe200078e0029 */
[----:B------:R-:W-:Y:S01]  /*7700*/  FSEL R10, R10, -INF , !P0 ;  /* 0xff8000000a0a7808 */ /* 0x000fe20004000000 */
[----:B------:R-:W-:Y:S01]  /*7710*/  FMUL R84, R84, c[0x0][0x188] ;  /* 0x0000620054547a20 */ /* 0x000fe20000400000 */
[----:B------:R-:W-:Y:S01]  /*7720*/  FMNMX R35, R14, R33, !PT ;  /* 0x000000210e237209 */ /* 0x000fe20007800000 */
[----:B------:R-:W-:Y:S01]  /*7730*/  FMUL R85, R85, c[0x0][0x188] ;  /* 0x0000620055557a20 */ /* 0x000fe20000400000 */
[----:B------:R-:W-:Y:S01]  /*7740*/  FMNMX R33, R228, R32, !PT ;  /* 0x00000020e4217209 */ /* 0x000fe20007800000 */
[----:B------:R-:W-:Y:S01]  /*7750*/  FMUL R86, R86, c[0x0][0x188] ;  /* 0x0000620056567a20 */ /* 0x000fe20000400000 */
[----:B------:R-:W-:Y:S01]  /*7760*/  FMNMX R32, R11, R10, !PT ;  /* 0x0000000a0b207209 */ /* 0x000fe20007800000 */
[----:B------:R-:W-:Y:S01]  /*7770*/  FMUL R87, R87, c[0x0][0x188] ;  /* 0x0000620057577a20 */ /* 0x000fe20000400000 */
[----:B------:R-:W-:Y:S01]  /*7780*/  FMNMX R33, R225, R33, !PT ;  /* 0x00000021e1217209 */ /* 0x000fe20007800000 */
[----:B------:R-:W-:Y:S01]  /*7790*/  LDSM.16.M88.4 R52, [R242+0x8000] ;  /* 0x00800000f234783b */ /* 0x000fe20000000200 */
        /* <DEDUP_REMOVED lines=27> */
[----:B------:R-:W-:-:S04]  /*7950*/  FMNMX R35, R151, R35, !PT ;  /* 0x0000002397237209 */ /* 0x000fc80007800000 */
        /* <DEDUP_REMOVED lines=8> */
[----:B------:R-:W-:Y:S01]  /*79e0*/  FMNMX R15, R42, R35, !PT ;  /* 0x000000232a0f7209 */ /* 0x000fe20007800000 */
[----:B--2---:R0:W-:Y:S01]  /*79f0*/  STL [R1+0x32c], R0 ;  /* 0x00032c0001007387 */ /* 0x0041e20000100800 */
[----:B------:R-:W-:Y:S02]  /*7a00*/  FMNMX R33, R0, R33, !PT ;  /* 0x0000002100217209 */ /* 0x000fe40007800000 */
[----:B------:R-:W-:Y:S01]  /*7a10*/  FMNMX R34, R25, R21, !PT ;  /* 0x0000001519227209 */ /* 0x000fe20007800000 */
[----:B------:R-:W-:Y:S01]  /*7a20*/  LDSM.16.M88.4 R40, [R242+0x9800] ;  /* 0x00980000f228783b */ /* 0x000fe20000000200 */
[----:B------:R-:W-:-:S04]  /*7a30*/  FMNMX R33, R241, R33, !PT ;  /* 0x00000021f1217209 */ /* 0x000fc80007800000 */
[----:B------:R-:W-:-:S04]  /*7a40*/  FMNMX R33, R177, R33, !PT ;  /* 0x00000021b1217209 */ /* 0x000fc80007800000 */
[----:B------:R-:W-:Y:S02]  /*7a50*/  FMNMX R33, R36, R33, !PT ;  /* 0x0000002124217209 */ /* 0x000fe40007800000 */
[----:B------:R-:W-:-:S04]  /*7a60*/  FMNMX R36, R229, R32, !PT ;  /* 0x00000020e5247209 */ /* 0x000fc80007800000 */
[----:B------:R-:W-:Y:S01]  /*7a70*/  FMNMX R36, R224, R36, !PT ;  /* 0x00000024e0247209 */ /* 0x000fe20007800000 */
[----:B------:R-:W-:Y:S03]  /*7a80*/  STL [R1+0x330], R241 ;  /* 0x000330f101007387 */ /* 0x000fe60000100800 */
[----:B------:R-:W-:Y:S02]  /*7a90*/  FMNMX R5, R220, R36, !PT ;  /* 0x00000024dc057209 */ /* 0x000fe40007800000 */
[----:B------:R-:W2:Y:S04]  /*7aa0*/  LDL.LU R36, [R1+0xc8] ;  /* 0x0000c80001247983 */ /* 0x000ea80000300800 */
[----:B------:R-:W3:Y:S04]  /*7ab0*/  LDL.LU R35, [R1+0xcc] ;  /* 0x0000cc0001237983 */ /* 0x000ee80000300800 */
[----:B------:R-:W4:Y:S01]  /*7ac0*/  LDL.LU R67, [R1+0xe0] ;  /* 0x0000e00001437983 */ /* 0x000f220000300800 */
[----:B0-----:R-:W-:-:S03]  /*7ad0*/  FSEL R0, R82, -INF , !P2 ;  /* 0xff80000052007808 */ /* 0x001fc60005000000 */
[----:B------:R-:W3:Y:S04]  /*7ae0*/  LDL.LU R82, [R1+0xec] ;  /* 0x0000ec0001527983 */ /* 0x000ee80000300800 */
[----:B------:R-:W3:Y:S04]  /*7af0*/  LDL.LU R58, [R1+0xb8] ;  /* 0x0000b800013a7983 */ /* 0x000ee80000300800 */
[----:B------:R-:W3:Y:S04]  /*7b00*/  LDL.LU R59, [R1+0xbc] ;  /* 0x0000bc00013b7983 */ /* 0x000ee80000300800 */
[----:B------:R-:W3:Y:S04]  /*7b10*/  LDL.LU R56, [R1+0xb0] ;  /* 0x0000b00001387983 */ /* 0x000ee80000300800 */
[----:B------:R-:W3:Y:S04]  /*7b20*/  LDL.LU R57, [R1+0xb4] ;  /* 0x0000b40001397983 */ /* 0x000ee80000300800 */
[----:B------:R-:W4:Y:S04]  /*7b30*/  LDL.LU R66, [R1+0xa8] ;  /* 0x0000a80001427983 */ /* 0x000f280000300800 */
[----:B------:R-:W4:Y:S04]  /*7b40*/  LDL.LU R65, [R1+0xac] ;  /* 0x0000ac0001417983 */ /* 0x000f280000300800 */
[----:B------:R-:W4:Y:S04]  /*7b50*/  LDL.LU R64, [R1+0xa0] ;  /* 0x0000a00001407983 */ /* 0x000f280000300800 */
[----:B------:R-:W4:Y:S01]  /*7b60*/  LDL.LU R61, [R1+0xa4] ;  /* 0x0000a400013d7983 */ /* 0x000f220000300800 */
[----:B------:R-:W-:-:S02]  /*7b70*/  FMNMX R34, R8, R34, !PT ;  /* 0x0000002208227209 */ /* 0x000fc40007800000 */
[----:B------:R-:W-:Y:S01]  /*7b80*/  ISETP.GT.U32.AND P0, PT, R120, R240, PT ;  /* 0x000000f07800720c */ /* 0x000fe20003f04070 */
[----:B------:R-:W4:Y:S01]  /*7b90*/  LDL.LU R70, [R1+0x98] ;  /* 0x0000980001467983 */ /* 0x000f220000300800 */
[----:B------:R-:W-:Y:S02]  /*7ba0*/  FMNMX R34, R140, R34, !PT ;  /* 0x000000228c227209 */ /* 0x000fe40007800000 */
[----:B------:R-:W-:Y:S01]  /*7bb0*/  ISETP.GT.U32.AND.EX P0, PT, R121, RZ, PT, P0 ;  /* 0x000000ff7900720c */ /* 0x000fe20003f04100 */
[----:B------:R-:W4:Y:S01]  /*7bc0*/  LDL.LU R71, [R1+0x9c] ;  /* 0x00009c0001477983 */ /* 0x000f220000300800 */
        /* <DEDUP_REMOVED lines=8> */
[----:B------:R-:W-:Y:S02]  /*7c50*/  FMNMX R34, R222, R34, !PT ;  /* 0x00000022de227209 */ /* 0x000fe40007800000 */
[----:B------:R-:W-:Y:S02]  /*7c60*/  FSEL R153, R239, -INF , !P0 ;  /* 0xff800000ef997808 */ /* 0x000fe40004000000 */
[----:B------:R-:W-:Y:S02]  /*7c70*/  FMNMX R34, R221, R34, !PT ;  /* 0x00000022dd227209 */ /* 0x000fe40007800000 */
[----:B------:R-:W-:Y:S02]  /*7c80*/  FMNMX R33, R3, R33, !PT ;  /* 0x0000002103217209 */ /* 0x000fe40007800000 */
[----:B------:R-:W-:Y:S02]  /*7c90*/  FMNMX R34, R215, R34, !PT ;  /* 0x00000022d7227209 */ /* 0x000fe40007800000 */
[----:B------:R-:W-:-:S02]  /*7ca0*/  ISETP.GT.U32.AND.EX P3, PT, R121, RZ, PT, P3 ;  /* 0x000000ff7900720c */ /* 0x000fc40003f64130 */
[----:B------:R-:W-:Y:S02]  /*7cb0*/  FMNMX R33, R153, R33, !PT ;  /* 0x0000002199217209 */ /* 0x000fe40007800000 */
[----:B------:R-:W-:Y:S02]  /*7cc0*/  FMNMX R34, R214, R34, !PT ;  /* 0x00000022d6227209 */ /* 0x000fe40007800000 */
[----:B------:R-:W-:Y:S01]  /*7cd0*/  FSEL R240, R237, -INF , !P3 ;  /* 0xff800000edf07808 */ /* 0x000fe20005800000 */
[----:B------:R-:W0:Y:S01]  /*7ce0*/  SHFL.BFLY PT, R32, R33, 0x2, 0x1f ;  /* 0x0c401f0021207f89 */ /* 0x000e2200000e0000 */
[C---:B------:R-:W-:Y:S02]  /*7cf0*/  ISETP.GT.U32.AND P3, PT, R120.reuse, R124, PT ;  /* 0x0000007c7800720c */ /* 0x040fe40003f64070 */
[----:B------:R-:W-:Y:S01]  /*7d00*/  ISETP.GT.U32.AND P0, PT, R120, R247, PT ;  /* 0x000000f77800720c */ /* 0x000fe20003f04070 */
[----:B------:R-:W-:Y:S01]  /*7d10*/  IMAD.MOV.U32 R120, RZ, RZ, R249 ;  /* 0x000000ffff787224 */ /* 0x000fe200078e00f9 */
        /* <DEDUP_REMOVED lines=11> */
[----:B0-----:R-:W-:Y:S02]  /*7dd0*/  FMNMX R32, R33, R32, !PT ;  /* 0x0000002021207209 */ /* 0x001fe40007800000 */
[----:B------:R-:W-:-:S02]  /*7de0*/  FMNMX R33, R149, R5, !PT ;  /* 0x0000000595217209 */ /* 0x000fc40007800000 */
[C---:B------:R-:W-:Y:S02]  /*7df0*/  ISETP.GT.U32.AND.EX P6, PT, R20.reuse, RZ, PT, P6 ;  /* 0x000000ff1400720c */ /* 0x040fe40003fc4160 */
[----:B------:R-:W-:Y:S02]  /*7e00*/  ISETP.GT.U32.AND.EX P1, PT, R20, RZ, PT, P1 ;  /* 0x000000ff1400720c */ /* 0x000fe40003f24110 */
[----:B------:R-:W-:Y:S02]  /*7e10*/  FMNMX R20, R167, R6, !PT ;  /* 0x00000006a7147209 */ /* 0x000fe40007800000 */
[----:B------:R-:W0:Y:S01]  /*7e20*/  SHFL.BFLY PT, R6, R15, 0x2, 0x1f ;  /* 0x0c401f000f067f89 */ /* 0x000e2200000e0000 */
[----:B------:R-:W-:Y:S02]  /*7e30*/  FMNMX R33, R190, R33, !PT ;  /* 0x00000021be217209 */ /* 0x000fe40007800000 */
[----:B------:R-:W-:Y:S02]  /*7e40*/  FMNMX R20, R179, R20, !PT ;  /* 0x00000014b3147209 */ /* 0x000fe40007800000 */
[----:B------:R-:W-:-:S02]  /*7e50*/  FMNMX R33, R157, R33, !PT ;  /* 0x000000219d217209 */ /* 0x000fc40007800000 */
[----:B------:R-:W-:Y:S01]  /*7e60*/  FMNMX R20, R217, R20, !PT ;  /* 0x00000014d9147209 */ /* 0x000fe20007800000 */
[----:B------:R-:W1:Y:S01]  /*7e70*/  SHFL.BFLY PT, R5, R32, 0x1, 0x1f ;  /* 0x0c201f0020057f89 */ /* 0x000e6200000e0000 */
[----:B------:R-:W-:Y:S02]  /*7e80*/  FMNMX R33, R184, R33, !PT ;  /* 0x00000021b8217209 */ /* 0x000fe40007800000 */
[----:B------:R-:W-:Y:S02]  /*7e90*/  FMNMX R20, R165, R20, !PT ;  /* 0x00000014a5147209 */ /* 0x000fe40007800000 */
[----:B------:R-:W-:Y:S02]  /*7ea0*/  FMNMX R33, R178, R33, !PT ;  /* 0x00000021b2217209 */ /* 0x000fe40007800000 */
[----:B------:R-:W-:Y:S02]  /*7eb0*/  FMNMX R20, R39, R20, !PT ;  /* 0x0000001427147209 */ /* 0x000fe40007800000 */
[----:B------:R-:W-:-:S02]  /*7ec0*/  FMNMX R33, R154, R33, !PT ;  /* 0x000000219a217209 */ /* 0x000fc40007800000 */
[----:B------:R-:W-:Y:S02]  /*7ed0*/  FMNMX R20, R38, R20, !PT ;  /* 0x0000001426147209 */ /* 0x000fe40007800000 */
[----:B------:R-:W-:Y:S02]  /*7ee0*/  FSEL R156, R119, -INF , !P5 ;  /* 0xff800000779c7808 */ /* 0x000fe40006800000 */
[----:B------:R-:W-:Y:S02]  /*7ef0*/  FMNMX R33, R147, R33, !PT ;  /* 0x0000002193217209 */ /* 0x000fe40007800000 */
[----:B------:R-:W-:Y:S02]  /*7f00*/  FMNMX R20, R37, R20, !PT ;  /* 0x0000001425147209 */ /* 0x000fe40007800000 */
[----:B0-----:R-:W-:Y:S02]  /*7f10*/  FMNMX R6, R15, R6, !PT ;  /* 0x000000060f067209 */ /* 0x001fe40007800000 */
[----:B------:R-:W-:-:S02]  /*7f20*/  FMNMX R15, R156, R33, !PT ;  /* 0x000000219c0f7209 */ /* 0x000fc40007800000 */
[----:B------:R-:W-:Y:S02]  /*7f30*/  ISETP.GT.U32.AND.EX P3, PT, R121, RZ, PT, P3 ;  /* 0x000000ff7900720c */ /* 0x000fe40003f64130 */
[----:B------:R-:W-:Y:S02]  /*7f40*/  FSEL R159, R84, -INF , !P6 ;  /* 0xff800000549f7808 */ /* 0x000fe40007000000 */
[----:B------:R-:W-:Y:S02]  /*7f50*/  FMNMX R20, R150, R20, !PT ;  /* 0x0000001496147209 */ /* 0x000fe40007800000 */
[----:B------:R-:W-:Y:S02]  /*7f60*/  FSEL R241, R83, -INF , !P4 ;  /* 0xff80000053f17808 */ /* 0x000fe40006000000 */
[----:B------:R-:W-:Y:S02]  /*7f70*/  FMNMX R15, R0, R15, !PT ;  /* 0x0000000f000f7209 */ /* 0x000fe40007800000 */
[----:B------:R-:W-:-:S02]  /*7f80*/  FSEL R158, R85, -INF , !P3 ;  /* 0xff800000559e7808 */ /* 0x000fc40005800000 */
[----:B------:R-:W-:Y:S02]  /*7f90*/  FMNMX R20, R159, R20, !PT ;  /* 0x000000149f147209 */ /* 0x000fe40007800000 */
[----:B------:R-:W-:Y:S02]  /*7fa0*/  ISETP.GT.U32.AND.EX P0, PT, R121, RZ, PT, P0 ;  /* 0x000000ff7900720c */ /* 0x000fe40003f04100 */
[----:B------:R-:W-:Y:S02]  /*7fb0*/  FSEL R243, R86, -INF , !P1 ;  /* 0xff80000056f37808 */ /* 0x000fe40004800000 */
[----:B------:R-:W-:Y:S02]  /*7fc0*/  FMNMX R15, R241, R15, !PT ;  /* 0x0000000ff10f7209 */ /* 0x000fe40007800000 */
[----:B-1----:R-:W-:Y:S02]  /*7fd0*/  FMNMX R5, R32, R5, !PT ;  /* 0x0000000520057209 */ /* 0x002fe40007800000 */
[----:B------:R-:W-:-:S02]  /*7fe0*/  FMNMX R32, R158, R20, !PT ;  /* 0x000000149e207209 */ /* 0x000fc40007800000 */
[----:B------:R-:W-:Y:S02]  /*7ff0*/  FSEL R163, R87, -INF , !P0 ;  /* 0xff80000057a37808 */ /* 0x000fe40004000000 */
[----:B------:R-:W-:Y:S01]  /*8000*/  FMNMX R15, R243, R15, !PT ;  /* 0x0000000ff30f7209 */ /* 0x000fe20007800000 */
[----:B------:R-:W-:Y:S03]  /*8010*/  SHFL.BFLY PT, R34, R32, 0x2, 0x1f ;  /* 0x0c401f0020227f89 */ /* 0x000fe600000e0000 */
[----:B------:R-:W-:Y:S01]  /*8020*/  FMNMX R15, R163, R15, !PT ;  /* 0x0000000fa30f7209 */ /* 0x000fe20007800000 */
[----:B------:R-:W0:Y:S04]  /*8030*/  SHFL.BFLY PT, R33, R6, 0x1, 0x1f ;  /* 0x0c201f0006217f89 */ /* 0x000e2800000e0000 */
[----:B------:R-:W1:Y:S01]  /*8040*/  SHFL.BFLY PT, R20, R15, 0x2, 0x1f ;  /* 0x0c401f000f147f89 */ /* 0x000e6200000e0000 */
[----:B0-----:R-:W-:-:S02]  /*8050*/  FMNMX R6, R6, R33, !PT ;  /* 0x0000002106067209 */ /* 0x001fc40007800000 */
[----:B-1----:R-:W-:-:S05]  /*8060*/  FMNMX R15, R15, R20, !PT ;  /* 0x000000140f0f7209 */ /* 0x002fca0007800000 */
[----:B------:R-:W0:Y:S01]  /*8070*/  SHFL.BFLY PT, R20, R15, 0x1, 0x1f ;  /* 0x0c201f000f147f89 */ /* 0x000e2200000e0000 */
[----:B--2---:R-:W-:-:S05]  /*8080*/  FMNMX R5, R5, R36, !PT ;  /* 0x0000002405057209 */ /* 0x004fca0007800000 */
[----:B------:R-:W-:-:S04]  /*8090*/  FADD R22, R22, -R5 ;  /* 0x8000000516167221 */ /* 0x000fc80000000000 */
[----:B------:R-:W-:-:S04]  /*80a0*/  FMUL R22, R22, 1.4426950216293334961 ;  /* 0x3fb8aa3b16167820 */ /* 0x000fc80000400000 */
[----:B------:R1:W-:Y:S01]  /*80b0*/  MUFU.EX2 R239, R22 ;  /* 0x0000001600ef7308 */ /* 0x0003e20000000800 */
[----:B------:R-:W-:Y:S01]  /*80c0*/  FADD R248, R23, -R5 ;  /* 0x8000000517f87221 */ /* 0x000fe20000000000 */
[----:B-1----:R-:W-:-:S05]  /*80d0*/  FMNMX R22, R32, R34, !PT ;  /* 0x0000002220167209 */ /* 0x002fca0007800000 */
[----:B------:R-:W1:Y:S01]  /*80e0*/  SHFL.BFLY PT, R23, R22, 0x1, 0x1f ;  /* 0x0c201f0016177f89 */ /* 0x000e6200000e0000 */
[----:B---3--:R-:W-:Y:S01]  /*80f0*/  FMNMX R6, R6, R35, !PT ;  /* 0x0000002306067209 */ /* 0x008fe20007800000 */
[----:B------:R-:W-:-:S04]  /*8100*/  FADD R24, R24, -R5 ;  /* 0x8000000518187221 */ /* 0x000fc80000000000 */
[--C-:B------:R-:W-:Y:S02]  /*8110*/  FADD R142, R142, -R6.reuse ;  /* 0x800000068e8e7221 */ /* 0x100fe40000000000 */
[----:B------:R-:W-:Y:S02]  /*8120*/  FMUL R24, R24, 1.4426950216293334961 ;  /* 0x3fb8aa3b18187820 */ /* 0x000fe40000400000 */
[----:B------:R-:W-:Y:S02]  /*8130*/  FMUL R142, R142, 1.4426950216293334961 ;  /* 0x3fb8aa3b8e8e7820 */ /* 0x000fe40000400000 */
[----:B------:R2:W-:Y:S01]  /*8140*/  MUFU.EX2 R238, R24 ;  /* 0x0000001800ee7308 */ /* 0x0005e20000000800 */
[----:B------:R-:W-:Y:S02]  /*8150*/  FADD R174, -R6, R35 ;  /* 0x0000002306ae7221 */ /* 0x000fe40000000100 */
[----:B------:R-:W-:Y:S01]  /*8160*/  FADD R247, R7, -R6 ;  /* 0x8000000607f77221 */ /* 0x000fe20000000000 */
[----:B0-----:R-:W-:Y:S01]  /*8170*/  FMNMX R15, R15, R20, !PT ;  /* 0x000000140f0f7209 */ /* 0x001fe20007800000 */
[----:B------:R-:W-:Y:S01]  /*8180*/  FMUL R174, R174, 1.4426950216293334961 ;  /* 0x3fb8aa3baeae7820 */ /* 0x000fe20000400000 */
[----:B------:R-:W-:Y:S02]  /*8190*/  LDSM.16.M88.4 R32, [R242+0xa800] ;  /* 0x00a80000f220783b */ /* 0x000fe40000000200 */
[----:B------:R-:W0:Y:S01]  /*81a0*/  MUFU.EX2 R68, R142 ;  /* 0x0000008e00447308 */ /* 0x000e220000000800 */
[----:B--2---:R-:W-:-:S02]  /*81b0*/  FADD R24, -R5, R36 ;  /* 0x0000002405187221 */ /* 0x004fc40000000100 */
[----:B------:R-:W-:Y:S01]  /*81c0*/  FADD R26, R26, -R6 ;  /* 0x800000061a1a7221 */ /* 0x000fe20000000000 */
[----:B-1----:R-:W-:Y:S01]  /*81d0*/  FMNMX R7, R22, R23, !PT ;  /* 0x0000001716077209 */ /* 0x002fe20007800000 */
[----:B------:R-:W-:Y:S01]  /*81e0*/  FMUL R24, R24, 1.4426950216293334961 ;  /* 0x3fb8aa3b18187820 */ /* 0x000fe20000400000 */
[----:B------:R-:W1:Y:S02]  /*81f0*/  LDSM.16.M88.4 R36, [R242+0xa000] ;  /* 0x00a00000f224783b */ /* 0x000e640000000200 */
[----:B------:R-:W-:Y:S01]  /*8200*/  MUFU.EX2 R174, R174 ;  /* 0x000000ae00ae7308 */ /* 0x000fe20000000800 */
[----:B----4-:R-:W-:-:S07]  /*8210*/  FMNMX R7, R7, R67, !PT ;  /* 0x0000004307077209 */ /* 0x010fce0007800000 */
[----:B------:R-:W2:Y:S01]  /*8220*/  MUFU.EX2 R176, R24 ;  /* 0x0000001800b07308 */ /* 0x000ea20000000800 */
[----:B------:R-:W-:Y:S01]  /*8230*/  FADD R249, R8, -R7 ;  /* 0x8000000708f97221 */ /* 0x000fe20000000000 */
[----:B------:R-:W-:Y:S02]  /*8240*/  FMNMX R8, R15, R82, !PT ;  /* 0x000000520f087209 */ /* 0x000fe40007800000 */
[----:B0-----:R-:W-:Y:S02]  /*8250*/  MOV R15, R68 ;  /* 0x00000044000f7202 */ /* 0x001fe40000000f00 */
[----:B------:R-:W3:Y:S04]  /*8260*/  LDL.LU R68, [R1+0x90] ;  /* 0x0000900001447983 */ /* 0x000ee80000300800 */
[----:B------:R-:W4:Y:S01]  /*8270*/  LDL.LU R69, [R1+0x94] ;  /* 0x0000940001457983 */ /* 0x000f220000300800 */
[----:B------:R-:W-:-:S03]  /*8280*/  FADD R172, -R7, R67 ;  /* 0x0000004307ac7221 */ /* 0x000fc60000000100 */
[----:B------:R-:W3:Y:S04]  /*8290*/  LDL.LU R74, [R1+0x88] ;  /* 0x00008800014a7983 */ /* 0x000ee80000300800 */
[----:B------:R-:W3:Y:S01]  /*82a0*/  LDL.LU R75, [R1+0x8c] ;  /* 0x00008c00014b7983 */ /* 0x000ee20000300800 */
[----:B--2---:R-:W-:-:S03]  /*82b0*/  FMUL R67, R176, R65 ;  /* 0x00000041b0437220 */ /* 0x004fc60000400000 */
[----:B------:R-:W2:Y:S01]  /*82c0*/  LDL.LU R72, [R1+0x80] ;  /* 0x0000800001487983 */ /* 0x000ea20000300800 */
[----:B------:R-:W-:-:S03]  /*82d0*/  FMUL R65, R174, R61 ;  /* 0x0000003dae417220 */ /* 0x000fc60000400000 */
[----:B------:R-:W2:Y:S01]  /*82e0*/  LDL.LU R73, [R1+0x84] ;  /* 0x0000840001497983 */ /* 0x000ea20000300800 */
[----:B------:R-:W-:-:S03]  /*82f0*/  FADD R227, R11, -R8 ;  /* 0x800000080be37221 */ /* 0x000fc60000000000 */
[----:B------:R-:W2:Y:S04]  /*8300*/  LDL.LU R81, [R1+0x78] ;  /* 0x0000780001517983 */ /* 0x000ea80000300800 */
[----:B------:R-:W3:Y:S04]  /*8310*/  LDL.LU R80, [R1+0x7c] ;  /* 0x00007c0001507983 */ /* 0x000ee80000300800 */
[----:B------:R-:W4:Y:S04]  /*8320*/  LDL.LU R61, [R1+0x70] ;  /* 0x00007000013d7983 */ /* 0x000f280000300800 */
[----:B------:R-:W4:Y:S04]  /*8330*/  LDL.LU R11, [R1+0x74] ;  /* 0x00007400010b7983 */ /* 0x000f280000300800 */
[----:B------:R-:W4:Y:S04]  /*8340*/  LDL.LU R86, [R1+0x68] ;  /* 0x0000680001567983 */ /* 0x000f280000300800 */
[----:B------:R-:W4:Y:S04]  /*8350*/  LDL.LU R87, [R1+0x6c] ;  /* 0x00006c0001577983 */ /* 0x000f280000300800 */
[----:B------:R-:W4:Y:S04]  /*8360*/  LDL.LU R84, [R1+0x60] ;  /* 0x0000600001547983 */ /* 0x000f280000300800 */
[----:B------:R-:W4:Y:S01]  /*8370*/  LDL.LU R85, [R1+0x64] ;  /* 0x0000640001557983 */ /* 0x000f220000300800 */
[----:B------:R-:W-:-:S03]  /*8380*/  FADD R223, R10, -R8 ;  /* 0x800000080adf7221 */ /* 0x000fc60000000000 */
[----:B------:R-:W4:Y:S01]  /*8390*/  LDL.LU R90, [R1+0x58] ;  /* 0x00005800015a7983 */ /* 0x000f220000300800 */
[----:B------:R-:W-:-:S03]  /*83a0*/  FADD R10, -R8, R82 ;  /* 0x00000052080a7221 */ /* 0x000fc60000000100 */
[----:B------:R-:W4:Y:S04]  /*83b0*/  LDL.LU R91, [R1+0x5c] ;  /* 0x00005c00015b7983 */ /* 0x000f280000300800 */
[----:B------:R-:W4:Y:S04]  /*83c0*/  LDL.LU R88, [R1+0x50] ;  /* 0x0000500001587983 */ /* 0x000f280000300800 */
[----:B------:R-:W4:Y:S04]  /*83d0*/  LDL.LU R89, [R1+0x54] ;  /* 0x0000540001597983 */ /* 0x000f280000300800 */
[----:B------:R-:W4:Y:S04]  /*83e0*/  LDL.LU R97, [R1+0x48] ;  /* 0x0000480001617983 */ /* 0x000f280000300800 */
[----:B------:R-:W4:Y:S01]  /*83f0*/  LDL.LU R96, [R1+0x4c] ;  /* 0x00004c0001607983 */ /* 0x000f220000300800 */
[----:B--2---:R-:W-:-:S02]  /*8400*/  FMUL R82, R176, R81 ;  /* 0x00000051b0527220 */ /* 0x004fc40000400000 */
[----:B---3--:R-:W-:Y:S02]  /*8410*/  FMUL R83, R176, R80 ;  /* 0x00000050b0537220 */ /* 0x008fe40000400000 */
[C---:B----4-:R-:W-:Y:S02]  /*8420*/  FMUL R80, R174.reuse, R61 ;  /* 0x0000003dae507220 */ /* 0x050fe40000400000 */
[----:B------:R-:W2:Y:S01]  /*8430*/  LDL.LU R61, [R1+0x40] ;  /* 0x00004000013d7983 */ /* 0x000ea20000300800 */
[----:B------:R-:W-:-:S03]  /*8440*/  FMUL R81, R174, R11 ;  /* 0x0000000bae517220 */ /* 0x000fc60000400000 */
[----:B------:R-:W3:Y:S04]  /*8450*/  LDL.LU R11, [R1+0x44] ;  /* 0x00004400010b7983 */ /* 0x000ee80000300800 */
[----:B------:R-:W4:Y:S04]  /*8460*/  LDL.LU R126, [R1+0x30] ;  /* 0x00003000017e7983 */ /* 0x000f280000300800 */
[----:B------:R-:W4:Y:S01]  /*8470*/  LDL.LU R125, [R1+0x34] ;  /* 0x00003400017d7983 */ /* 0x000f220000300800 */
[----:B------:R-:W-:-:S03]  /*8480*/  FADD R9, R9, -R8 ;  /* 0x8000000809097221 */ /* 0x000fc60000000000 */
[----:B------:R-:W4:Y:S04]  /*8490*/  LDL.LU R124, [R1+0x38] ;  /* 0x00003800017c7983 */ /* 0x000f280000300800 */
[----:B------:R-:W4:Y:S04]  /*84a0*/  LDL.LU R121, [R1+0x3c] ;  /* 0x00003c0001797983 */ /* 0x000f280000300800 */
[----:B------:R-:W4:Y:S01]  /*84b0*/  LDL.LU R108, [R1+0x20] ;  /* 0x00002000016c7983 */ /* 0x000f220000300800 */
[----:B------:R-:W-:-:S03]  /*84c0*/  FMUL R10, R10, 1.4426950216293334961 ;  /* 0x3fb8aa3b0a0a7820 */ /* 0x000fc60000400000 */
[----:B------:R-:W4:Y:S01]  /*84d0*/  LDL.LU R109, [R1+0x24] ;  /* 0x00002400016d7983 */ /* 0x000f220000300800 */
[----:B------:R-:W-:-:S03]  /*84e0*/  FMUL R9, R9, 1.4426950216293334961 ;  /* 0x3fb8aa3b09097820 */ /* 0x000fc60000400000 */
[----:B------:R-:W4:Y:S04]  /*84f0*/  LDL.LU R110, [R1+0x28] ;  /* 0x00002800016e7983 */ /* 0x000f280000300800 */
[----:B------:R-:W4:Y:S04]  /*8500*/  LDL.LU R111, [R1+0x2c] ;  /* 0x00002c00016f7983 */ /* 0x000f280000300800 */
[----:B------:R-:W4:Y:S01]  /*8510*/  LDL.LU R116, [R1+0x10] ;  /* 0x0000100001747983 */ /* 0x000f220000300800 */
[C---:B------:R-:W-:Y:S02]  /*8520*/  FMUL R98, R176.reuse, R97 ;  /* 0x00000061b0627220 */ /* 0x040fe40000400000 */
[----:B------:R-:W-:Y:S01]  /*8530*/  FMUL R99, R176, R96 ;  /* 0x00000060b0637220 */ /* 0x000fe20000400000 */
[----:B------:R-:W4:Y:S01]  /*8540*/  LDL.LU R117, [R1+0x14] ;  /* 0x0000140001757983 */ /* 0x000f220000300800 */
[----:B------:R0:W-:Y:S03]  /*8550*/  MUFU.EX2 R171, R10 ;  /* 0x0000000a00ab7308 */ /* 0x0001e60000000800 */
[----:B------:R-:W4:Y:S04]  /*8560*/  LDL.LU R118, [R1+0x18] ;  /* 0x0000180001767983 */ /* 0x000f280000300800 */
[----:B------:R-:W4:Y:S01]  /*8570*/  LDL.LU R119, [R1+0x1c] ;  /* 0x00001c0001777983 */ /* 0x000f220000300800 */
[----:B------:R0:W-:Y:S01]  /*8580*/  MUFU.EX2 R219, R9 ;  /* 0x0000000900db7308 */ /* 0x0001e20000000800 */
[----:B--2---:R-:W-:-:S02]  /*8590*/  FMUL R96, R174, R61 ;  /* 0x0000003dae607220 */ /* 0x004fc40000400000 */
[----:B------:R-:W2:Y:S01]  /*85a0*/  LDL.LU R61, [R1] ;  /* 0x00000000013d7983 */ /* 0x000ea20000300800 */
[----:B---3--:R-:W-:-:S03]  /*85b0*/  FMUL R97, R174, R11 ;  /* 0x0000000bae617220 */ /* 0x008fc60000400000 */
[----:B------:R-:W3:Y:S04]  /*85c0*/  LDL.LU R11, [R1+0x4] ;  /* 0x00000400010b7983 */ /* 0x000ee80000300800 */
[----:B0-----:R-:W3:Y:S04]  /*85d0*/  LDL.LU R10, [R1+0x8] ;  /* 0x00000800010a7983 */ /* 0x001ee80000300800 */
[----:B------:R-:W3:Y:S01]  /*85e0*/  LDL.LU R9, [R1+0xc] ;  /* 0x00000c0001097983 */ /* 0x000ee20000300800 */
[----:B------:R-:W-:Y:S02]  /*85f0*/  FADD R27, R27, -R6 ;  /* 0x800000061b1b7221 */ /* 0x000fe40000000000 */
[----:B------:R-:W-:-:S02]  /*8600*/  FMUL R26, R26, 1.4426950216293334961 ;  /* 0x3fb8aa3b1a1a7820 */ /* 0x000fc40000400000 */
[----:B------:R-:W-:Y:S02]  /*8610*/  FMUL R27, R27, 1.4426950216293334961 ;  /* 0x3fb8aa3b1b1b7820 */ /* 0x000fe40000400000 */
[----:B------:R-:W-:Y:S01]  /*8620*/  MUFU.EX2 R237, R26 ;  /* 0x0000001a00ed7308 */ /* 0x000fe20000000800 */
[--C-:B------:R-:W-:Y:S02]  /*8630*/  FADD R235, R25, -R7.reuse ;  /* 0x8000000719eb7221 */ /* 0x100fe40000000000 */
[----:B------:R-:W-:Y:S02]  /*8640*/  FADD R234, R21, -R7 ;  /* 0x8000000715ea7221 */ /* 0x000fe40000000000 */
[----:B------:R-:W-:Y:S03]  /*8650*/  LDSM.16.M88.4 R20, [R242+0xb800] ;  /* 0x00b80000f214783b */ /* 0x000fe60000000200 */
[----:B------:R0:W-:Y:S02]  /*8660*/  MUFU.EX2 R236, R27 ;  /* 0x0000001b00ec7308 */ /* 0x0001e40000000800 */
[----:B0-----:R-:W0:Y:S01]  /*8670*/  LDSM.16.M88.4 R24, [R242+0xb000] ;  /* 0x00b00000f218783b */ /* 0x001e220000000200 */
[----:B------:R-:W-:-:S02]  /*8680*/  FADD R141, R141, -R5 ;  /* 0x800000058d8d7221 */ /* 0x000fc40000000000 */
[----:B------:R-:W-:Y:S02]  /*8690*/  FADD R250, R140, -R7 ;  /* 0x800000078cfa7221 */ /* 0x000fe40000000000 */
[----:B------:R-:W-:Y:S02]  /*86a0*/  FMUL R248, R248, 1.4426950216293334961 ;  /* 0x3fb8aa3bf8f87820 */ /* 0x000fe40000400000 */
[----:B------:R-:W-:Y:S02]  /*86b0*/  FMUL R247, R247, 1.4426950216293334961 ;  /* 0x3fb8aa3bf7f77820 */ /* 0x000fe40000400000 */
[----:B------:R-:W-:Y:S02]  /*86c0*/  FADD R135, R135, -R8 ;  /* 0x8000000887877221 */ /* 0x000fe40000000000 */
[----:B------:R-:W-:Y:S02]  /*86d0*/  FMUL R141, R141, 1.4426950216293334961 ;  /* 0x3fb8aa3b8d8d7820 */ /* 0x000fe40000400000 */
[----:B------:R-:W-:-:S02]  /*86e0*/  FMUL R235, R235, 1.4426950216293334961 ;  /* 0x3fb8aa3bebeb7820 */ /* 0x000fc40000400000 */
[----:B------:R-:W-:Y:S02]  /*86f0*/  FMUL R234, R234, 1.4426950216293334961 ;  /* 0x3fb8aa3beaea7820 */ /* 0x000fe40000400000 */
[----:B------:R-:W-:Y:S02]  /*8700*/  FMUL R249, R249, 1.4426950216293334961 ;  /* 0x3fb8aa3bf9f97820 */ /* 0x000fe40000400000 */
[----:B------:R-:W-:Y:S02]  /*8710*/  FMUL R250, R250, 1.4426950216293334961 ;  /* 0x3fb8aa3bfafa7820 */ /* 0x000fe40000400000 */
[----:B------:R-:W-:Y:S02]  /*8720*/  FMUL R172, R172, 1.4426950216293334961 ;  /* 0x3fb8aa3bacac7820 */ /* 0x000fe40000400000 */
[----:B------:R-:W-:Y:S02]  /*8730*/  FMUL R227, R227, 1.4426950216293334961 ;  /* 0x3fb8aa3be3e37820 */ /* 0x000fe40000400000 */
[----:B------:R-:W-:-:S02]  /*8740*/  FMUL R223, R223, 1.4426950216293334961 ;  /* 0x3fb8aa3bdfdf7820 */ /* 0x000fc40000400000 */
[----:B------:R-:W-:Y:S01]  /*8750*/  FMUL R135, R135, 1.4426950216293334961 ;  /* 0x3fb8aa3b87877820 */ /* 0x000fe20000400000 */
[----:B------:R-:W-:Y:S08]  /*8760*/  MUFU.EX2 R248, R248 ;  /* 0x000000f800f87308 */ /* 0x000ff00000000800 */
[----:B------:R-:W0:Y:S08]  /*8770*/  MUFU.EX2 R160, R141 ;  /* 0x0000008d00a07308 */ /* 0x000e300000000800 */
[----:B------:R-:W0:Y:S08]  /*8780*/  MUFU.EX2 R247, R247 ;  /* 0x000000f700f77308 */ /* 0x000e300000000800 */
[----:B------:R-:W-:Y:S08]  /*8790*/  MUFU.EX2 R235, R235 ;  /* 0x000000eb00eb7308 */ /* 0x000ff00000000800 */
[----:B------:R-:W0:Y:S08]  /*87a0*/  MUFU.EX2 R234, R234 ;  /* 0x000000ea00ea7308 */ /* 0x000e300000000800 */
[----:B------:R-:W-:Y:S08]  /*87b0*/  MUFU.EX2 R249, R249 ;  /* 0x000000f900f97308 */ /* 0x000ff00000000800 */
[----:B------:R-:W-:Y:S08]  /*87c0*/  MUFU.EX2 R250, R250 ;  /* 0x000000fa00fa7308 */ /* 0x000ff00000000800 */
[----:B------:R-:W0:Y:S08]  /*87d0*/  MUFU.EX2 R172, R172 ;  /* 0x000000ac00ac7308 */ /* 0x000e300000000800 */
[----:B------:R-:W-:Y:S08]  /*87e0*/  MUFU.EX2 R227, R227 ;  /* 0x000000e300e37308 */ /* 0x000ff00000000800 */
[----:B------:R-:W1:Y:S08]  /*87f0*/  MUFU.EX2 R223, R223 ;  /* 0x000000df00df7308 */ /* 0x000e700000000800 */
[----:B------:R-:W1:Y:S01]  /*8800*/  MUFU.EX2 R217, R135 ;  /* 0x0000008700d97308 */ /* 0x000e620000000800 */
[----:B------:R-:W-:Y:S01]  /*8810*/  FMUL R58, R176, R58 ;  /* 0x0000003ab03a7220 */ /* 0x000fe20000400000 */
[----:B------:R-:W-:Y:S01]  /*8820*/  F2FP.BF16.PACK_AB R93, R238, R239 ;  /* 0x000000efee5d723e */ /* 0x000fe200000010ff */
[----:B------:R-:W-:Y:S01]  /*8830*/  FMUL R59, R176, R59 ;  /* 0x0000003bb03b7220 */ /* 0x000fe20000400000 */
[----:B0-----:R-:W-:Y:S01]  /*8840*/  F2FP.BF16.PACK_AB R95, R160, R248 ;  /* 0x000000f8a05f723e */ /* 0x001fe200000010ff */
[----:B------:R-:W-:Y:S01]  /*8850*/  FMUL R56, R174, R56 ;  /* 0x00000038ae387220 */ /* 0x000fe20000400000 */
[----:B------:R-:W-:Y:S01]  /*8860*/  F2FP.BF16.PACK_AB R92, R236, R237 ;  /* 0x000000edec5c723e */ /* 0x000fe200000010ff */
[----:B------:R-:W-:Y:S01]  /*8870*/  FMUL R57, R174, R57 ;  /* 0x00000039ae397220 */ /* 0x000fe20000400000 */
[----:B------:R-:W-:Y:S01]  /*8880*/  F2FP.BF16.PACK_AB R94, R15, R247 ;  /* 0x000000f70f5e723e */ /* 0x000fe200000010ff */
[----:B------:R-:W-:-:S02]  /*8890*/  FMUL R66, R176, R66 ;  /* 0x00000042b0427220 */ /* 0x000fc40000400000 */
[----:B------:R-:W-:Y:S02]  /*88a0*/  FMUL R64, R174, R64 ;  /* 0x00000040ae407220 */ /* 0x000fe40000400000 */
[C---:B------:R-:W-:Y:S02]  /*88b0*/  FMUL R70, R176.reuse, R70 ;  /* 0x00000046b0467220 */ /* 0x040fe40000400000 */
[----:B------:R-:W-:Y:S02]  /*88c0*/  FMUL R71, R176, R71 ;  /* 0x00000047b0477220 */ /* 0x000fe40000400000 */
[C---:B------:R-:W-:Y:S02]  /*88d0*/  FMUL R68, R174.reuse, R68 ;  /* 0x00000044ae447220 */ /* 0x040fe40000400000 */
[----:B------:R-:W-:Y:S02]  /*88e0*/  FMUL R69, R174, R69 ;  /* 0x00000045ae457220 */ /* 0x000fe40000400000 */
        /* <DEDUP_REMOVED lines=11> */
[----:B------:R-:W-:Y:S01]  /*89a0*/  FMUL R89, R174, R89 ;  /* 0x00000059ae597220 */ /* 0x000fe20000400000 */
[----:B------:R-:W-:Y:S01]  /*89b0*/  F2FP.BF16.PACK_AB R136, R234, R235 ;  /* 0x000000ebea88723e */ /* 0x000fe200000010ff */
[C---:B------:R-:W-:Y:S01]  /*89c0*/  FMUL R100, R172.reuse, R100 ;  /* 0x00000064ac647220 */ /* 0x040fe20000400000 */
[----:B-1----:R-:W-:Y:S01]  /*89d0*/  F2FP.BF16.PACK_AB R137, R223, R227 ;  /* 0x000000e3df89723e */ /* 0x002fe200000010ff */
[----:B------:R-:W-:Y:S01]  /*89e0*/  FMUL R101, R172, R101 ;  /* 0x00000065ac657220 */ /* 0x000fe20000400000 */
[----:B------:R-:W-:Y:S01]  /*89f0*/  F2FP.BF16.PACK_AB R138, R250, R249 ;  /* 0x000000f9fa8a723e */ /* 0x000fe200000010ff */
[----:B------:R-:W-:Y:S01]  /*8a00*/  FMUL R102, R171, R102 ;  /* 0x00000066ab667220 */ /* 0x000fe20000400000 */
[----:B------:R-:W-:Y:S01]  /*8a10*/  F2FP.BF16.PACK_AB R139, R217, R219 ;  /* 0x000000dbd98b723e */ /* 0x000fe200000010ff */
[----:B------:R-:W-:-:S02]  /*8a20*/  FMUL R103, R171, R103 ;  /* 0x00000067ab677220 */ /* 0x000fc40000400000 */
[--C-:B------:R-:W-:Y:S01]  /*8a30*/  FADD R62, R62, -R6.reuse ;  /* 0x800000063e3e7221 */ /* 0x100fe20000000000 */
[----:B------:R-:W-:Y:S03]  /*8a40*/  HMMA.16816.F32.BF16 R56, R92, R52, R56 ;  /* 0x000000345c38723c */ /* 0x000fe60000041838 */
[----:B------:R-:W-:Y:S02]  /*8a50*/  FMUL R62, R62, 1.4426950216293334961 ;  /* 0x3fb8aa3b3e3e7820 */ /* 0x000fe40000400000 */
[----:B------:R-:W-:-:S03]  /*8a60*/  FADD R192, R133, -R6 ;  /* 0x8000000685c07221 */ /* 0x000fc60000000000 */
[----:B------:R-:W-:Y:S01]  /*8a70*/  HMMA.16816.F32.BF16 R64, R92, R48, R64 ;  /* 0x000000305c40723c */ /* 0x000fe20000041840 */
[----:B------:R-:W-:Y:S01]  /*8a80*/  IMAD.MOV.U32 R155, RZ, RZ, R63 ;  /* 0x000000ffff9b7224 */ /* 0x000fe200078e003f */
[----:B------:R0:W-:Y:S01]  /*8a90*/  MUFU.EX2 R194, R62 ;  /* 0x0000003e00c27308 */ /* 0x0001e20000000800 */
[----:B----4-:R-:W-:-:S05]  /*8aa0*/  FMUL R108, R172, R108 ;  /* 0x0000006cac6c7220 */ /* 0x010fca0000400000 */
[----:B------:R-:W-:Y:S01]  /*8ab0*/  HMMA.16816.F32.BF16 R68, R92, R44, R68 ;  /* 0x0000002c5c44723c */ /* 0x000fe20000041844 */
[----:B------:R-:W-:Y:S02]  /*8ac0*/  FMUL R109, R172, R109 ;  /* 0x0000006dac6d7220 */ /* 0x000fe40000400000 */
[----:B------:R-:W-:-:S05]  /*8ad0*/  FMUL R110, R171, R110 ;  /* 0x0000006eab6e7220 */ /* 0x000fca0000400000 */
        /* <DEDUP_REMOVED lines=11> */
[C---:B------:R-:W-:Y:S02]  /*8b90*/  FMUL R78, R171.reuse, R78 ;  /* 0x0000004eab4e7220 */ /* 0x040fe40000400000 */
[----:B------:R-:W-:-:S03]  /*8ba0*/  FMUL R79, R171, R79 ;  /* 0x0000004fab4f7220 */ /* 0x000fc60000400000 */
[----:B------:R-:W-:Y:S01]  /*8bb0*/  HMMA.16816.F32.BF16 R92, R92, R20, R96 ;  /* 0x000000145c5c723c */ /* 0x000fe20000041860 */
[C---:B------:R-:W-:Y:S02]  /*8bc0*/  FMUL R132, R172.reuse, R112 ;  /* 0x00000070ac847220 */ /* 0x040fe40000400000 */
[C---:B------:R-:W-:Y:S02]  /*8bd0*/  FMUL R133, R172.reuse, R113 ;  /* 0x00000071ac857220 */ /* 0x040fe40000400000 */
[C---:B------:R-:W-:Y:S02]  /*8be0*/  FMUL R134, R171.reuse, R114 ;  /* 0x00000072ab867220 */ /* 0x040fe40000400000 */
[----:B------:R-:W-:Y:S01]  /*8bf0*/  FMUL R98, R171, R124 ;  /* 0x0000007cab627220 */ /* 0x000fe20000400000 */
[----:B------:R-:W-:Y:S01]  /*8c00*/  HMMA.16816.F32.BF16 R100, R136, R32, R100 ;  /* 0x000000208864723c */ /* 0x000fe20000041864 */
[C---:B------:R-:W-:Y:S02]  /*8c10*/  FMUL R96, R172.reuse, R126 ;  /* 0x0000007eac607220 */ /* 0x040fe40000400000 */
[----:B------:R-:W-:-:S02]  /*8c20*/  FMUL R97, R172, R125 ;  /* 0x0000007dac617220 */ /* 0x000fc40000400000 */
[C---:B------:R-:W-:Y:S02]  /*8c30*/  FMUL R99, R171.reuse, R121 ;  /* 0x00000079ab637220 */ /* 0x040fe40000400000 */
[----:B------:R-:W-:Y:S02]  /*8c40*/  IMAD.MOV.U32 R33, RZ, RZ, R60 ;  /* 0x000000ffff217224 */ /* 0x000fe400078e003c */
[C---:B------:R-:W-:Y:S02]  /*8c50*/  FMUL R135, R171.reuse, R115 ;  /* 0x00000073ab877220 */ /* 0x040fe40000400000 */
[----:B------:R-:W-:Y:S02]  /*8c60*/  FMUL R60, R172, R104 ;  /* 0x00000068ac3c7220 */ /* 0x000fe40000400000 */
[C---:B0-----:R-:W-:Y:S02]  /*8c70*/  FMUL R62, R171.reuse, R106 ;  /* 0x0000006aab3e7220 */ /* 0x041fe40000400000 */
[----:B------:R-:W-:-:S02]  /*8c80*/  FMUL R63, R171, R107 ;  /* 0x0000006bab3f7220 */ /* 0x000fc40000400000 */
[----:B------:R-:W-:Y:S02]  /*8c90*/  FADD R198, R129, -R5 ;  /* 0x8000000581c67221 */ /* 0x000fe40000000000 */
[----:B------:R-:W-:Y:S02]  /*8ca0*/  FADD R193, R128, -R6 ;  /* 0x8000000680c17221 */ /* 0x000fe40000000000 */
[--C-:B------:R-:W-:Y:S02]  /*8cb0*/  FADD R183, R201, -R7.reuse ;  /* 0x80000007c9b77221 */ /* 0x100fe40000000000 */
[----:B------:R-:W-:Y:S02]  /*8cc0*/  FADD R200, R200, -R7 ;  /* 0x80000007c8c87221 */ /* 0x000fe40000000000 */
[--C-:B------:R-:W-:Y:S02]  /*8cd0*/  FADD R204, R204, -R8.reuse ;  /* 0x80000008cccc7221 */ /* 0x100fe40000000000 */
[----:B------:R-:W-:Y:S01]  /*8ce0*/  FADD R205, R205, -R8 ;  /* 0x80000008cdcd7221 */ /* 0x000fe20000000000 */
[----:B------:R-:W-:Y:S01]  /*8cf0*/  HMMA.16816.F32.BF16 R96, R136, R52, R96 ;  /* 0x000000348860723c */ /* 0x000fe20000041860 */
[----:B------:R-:W-:-:S02]  /*8d00*/  FADD R131, R131, -R5 ;  /* 0x8000000583837221 */ /* 0x000fc40000000000 */
[--C-:B------:R-:W-:Y:S02]  /*8d10*/  FADD R123, R123, -R5.reuse ;  /* 0x800000057b7b7221 */ /* 0x100fe40000000000 */
[C---:B--2---:R-:W-:Y:S02]  /*8d20*/  FMUL R124, R172.reuse, R61 ;  /* 0x0000003dac7c7220 */ /* 0x044fe40000400000 */
[C---:B------:R-:W-:Y:S02]  /*8d30*/  FMUL R61, R172.reuse, R105 ;  /* 0x00000069ac3d7220 */ /* 0x040fe40000400000 */
[----:B---3--:R-:W-:Y:S02]  /*8d40*/  FMUL R125, R172, R11 ;  /* 0x0000000bac7d7220 */ /* 0x008fe40000400000 */
[C---:B------:R-:W-:Y:S02]  /*8d50*/  FMUL R126, R171.reuse, R10 ;  /* 0x0000000aab7e7220 */ /* 0x040fe40000400000 */
[----:B------:R-:W-:Y:S01]  /*8d60*/  FMUL R127, R171, R9 ;  /* 0x00000009ab7f7220 */ /* 0x000fe20000400000 */
[----:B------:R-:W-:Y:S01]  /*8d70*/  HMMA.16816.F32.BF16 R108, R136, R48, R108 ;  /* 0x00000030886c723c */ /* 0x000fe2000004186c */
[----:B------:R-:W-:-:S02]  /*8d80*/  FADD R31, R31, -R5 ;  /* 0x800000051f1f7221 */ /* 0x000fc40000000000 */
[----:B------:R-:W-:Y:S02]  /*8d90*/  FADD R130, R130, -R6 ;  /* 0x8000000682827221 */ /* 0x000fe40000000000 */
[--C-:B------:R-:W-:Y:S02]  /*8da0*/  FADD R122, R122, -R7.reuse ;  /* 0x800000077a7a7221 */ /* 0x100fe40000000000 */
[----:B------:R-:W-:Y:S01]  /*8db0*/  FADD R30, R30, -R7 ;  /* 0x800000071e1e7221 */ /* 0x000fe20000000000 */
[----:B------:R-:W-:Y:S01]  /*8dc0*/  HMMA.16816.F32.BF16 R116, R136, R44, R116 ;  /* 0x0000002c8874723c */ /* 0x000fe20000041874 */
[--C-:B------:R-:W-:Y:S02]  /*8dd0*/  FADD R143, R143, -R8.reuse ;  /* 0x800000088f8f7221 */ /* 0x100fe40000000000 */
[----:B------:R-:W-:Y:S02]  /*8de0*/  FADD R29, R29, -R8 ;  /* 0x800000081d1d7221 */ /* 0x000fe40000000000 */
[----:B------:R-:W-:-:S02]  /*8df0*/  FMUL R198, R198, 1.4426950216293334961 ;  /* 0x3fb8aa3bc6c67820 */ /* 0x000fc40000400000 */
[----:B------:R-:W-:Y:S01]  /*8e00*/  FMUL R192, R192, 1.4426950216293334961 ;  /* 0x3fb8aa3bc0c07820 */ /* 0x000fe20000400000 */
[----:B------:R-:W-:Y:S01]  /*8e10*/  HMMA.16816.F32.BF16 R124, R136, R40, R124 ;  /* 0x00000028887c723c */ /* 0x000fe2000004187c */
[----:B------:R-:W-:Y:S02]  /*8e20*/  FMUL R193, R193, 1.4426950216293334961 ;  /* 0x3fb8aa3bc1c17820 */ /* 0x000fe40000400000 */
[----:B------:R-:W-:Y:S02]  /*8e30*/  FMUL R183, R183, 1.4426950216293334961 ;  /* 0x3fb8aa3bb7b77820 */ /* 0x000fe40000400000 */
[----:B------:R-:W-:-:S03]  /*8e40*/  FMUL R170, R204, 1.4426950216293334961 ;  /* 0x3fb8aa3bccaa7820 */ /* 0x000fc60000400000 */
[----:B------:R-:W-:Y:S01]  /*8e50*/  HMMA.16816.F32.BF16 R76, R136, R36, R76 ;  /* 0x00000024884c723c */ /* 0x000fe2000004184c */
[----:B------:R-:W-:Y:S02]  /*8e60*/  FMUL R152, R205, 1.4426950216293334961 ;  /* 0x3fb8aa3bcd987820 */ /* 0x000fe40000400000 */
[----:B------:R-:W-:Y:S02]  /*8e70*/  FMUL R131, R131, 1.4426950216293334961 ;  /* 0x3fb8aa3b83837820 */ /* 0x000fe40000400000 */
[----:B------:R-:W-:-:S03]  /*8e80*/  FMUL R123, R123, 1.4426950216293334961 ;  /* 0x3fb8aa3b7b7b7820 */ /* 0x000fc60000400000 */
[----:B------:R-:W-:Y:S01]  /*8e90*/  HMMA.16816.F32.BF16 R132, R136, R24, R132 ;  /* 0x000000188884723c */ /* 0x000fe20000041884 */
[----:B------:R-:W-:Y:S02]  /*8ea0*/  FMUL R31, R31, 1.4426950216293334961 ;  /* 0x3fb8aa3b1f1f7820 */ /* 0x000fe40000400000 */
[----:B------:R-:W-:-:S05]  /*8eb0*/  FMUL R130, R130, 1.4426950216293334961 ;  /* 0x3fb8aa3b82827820 */ /* 0x000fca0000400000 */
[----:B------:R-:W-:Y:S01]  /*8ec0*/  HMMA.16816.F32.BF16 R60, R136, R20, R60 ;  /* 0x00000014883c723c */ /* 0x000fe2000004183c */
[----:B------:R-:W-:Y:S02]  /*8ed0*/  FMUL R122, R122, 1.4426950216293334961 ;  /* 0x3fb8aa3b7a7a7820 */ /* 0x000fe40000400000 */
[----:B------:R-:W-:-:S04]  /*8ee0*/  FMUL R30, R30, 1.4426950216293334961 ;  /* 0x3fb8aa3b1e1e7820 */ /* 0x000fc80000400000 */
[----:B------:R-:W-:Y:S02]  /*8ef0*/  IMAD.MOV.U32 R137, RZ, RZ, R185 ;  /* 0x000000ffff897224 */ /* 0x000fe400078e00b9 */
[----:B------:R-:W-:Y:S02]  /*8f00*/  FMUL R185, R200, 1.4426950216293334961 ;  /* 0x3fb8aa3bc8b97820 */ /* 0x000fe40000400000 */
[----:B------:R-:W-:Y:S02]  /*8f10*/  FMUL R143, R143, 1.4426950216293334961 ;  /* 0x3fb8aa3b8f8f7820 */ /* 0x000fe40000400000 */
[----:B------:R-:W-:Y:S01]  /*8f20*/  FMUL R29, R29, 1.4426950216293334961 ;  /* 0x3fb8aa3b1d1d7820 */ /* 0x000fe20000400000 */
[----:B------:R-:W-:Y:S01]  /*8f30*/  MUFU.EX2 R199, R131 ;  /* 0x0000008300c77308 */ /* 0x000fe20000000800 */
[----:B------:R-:W-:Y:S02]  /*8f40*/  MOV R139, R187 ;  /* 0x000000bb008b7202 */ /* 0x000fe40000000f00 */
[----:B------:R-:W-:-:S02]  /*8f50*/  MOV R9, R184 ;  /* 0x000000b800097202 */ /* 0x000fc40000000f00 */
[----:B------:R-:W-:-:S03]  /*8f60*/  MOV R48, R177 ;  /* 0x000000b100307202 */ /* 0x000fc60000000f00 */
[----:B------:R-:W-:Y:S08]  /*8f70*/  MUFU.EX2 R198, R198 ;  /* 0x000000c600c67308 */ /* 0x000ff00000000800 */
[----:B------:R-:W-:Y:S08]  /*8f80*/  MUFU.EX2 R195, R123 ;  /* 0x0000007b00c37308 */ /* 0x000ff00000000800 */
[----:B------:R-:W-:Y:S08]  /*8f90*/  MUFU.EX2 R203, R31 ;  /* 0x0000001f00cb7308 */ /* 0x000ff00000000800 */
[----:B------:R-:W-:Y:S08]  /*8fa0*/  MUFU.EX2 R192, R192 ;  /* 0x000000c000c07308 */ /* 0x000ff00000000800 */
[----:B------:R-:W0:Y:S08]  /*8fb0*/  MUFU.EX2 R191, R130 ;  /* 0x0000008200bf7308 */ /* 0x000e300000000800 */
[----:B------:R-:W1:Y:S08]  /*8fc0*/  MUFU.EX2 R193, R193 ;  /* 0x000000c100c17308 */ /* 0x000e700000000800 */
[----:B------:R-:W-:Y:S08]  /*8fd0*/  MUFU.EX2 R183, R183 ;  /* 0x000000b700b77308 */ /* 0x000ff00000000800 */
[----:B------:R-:W2:Y:S08]  /*8fe0*/  MUFU.EX2 R185, R185 ;  /* 0x000000b900b97308 */ /* 0x000eb00000000800 */
[----:B------:R-:W-:Y:S08]  /*8ff0*/  MUFU.EX2 R186, R122 ;  /* 0x0000007a00ba7308 */ /* 0x000ff00000000800 */
[----:B------:R-:W-:Y:S08]  /*9000*/  MUFU.EX2 R187, R30 ;  /* 0x0000001e00bb7308 */ /* 0x000ff00000000800 */
[----:B------:R-:W-:Y:S08]  /*9010*/  MUFU.EX2 R170, R170 ;  /* 0x000000aa00aa7308 */ /* 0x000ff00000000800 */
[----:B------:R-:W3:Y:S08]  /*9020*/  MUFU.EX2 R152, R152 ;  /* 0x0000009800987308 */ /* 0x000ef00000000800 */
[----:B------:R-:W-:Y:S08]  /*9030*/  MUFU.EX2 R177, R143 ;  /* 0x0000008f00b17308 */ /* 0x000ff00000000800 */
[----:B------:R3:W4:Y:S01]  /*9040*/  MUFU.EX2 R184, R29 ;  /* 0x0000001d00b87308 */ /* 0x0007220000000800 */
[----:B------:R-:W-:Y:S01]  /*9050*/  MOV R121, R155 ;  /* 0x0000009b00797202 */ /* 0x000fe20000000f00 */
[----:B------:R-:W-:Y:S01]  /*9060*/  IMAD.MOV.U32 R155, RZ, RZ, R180 ;  /* 0x000000ffff9b7224 */ /* 0x000fe200078e00b4 */
[----:B0-----:R-:W-:Y:S01]  /*9070*/  F2FP.BF16.PACK_AB R112, R191, R192 ;  /* 0x000000c0bf70723e */ /* 0x001fe200000010ff */
[----:B------:R-:W-:Y:S01]  /*9080*/  FADD R180, R28, -R5 ;  /* 0x800000051cb47221 */ /* 0x000fe20000000000 */
[----:B------:R-:W-:-:S02]  /*9090*/  F2FP.BF16.PACK_AB R113, R198, R199 ;  /* 0x000000c7c671723e */ /* 0x000fc400000010ff */
[----:B-1----:R-:W-:Y:S02]  /*90a0*/  F2FP.BF16.PACK_AB R114, R194, R193 ;  /* 0x000000c1c272723e */ /* 0x002fe400000010ff */
[----:B------:R-:W-:Y:S02]  /*90b0*/  F2FP.BF16.PACK_AB R115, R203, R195 ;  /* 0x000000c3cb73723e */ /* 0x000fe400000010ff */
[----:B--2---:R-:W-:Y:S02]  /*90c0*/  F2FP.BF16.PACK_AB R28, R185, R183 ;  /* 0x000000b7b91c723e */ /* 0x004fe400000010ff */
[----:B---3--:R-:W-:Y:S02]  /*90d0*/  F2FP.BF16.PACK_AB R29, R152, R170 ;  /* 0x000000aa981d723e */ /* 0x008fe400000010ff */
[----:B------:R-:W-:Y:S02]  /*90e0*/  F2FP.BF16.PACK_AB R30, R187, R186 ;  /* 0x000000babb1e723e */ /* 0x000fe400000010ff */
[----:B----4-:R-:W-:Y:S01]  /*90f0*/  F2FP.BF16.PACK_AB R31, R184, R177 ;  /* 0x000000b1b81f723e */ /* 0x010fe200000010ff */
[----:B------:R-:W-:Y:S01]  /*9100*/  IMAD.MOV.U32 R11, RZ, RZ, R190 ;  /* 0x000000ffff0b7224 */ /* 0x000fe200078e00be */
[----:B------:R-:W-:Y:S01]  /*9110*/  LOP3.LUT R44, R242, 0x40, RZ, 0x3c, !PT ;  /* 0x00000040f22c7812 */ /* 0x000fe200078e3cff */
[----:B------:R-:W-:Y:S01]  /*9120*/  IMAD.MOV.U32 R49, RZ, RZ, R189 ;  /* 0x000000ffff317224 */ /* 0x000fe200078e00bd */
[----:B------:R-:W-:Y:S01]  /*9130*/  HMMA.16816.F32.BF16 R72, R112, R42, R72 ;  /* 0x0000002a7048723c */ /* 0x000fe20000041848 */
[----:B------:R-:W-:-:S02]  /*9140*/  IMAD.MOV.U32 R205, RZ, RZ, R147 ;  /* 0x000000ffffcd7224 */ /* 0x000fc400078e0093 */
[----:B------:R-:W-:Y:S01]  /*9150*/  IMAD.MOV.U32 R136, RZ, RZ, R121 ;  /* 0x000000ffff887224 */ /* 0x000fe200078e0079 */
[----:B------:R-:W-:Y:S04]  /*9160*/  LDSM.16.M88.4 R128, [R44+0x8000] ;  /* 0x008000002c80783b */ /* 0x000fe80000000200 */
[C---:B------:R-:W-:Y:S08]  /*9170*/  HMMA.16816.F32.BF16 R56, R112.reuse, R54, R56 ;  /* 0x000000367038723c */ /* 0x040ff00000041838 */
[----:B------:R-:W-:Y:S08]  /*9180*/  HMMA.16816.F32.BF16 R104, R112, R34, R84 ;  /* 0x000000227068723c */ /* 0x000ff00000041854 */
[C---:B------:R-:W-:Y:S08]  /*9190*/  HMMA.16816.F32.BF16 R96, R28.reuse, R54, R96 ;  /* 0x000000361c60723c */ /* 0x040ff00000041860 */
[----:B------:R-:W-:Y:S07]  /*91a0*/  HMMA.16816.F32.BF16 R40, R28, R42, R124 ;  /* 0x0000002a1c28723c */ /* 0x000fee000004187c */
[----:B------:R-:W-:Y:S01]  /*91b0*/  MOV R127, R11 ;  /* 0x0000000b007f7202 */ /* 0x000fe20000000f00 */
[----:B------:R-:W-:Y:S01]  /*91c0*/  HMMA.16816.F32.BF16 R64, R112, R50, R64 ;  /* 0x000000327040723c */ /* 0x000fe20000041840 */
[----:B------:R-:W-:-:S02]  /*91d0*/  MOV R11, R120 ;  /* 0x00000078000b7202 */ /* 0x000fc40000000f00 */
[----:B------:R-:W-:Y:S05]  /*91e0*/  LDSM.16.M88.4 R120, [R44+0xb000] ;  /* 0x00b000002c78783b */ /* 0x000fea0000000200 */
[C---:B------:R-:W-:Y:S08]  /*91f0*/  HMMA.16816.F32.BF16 R68, R112.reuse, R46, R68 ;  /* 0x0000002e7044723c */ /* 0x040ff00000041844 */
[C---:B------:R-:W-:Y:S08]  /*9200*/  HMMA.16816.F32.BF16 R80, R112.reuse, R38, R80 ;  /* 0x000000267050723c */ /* 0x040ff00000041850 */
[C---:B------:R-:W-:Y:S01]  /*9210*/  HMMA.16816.F32.BF16 R84, R112.reuse, R26, R88 ;  /* 0x0000001a7054723c */ /* 0x040fe20000041858 */
[----:B------:R-:W-:Y:S07]  /*9220*/  LDSM.16.M88.4 R88, [R44+0xa800] ;  /* 0x00a800002c58783b */ /* 0x000fee0000000200 */
[----:B------:R-:W-:Y:S01]  /*9230*/  HMMA.16816.F32.BF16 R140, R112, R22, R92 ;  /* 0x00000016708c723c */ /* 0x000fe2000004185c */
[----:B------:R-:W0:Y:S04]  /*9240*/  LDSM.16.M88.4 R112, [R44+0x8800] ;  /* 0x008800002c70783b */ /* 0x000e280000000200 */
[----:B------:R-:W-:Y:S03]  /*9250*/  LDSM.16.M88.4 R92, [R44+0x9000] ;  /* 0x009000002c5c783b */ /* 0x000fe60000000200 */
[C---:B------:R-:W-:Y:S07]  /*9260*/  HMMA.16816.F32.BF16 R52, R28.reuse, R46, R116 ;  /* 0x0000002e1c34723c */ /* 0x040fee0000041874 */
[----:B------:R-:W-:Y:S01]  /*9270*/  IMAD.MOV.U32 R119, RZ, RZ, R48 ;  /* 0x000000ffff777224 */ /* 0x000fe200078e0030 */
[----:B------:R-:W-:Y:S01]  /*9280*/  HMMA.16816.F32.BF16 R144, R28, R50, R108 ;  /* 0x000000321c90723c */ /* 0x000fe2000004186c */
[----:B------:R-:W-:Y:S01]  /*9290*/  IMAD.MOV.U32 R118, RZ, RZ, R49 ;  /* 0x000000ffff767224 */ /* 0x000fe200078e0031 */
[----:B------:R-:W1:Y:S04]  /*92a0*/  LDSM.16.M88.4 R108, [R44+0xa000] ;  /* 0x00a000002c6c783b */ /* 0x000e680000000200 */
[----:B------:R-:W-:Y:S04]  /*92b0*/  LDSM.16.M88.4 R48, [R44+0x9800] ;  /* 0x009800002c30783b */ /* 0x000fe80000000200 */
[----:B------:R-:W2:Y:S01]  /*92c0*/  LDSM.16.M88.4 R44, [R44+0xb800] ;  /* 0x00b800002c2c783b */ /* 0x000ea20000000200 */
[----:B------:R-:W-:-:S02]  /*92d0*/  FADD R197, R197, -R6 ;  /* 0x80000006c5c57221 */ /* 0x000fc40000000000 */
[--C-:B------:R-:W-:Y:S02]  /*92e0*/  FADD R196, R196, -R6.reuse ;  /* 0x80000006c4c47221 */ /* 0x100fe40000000000 */
[----:B------:R-:W-:Y:S02]  /*92f0*/  IMAD.MOV.U32 R116, RZ, RZ, R9 ;  /* 0x000000ffff747224 */ /* 0x000fe400078e0009 */
[--C-:B------:R-:W-:Y:S02]  /*9300*/  FADD R16, R16, -R5.reuse ;  /* 0x8000000510107221 */ /* 0x100fe40000000000 */
[--C-:B------:R-:W-:Y:S02]  /*9310*/  FADD R12, R12, -R5.reuse ;  /* 0x800000050c0c7221 */ /* 0x100fe40000000000 */
[----:B------:R-:W-:Y:S02]  /*9320*/  FADD R13, R13, -R5 ;  /* 0x800000050d0d7221 */ /* 0x000fe40000000000 */
[----:B------:R-:W-:-:S02]  /*9330*/  FADD R17, R17, -R6 ;  /* 0x8000000611117221 */ /* 0x000fc40000000000 */
[----:B------:R-:W-:Y:S02]  /*9340*/  FADD R9, R14, -R6 ;  /* 0x800000060e097221 */ /* 0x000fe40000000000 */
[----:B------:R-:W-:Y:S02]  /*9350*/  IMAD.MOV.U32 R32, RZ, RZ, R169 ;  /* 0x000000ffff207224 */ /* 0x000fe400078e00a9 */
[----:B------:R-:W-:Y:S02]  /*9360*/  IMAD.MOV.U32 R200, RZ, RZ, R178 ;  /* 0x000000ffffc87224 */ /* 0x000fe400078e00b2 */
[----:B------:R-:W-:Y:S02]  /*9370*/  FMUL R180, R180, 1.4426950216293334961 ;  /* 0x3fb8aa3bb4b47820 */ /* 0x000fe40000400000 */
[----:B------:R-:W-:Y:S02]  /*9380*/  FMUL R169, R197, 1.4426950216293334961 ;  /* 0x3fb8aa3bc5a97820 */ /* 0x000fe40000400000 */
[----:B------:R-:W-:-:S02]  /*9390*/  FMUL R178, R196, 1.4426950216293334961 ;  /* 0x3fb8aa3bc4b27820 */ /* 0x000fc40000400000 */
[----:B------:R-:W-:Y:S02]  /*93a0*/  IMAD.MOV.U32 R10, RZ, RZ, R188 ;  /* 0x000000ffff0a7224 */ /* 0x000fe400078e00bc */
[----:B------:R-:W-:Y:S02]  /*93b0*/  FADD R19, R19, -R7 ;  /* 0x8000000713137221 */ /* 0x000fe40000000000 */
[----:B------:R-:W-:Y:S02]  /*93c0*/  FMUL R16, R16, 1.4426950216293334961 ;  /* 0x3fb8aa3b10107820 */ /* 0x000fe40000400000 */
[----:B------:R-:W-:Y:S02]  /*93d0*/  FMUL R12, R12, 1.4426950216293334961 ;  /* 0x3fb8aa3b0c0c7820 */ /* 0x000fe40000400000 */
[----:B------:R-:W-:Y:S02]  /*93e0*/  FMUL R13, R13, 1.4426950216293334961 ;  /* 0x3fb8aa3b0d0d7820 */ /* 0x000fe40000400000 */
[----:B------:R-:W-:-:S02]  /*93f0*/  FMUL R17, R17, 1.4426950216293334961 ;  /* 0x3fb8aa3b11117820 */ /* 0x000fc40000400000 */
[----:B------:R-:W-:Y:S01]  /*9400*/  FMUL R9, R9, 1.4426950216293334961 ;  /* 0x3fb8aa3b09097820 */ /* 0x000fe20000400000 */
[----:B------:R-:W-:Y:S01]  /*9410*/  MOV R196, R181 ;  /* 0x000000b500c47202 */ /* 0x000fe20000000f00 */
[----:B------:R-:W-:Y:S01]  /*9420*/  FMUL R19, R19, 1.4426950216293334961 ;  /* 0x3fb8aa3b13137820 */ /* 0x000fe20000400000 */
[----:B------:R-:W-:Y:S01]  /*9430*/  MOV R197, R182 ;  /* 0x000000b600c57202 */ /* 0x000fe20000000f00 */
[----:B------:R-:W-:Y:S01]  /*9440*/  MUFU.EX2 R180, R180 ;  /* 0x000000b400b47308 */ /* 0x000fe20000000800 */
[----:B------:R-:W-:Y:S01]  /*9450*/  MOV R117, R10 ;  /* 0x0000000a00757202 */ /* 0x000fe20000000f00 */
[--C-:B------:R-:W-:Y:S01]  /*9460*/  FADD R138, R209, -R7.reuse ;  /* 0x80000007d18a7221 */ /* 0x100fe20000000000 */
[----:B------:R-:W-:Y:S01]  /*9470*/  MOV R10, R149 ;  /* 0x00000095000a7202 */ /* 0x000fe20000000f00 */
[--C-:B------:R-:W-:Y:S01]  /*9480*/  FADD R212, R212, -R7.reuse ;  /* 0x80000007d4d47221 */ /* 0x100fe20000000000 */
[----:B------:R-:W-:Y:S01]  /*9490*/  MOV R126, R151 ;  /* 0x00000097007e7202 */ /* 0x000fe20000000f00 */
[----:B------:R-:W-:-:S02]  /*94a0*/  FADD R206, R206, -R7 ;  /* 0x80000007cece7221 */ /* 0x000fc40000000000 */
[----:B------:R3:W-:Y:S01]  /*94b0*/  MUFU.EX2 R188, R16 ;  /* 0x0000001000bc7308 */ /* 0x0007e20000000800 */
[--C-:B------:R-:W-:Y:S02]  /*94c0*/  FADD R230, R230, -R8.reuse ;  /* 0x80000008e6e67221 */ /* 0x100fe40000000000 */
[--C-:B------:R-:W-:Y:S02]  /*94d0*/  FADD R226, R226, -R8.reuse ;  /* 0x80000008e2e27221 */ /* 0x100fe40000000000 */
[--C-:B------:R-:W-:Y:S02]  /*94e0*/  FADD R216, R216, -R8.reuse ;  /* 0x80000008d8d87221 */ /* 0x100fe40000000000 */
[----:B------:R-:W-:Y:S01]  /*94f0*/  FADD R211, R211, -R8 ;  /* 0x80000008d3d37221 */ /* 0x000fe20000000000 */
[----:B------:R-:W-:Y:S01]  /*9500*/  MUFU.EX2 R189, R12 ;  /* 0x0000000c00bd7308 */ /* 0x000fe20000000800 */
[----:B---3--:R-:W-:Y:S01]  /*9510*/  IMAD.MOV.U32 R16, RZ, RZ, R15 ;  /* 0x000000ffff107224 */ /* 0x008fe200078e000f */
[----:B------:R-:W-:Y:S01]  /*9520*/  MOV R124, R175 ;  /* 0x000000af007c7202 */ /* 0x000fe20000000f00 */
[----:B------:R-:W-:Y:S01]  /*9530*/  IMAD.MOV.U32 R201, RZ, RZ, R148 ;  /* 0x000000ffffc97224 */ /* 0x000fe200078e0094 */
[----:B------:R-:W-:Y:S01]  /*9540*/  HMMA.16816.F32.BF16 R76, R28, R38, R76 ;  /* 0x000000261c4c723c */ /* 0x000fe2000004184c */
[----:B------:R-:W-:-:S03]  /*9550*/  IMAD.MOV.U32 R204, RZ, RZ, R150 ;  /* 0x000000ffffcc7224 */ /* 0x000fc600078e0096 */
[----:B------:R3:W-:Y:S01]  /*9560*/  MUFU.EX2 R190, R13 ;  /* 0x0000000d00be7308 */ /* 0x0007e20000000800 */
[----:B------:R-:W-:-:S03]  /*9570*/  IMAD.MOV.U32 R125, RZ, RZ, R167 ;  /* 0x000000ffff7d7224 */ /* 0x000fc600078e00a7 */
[----:B------:R-:W-:Y:S04]  /*9580*/  HMMA.16816.F32.BF16 R148, R28, R26, R132 ;  /* 0x0000001a1c94723c */ /* 0x000fe80000041884 */
[----:B------:R-:W-:Y:S01]  /*9590*/  MUFU.EX2 R169, R169 ;  /* 0x000000a900a97308 */ /* 0x000fe20000000800 */
[----:B------:R-:W-:-:S03]  /*95a0*/  FMUL R138, R138, 1.4426950216293334961 ;  /* 0x3fb8aa3b8a8a7820 */ /* 0x000fc60000400000 */
[C---:B---3--:R-:W-:Y:S04]  /*95b0*/  HMMA.16816.F32.BF16 R12, R28.reuse, R34, R100 ;  /* 0x000000221c0c723c */ /* 0x048fe80000041864 */
[----:B------:R-:W3:Y:S01]  /*95c0*/  MUFU.EX2 R178, R178 ;  /* 0x000000b200b27308 */ /* 0x000ee20000000800 */
[----:B------:R-:W-:Y:S02]  /*95d0*/  FMUL R167, R212, 1.4426950216293334961 ;  /* 0x3fb8aa3bd4a77820 */ /* 0x000fe40000400000 */
[----:B------:R-:W-:Y:S01]  /*95e0*/  IMAD.MOV.U32 R35, RZ, RZ, R137 ;  /* 0x000000ffff237224 */ /* 0x000fe200078e0089 */
[----:B------:R-:W-:Y:S04]  /*95f0*/  HMMA.16816.F32.BF16 R20, R28, R22, R60 ;  /* 0x000000161c14723c */ /* 0x000fe8000004183c */
[----:B------:R-:W-:Y:S01]  /*9600*/  MUFU.EX2 R181, R17 ;  /* 0x0000001100b57308 */ /* 0x000fe20000000800 */
[----:B------:R-:W-:-:S02]  /*9610*/  FMUL R137, R230, 1.4426950216293334961 ;  /* 0x3fb8aa3be6897820 */ /* 0x000fc40000400000 */
[----:B------:R-:W-:-:S05]  /*9620*/  IMAD.MOV.U32 R28, RZ, RZ, R173 ;  /* 0x000000ffff1c7224 */ /* 0x000fca00078e00ad */
[----:B------:R4:W0:Y:S01]  /*9630*/  MUFU.EX2 R182, R9 ;  /* 0x0000000900b67308 */ /* 0x0008220000000800 */
[----:B------:R-:W-:Y:S02]  /*9640*/  FMUL R173, R206, 1.4426950216293334961 ;  /* 0x3fb8aa3bcead7820 */ /* 0x000fe40000400000 */
[----:B------:R-:W-:-:S05]  /*9650*/  FMUL R30, R216, 1.4426950216293334961 ;  /* 0x3fb8aa3bd81e7820 */ /* 0x000fca0000400000 */
[----:B------:R0:W-:Y:S01]  /*9660*/  MUFU.EX2 R175, R19 ;  /* 0x0000001300af7308 */ /* 0x0001e20000000800 */
[----:B----4-:R-:W-:Y:S01]  /*9670*/  MOV R9, R139 ;  /* 0x0000008b00097202 */ /* 0x010fe20000000f00 */
[----:B------:R-:W-:Y:S02]  /*9680*/  IMAD.MOV.U32 R139, RZ, RZ, R33 ;  /* 0x000000ffff8b7224 */ /* 0x000fe400078e0021 */
[----:B------:R-:W-:Y:S02]  /*9690*/  FMUL R33, R226, 1.4426950216293334961 ;  /* 0x3fb8aa3be2217820 */ /* 0x000fe40000400000 */
[----:B0-----:R-:W-:Y:S02]  /*96a0*/  FMUL R19, R211, 1.4426950216293334961 ;  /* 0x3fb8aa3bd3137820 */ /* 0x001fe40000400000 */
[----:B------:R-:W-:Y:S01]  /*96b0*/  MUFU.EX2 R138, R138 ;  /* 0x0000008a008a7308 */ /* 0x000fe20000000800 */
[----:B---3--:R-:W-:-:S07]  /*96c0*/  F2FP.BF16.PACK_AB R24, R178, R169 ;  /* 0x000000a9b218723e */ /* 0x008fce00000010ff */
[----:B------:R-:W0:Y:S01]  /*96d0*/  MUFU.EX2 R167, R167 ;  /* 0x000000a700a77308 */ /* 0x000e220000000800 */
[----:B------:R-:W-:-:S07]  /*96e0*/  F2FP.BF16.PACK_AB R25, R188, R180 ;  /* 0x000000b4bc19723e */ /* 0x000fce00000010ff */
[----:B------:R-:W-:Y:S01]  /*96f0*/  MUFU.EX2 R173, R173 ;  /* 0x000000ad00ad7308 */ /* 0x000fe20000000800 */
[----:B------:R-:W-:-:S07]  /*9700*/  F2FP.BF16.PACK_AB R26, R182, R181 ;  /* 0x000000b5b61a723e */ /* 0x000fce00000010ff */
[----:B------:R-:W-:Y:S01]  /*9710*/  MUFU.EX2 R137, R137 ;  /* 0x0000008900897308 */ /* 0x000fe20000000800 */
[----:B------:R-:W-:-:S07]  /*9720*/  F2FP.BF16.PACK_AB R27, R190, R189 ;  /* 0x000000bdbe1b723e */ /* 0x000fce00000010ff */
[----:B------:R-:W3:Y:S08]  /*9730*/  MUFU.EX2 R33, R33 ;  /* 0x0000002100217308 */ /* 0x000ef00000000800 */
[----:B------:R-:W-:Y:S08]  /*9740*/  MUFU.EX2 R30, R30 ;  /* 0x0000001e001e7308 */ /* 0x000ff00000000800 */
[----:B------:R-:W4:Y:S01]  /*9750*/  MUFU.EX2 R19, R19 ;  /* 0x0000001300137308 */ /* 0x000f220000000800 */
[C---:B------:R-:W-:Y:S08]  /*9760*/  HMMA.16816.F32.BF16 R36, R24.reuse, R112, R64 ;  /* 0x000000701824723c */ /* 0x040ff00000041840 */
[----:B-1----:R-:W-:Y:S01]  /*9770*/  HMMA.16816.F32.BF16 R64, R24, R108, R80 ;  /* 0x0000006c1840723c */ /* 0x002fe20000041850 */
[----:B------:R-:W-:-:S07]  /*9780*/  MOV R103, R116 ;  /* 0x0000007400677202 */ /* 0x000fce0000000f00 */
[----:B--2---:R-:W-:Y:S01]  /*9790*/  HMMA.16816.F32.BF16 R80, R24, R44, R140 ;  /* 0x0000002c1850723c */ /* 0x004fe2000004188c */
[----:B------:R-:W-:-:S06]  /*97a0*/  IMAD.MOV.U32 R102, RZ, RZ, R117 ;  /* 0x000000ffff667224 */ /* 0x000fcc00078e0075 */
[----:B0-----:R-:W-:Y:S02]  /*97b0*/  F2FP.BF16.PACK_AB R140, R167, R138 ;  /* 0x0000008aa78c723e */ /* 0x001fe400000010ff */
[----:B---3--:R-:W-:Y:S02]  /*97c0*/  F2FP.BF16.PACK_AB R141, R33, R137 ;  /* 0x00000089218d723e */ /* 0x008fe400000010ff */
[----:B------:R-:W-:Y:S02]  /*97d0*/  F2FP.BF16.PACK_AB R142, R173, R175 ;  /* 0x000000afad8e723e */ /* 0x000fe400000010ff */
[----:B----4-:R-:W-:Y:S01]  /*97e0*/  F2FP.BF16.PACK_AB R143, R19, R30 ;  /* 0x0000001e138f723e */ /* 0x010fe200000010ff */
[----:B------:R-:W-:Y:S01]  /*97f0*/  IMAD.MOV.U32 R100, RZ, RZ, R119 ;  /* 0x000000ffff647224 */ /* 0x000fe200078e0077 */
[----:B------:R-:W-:Y:S01]  /*9800*/  MOV R101, R118 ;  /* 0x0000007600657202 */ /* 0x000fe20000000f00 */
[----:B------:R-:W-:Y:S01]  /*9810*/  FADD R213, R213, -R6 ;  /* 0x80000006d5d57221 */ /* 0x000fe20000000000 */
[----:B------:R-:W-:Y:S01]  /*9820*/  HMMA.16816.F32.BF16 R132, R24, R128, R56 ;  /* 0x000000801884723c */ /* 0x000fe20000041838 */
[----:B------:R-:W-:-:S07]  /*9830*/  IMAD.MOV.U32 R230, RZ, RZ, R168 ;  /* 0x000000ffffe67224 */ /* 0x000fce00078e00a8 */
[----:B------:R-:W-:Y:S07]  /*9840*/  HMMA.16816.F32.BF16 R116, R140, R112, R144 ;  /* 0x000000708c74723c */ /* 0x000fee0000041890 */
[----:B------:R-:W-:Y:S02]  /*9850*/  IMAD.MOV.U32 R144, RZ, RZ, R9 ;  /* 0x000000ffff907224 */ /* 0x000fe400078e0009 */
[----:B------:R-:W-:Y:S01]  /*9860*/  FADD R9, R214, -R7 ;  /* 0x80000007d6097221 */ /* 0x000fe20000000000 */
[----:B------:R-:W-:Y:S01]  /*9870*/  HMMA.16816.F32.BF16 R56, R24, R92, R68 ;  /* 0x0000005c1838723c */ /* 0x000fe20000041844 */
[----:B------:R-:W-:-:S02]  /*9880*/  MOV R147, R230 ;  /* 0x000000e600937202 */ /* 0x000fc40000000f00 */
[----:B------:R-:W-:-:S05]  /*9890*/  FMUL R9, R9, 1.4426950216293334961 ;  /* 0x3fb8aa3b09097820 */ /* 0x000fca0000400000 */
[----:B------:R-:W-:Y:S01]  /*98a0*/  HMMA.16816.F32.BF16 R60, R24, R48, R72 ;  /* 0x00000030183c723c */ /* 0x000fe20000041848 */
[----:B------:R-:W-:-:S07]  /*98b0*/  IMAD.MOV.U32 R17, RZ, RZ, R179 ;  /* 0x000000ffff117224 */ /* 0x000fce00078e00b3 */
[----:B------:R-:W-:Y:S01]  /*98c0*/  HMMA.16816.F32.BF16 R68, R24, R88, R104 ;  /* 0x000000581844723c */ /* 0x000fe20000041868 */
[----:B------:R-:W-:-:S07]  /*98d0*/  FADD R210, R210, -R6 ;  /* 0x80000006d2d27221 */ /* 0x000fce0000000000 */
[----:B------:R-:W-:Y:S07]  /*98e0*/  HMMA.16816.F32.BF16 R72, R24, R120, R84 ;  /* 0x000000781848723c */ /* 0x000fee0000041854 */
[----:B------:R-:W-:Y:S01]  /*98f0*/  FMUL R24, R213, 1.4426950216293334961 ;  /* 0x3fb8aa3bd5187820 */ /* 0x000fe20000400000 */
[----:B------:R-:W-:Y:S01]  /*9900*/  HMMA.16816.F32.BF16 R84, R140, R108, R76 ;  /* 0x0000006c8c54723c */ /* 0x000fe2000004184c */
[----:B------:R-:W-:Y:S02]  /*9910*/  IMAD.MOV.U32 R213, RZ, RZ, R164 ;  /* 0x000000ffffd57224 */ /* 0x000fe400078e00a4 */
[----:B------:R-:W-:-:S05]  /*9920*/  IMAD.MOV.U32 R31, RZ, RZ, R17 ;  /* 0x000000ffff1f7224 */ /* 0x000fca00078e0011 */
[----:B------:R-:W-:Y:S01]  /*9930*/  HMMA.16816.F32.BF16 R76, R140, R44, R20 ;  /* 0x0000002c8c4c723c */ /* 0x000fe20000041814 */
[----:B------:R0:W-:Y:S01]  /*9940*/  MUFU.EX2 R22, R9 ;  /* 0x0000000900167308 */ /* 0x0001e20000000800 */
[----:B------:R-:W-:Y:S01]  /*9950*/  IMAD.MOV.U32 R230, RZ, RZ, R201 ;  /* 0x000000ffffe67224 */ /* 0x000fe200078e00c9 */
[----:B------:R-:W-:Y:S01]  /*9960*/  MOV R201, R160 ;  /* 0x000000a000c97202 */ /* 0x000fe20000000f00 */
[----:B------:R-:W-:Y:S02]  /*9970*/  IMAD.MOV.U32 R145, RZ, RZ, R162 ;  /* 0x000000ffff917224 */ /* 0x000fe400078e00a2 */
[----:B------:R-:W-:Y:S02]  /*9980*/  FMUL R27, R210, 1.4426950216293334961 ;  /* 0x3fb8aa3bd21b7820 */ /* 0x000fe40000400000 */
[----:B0-----:R-:W-:Y:S01]  /*9990*/  FADD R9, R213, -R7 ;  /* 0x80000007d5097221 */ /* 0x001fe20000000000 */
[----:B------:R-:W-:Y:S01]  /*99a0*/  MOV R213, R144 ;  /* 0x0000009000d57202 */ /* 0x000fe20000000f00 */
[----:B------:R-:W-:Y:S01]  /*99b0*/  IMAD.MOV.U32 R144, RZ, RZ, R147 ;  /* 0x000000ffff907224 */ /* 0x000fe200078e0093 */
[----:B------:R-:W-:-:S02]  /*99c0*/  MOV R147, R31 ;  /* 0x0000001f00937202 */ /* 0x000fc40000000f00 */
[----:B------:R-:W-:Y:S01]  /*99d0*/  MOV R210, R213 ;  /* 0x000000d500d27202 */ /* 0x000fe20000000f00 */
[----:B------:R-:W-:Y:S01]  /*99e0*/  IMAD.MOV.U32 R213, RZ, RZ, R144 ;  /* 0x000000ffffd57224 */ /* 0x000fe200078e0090 */
[----:B------:R-:W-:Y:S01]  /*99f0*/  MOV R144, R145 ;  /* 0x0000009100907202 */ /* 0x000fe20000000f00 */
[----:B------:R-:W-:Y:S02]  /*9a00*/  IMAD.MOV.U32 R31, RZ, RZ, R197 ;  /* 0x000000ffff1f7224 */ /* 0x000fe400078e00c5 */
[----:B------:R-:W-:Y:S01]  /*9a10*/  IMAD.MOV.U32 R145, RZ, RZ, R201 ;  /* 0x000000ffff917224 */ /* 0x000fe200078e00c9 */
[----:B------:R-:W2:Y:S01]  /*9a20*/  LDL.LU R197, [R1+0xf0] ;  /* 0x0000f00001c57983 */ /* 0x000ea20000300800 */
[----:B------:R-:W-:-:S03]  /*9a30*/  MOV R201, R163 ;  /* 0x000000a300c97202 */ /* 0x000fc60000000f00 */
[----:B------:R-:W3:Y:S01]  /*9a40*/  LDL.LU R163, [R1+0x334] ;  /* 0x0003340001a37983 */ /* 0x000ee20000300800 */
[----:B------:R-:W-:Y:S01]  /*9a50*/  FADD R208, R208, -R6 ;  /* 0x80000006d0d07221 */ /* 0x000fe20000000000 */
[----:B------:R-:W-:Y:S01]  /*9a60*/  MOV R226, R28 ;  /* 0x0000001c00e27202 */ /* 0x000fe20000000f00 */
[----:B------:R-:W-:Y:S02]  /*9a70*/  IMAD.MOV.U32 R28, RZ, RZ, R102 ;  /* 0x000000ffff1c7224 */ /* 0x000fe400078e0066 */
[----:B------:R-:W-:Y:S02]  /*9a80*/  FMUL R26, R208, 1.4426950216293334961 ;  /* 0x3fb8aa3bd01a7820 */ /* 0x000fe40000400000 */
[----:B------:R-:W-:Y:S01]  /*9a90*/  IMAD.MOV.U32 R208, RZ, RZ, R210 ;  /* 0x000000ffffd07224 */ /* 0x000fe200078e00d2 */
[----:B------:R-:W-:Y:S01]  /*9aa0*/  MOV R210, R213 ;  /* 0x000000d500d27202 */ /* 0x000fe20000000f00 */
[----:B------:R-:W-:Y:S02]  /*9ab0*/  FADD R28, R28, -R7 ;  /* 0x800000071c1c7221 */ /* 0x000fe40000000000 */
[----:B------:R-:W-:Y:S01]  /*9ac0*/  IMAD.MOV.U32 R213, RZ, RZ, R144 ;  /* 0x000000ffffd57224 */ /* 0x000fe200078e0090 */
[----:B------:R-:W-:Y:S01]  /*9ad0*/  MOV R144, R136 ;  /* 0x0000008800907202 */ /* 0x000fe20000000f00 */
[----:B------:R-:W-:-:S02]  /*9ae0*/  IMAD.MOV.U32 R136, RZ, RZ, R161 ;  /* 0x000000ffff887224 */ /* 0x000fc400078e00a1 */
[----:B------:R-:W-:Y:S02]  /*9af0*/  FMUL R161, R28, 1.4426950216293334961 ;  /* 0x3fb8aa3b1ca17820 */ /* 0x000fe40000400000 */
[----:B------:R-:W-:Y:S01]  /*9b00*/  FADD R28, R208, -R7 ;  /* 0x80000007d01c7221 */ /* 0x000fe20000000000 */
[----:B------:R-:W-:Y:S01]  /*9b10*/  MOV R208, R210 ;  /* 0x000000d200d07202 */ /* 0x000fe20000000f00 */
[----:B------:R-:W-:Y:S01]  /*9b20*/  IMAD.MOV.U32 R210, RZ, RZ, R213 ;  /* 0x000000ffffd27224 */ /* 0x000fe200078e00d5 */
[----:B------:R-:W-:Y:S02]  /*9b30*/  MOV R213, R144 ;  /* 0x0000009000d57202 */ /* 0x000fe40000000f00 */
[----:B------:R-:W-:Y:S01]  /*9b40*/  MOV R34, R205 ;  /* 0x000000cd00227202 */ /* 0x000fe20000000f00 */
[----:B------:R-:W-:Y:S01]  /*9b50*/  IMAD.MOV.U32 R17, RZ, RZ, R127 ;  /* 0x000000ffff117224 */ /* 0x000fe200078e007f */
[----:B------:R-:W-:Y:S01]  /*9b60*/  MOV R205, R166 ;  /* 0x000000a600cd7202 */ /* 0x000fe20000000f00 */
[----:B------:R-:W-:Y:S01]  /*9b70*/  FADD R222, R222, -R7 ;  /* 0x80000007dede7221 */ /* 0x000fe20000000000 */
[----:B------:R-:W-:Y:S01]  /*9b80*/  MOV R209, R126 ;  /* 0x0000007e00d17202 */ /* 0x000fe20000000f00 */
[----:B------:R-:W-:-:S02]  /*9b90*/  IMAD.MOV.U32 R216, RZ, RZ, R17 ;  /* 0x000000ffffd87224 */ /* 0x000fc400078e0011 */
[----:B------:R-:W-:Y:S01]  /*9ba0*/  FMUL R17, R222, 1.4426950216293334961 ;  /* 0x3fb8aa3bde117820 */ /* 0x000fe20000400000 */
[----:B------:R-:W-:Y:S01]  /*9bb0*/  MOV R206, R165 ;  /* 0x000000a500ce7202 */ /* 0x000fe20000000f00 */
[--C-:B------:R-:W-:Y:S02]  /*9bc0*/  FADD R207, R207, -R5.reuse ;  /* 0x80000005cfcf7221 */ /* 0x100fe40000000000 */
[----:B------:R-:W-:Y:S02]  /*9bd0*/  FADD R218, R218, -R6 ;  /* 0x80000006dada7221 */ /* 0x000fe40000000000 */
[----:B------:R-:W-:Y:S02]  /*9be0*/  FADD R179, R4, -R5 ;  /* 0x8000000504b37221 */ /* 0x000fe40000000000 */
[----:B------:R-:W-:Y:S01]  /*9bf0*/  IMAD.MOV.U32 R211, RZ, RZ, R206 ;  /* 0x000000ffffd37224 */ /* 0x000fe200078e00ce */
[----:B------:R-:W-:Y:S01]  /*9c00*/  MOV R206, R34 ;  /* 0x0000002200ce7202 */ /* 0x000fe20000000f00 */
[----:B------:R-:W-:Y:S01]  /*9c10*/  FMUL R166, R207, 1.4426950216293334961 ;  /* 0x3fb8aa3bcfa67820 */ /* 0x000fe20000400000 */
[----:B------:R-:W-:Y:S01]  /*9c20*/  MOV R34, R101 ;  /* 0x0000006500227202 */ /* 0x000fe20000000f00 */
[----:B------:R-:W-:Y:S01]  /*9c30*/  FMUL R4, R218, 1.4426950216293334961 ;  /* 0x3fb8aa3bda047820 */ /* 0x000fe20000400000 */
[----:B------:R-:W-:Y:S01]  /*9c40*/  MOV R207, R103 ;  /* 0x0000006700cf7202 */ /* 0x000fe20000000f00 */
[----:B------:R-:W-:-:S02]  /*9c50*/  FADD R221, R221, -R7 ;  /* 0x80000007dddd7221 */ /* 0x000fc40000000000 */
[----:B------:R-:W-:Y:S02]  /*9c60*/  IMAD.MOV.U32 R218, RZ, RZ, R100 ;  /* 0x000000ffffda7224 */ /* 0x000fe400078e0064 */
[----:B------:R-:W-:Y:S01]  /*9c70*/  HMMA.16816.F32.BF16 R100, R140, R48, R40 ;  /* 0x000000308c64723c */ /* 0x000fe20000041828 */
[----:B------:R-:W-:-:S07]  /*9c80*/  FADD R31, R31, -R8 ;  /* 0x800000081f1f7221 */ /* 0x000fce0000000000 */
[----:B------:R-:W-:Y:S07]  /*9c90*/  HMMA.16816.F32.BF16 R40, R140, R88, R12 ;  /* 0x000000588c28723c */ /* 0x000fee000004180c */
[----:B------:R-:W-:Y:S02]  /*9ca0*/  FMUL R15, R221, 1.4426950216293334961 ;  /* 0x3fb8aa3bdd0f7820 */ /* 0x000fe40000400000 */
[----:B---3--:R-:W-:Y:S02]  /*9cb0*/  IMAD.MOV.U32 R144, RZ, RZ, R163 ;  /* 0x000000ffff907224 */ /* 0x008fe400078e00a3 */
[----:B------:R-:W-:-:S02]  /*9cc0*/  FMUL R163, R28, 1.4426950216293334961 ;  /* 0x3fb8aa3b1ca37820 */ /* 0x000fc40000400000 */
[----:B------:R-:W-:Y:S01]  /*9cd0*/  FADD R28, R208, -R8 ;  /* 0x80000008d01c7221 */ /* 0x000fe20000000000 */
[----:B------:R-:W-:Y:S01]  /*9ce0*/  MOV R208, R210 ;  /* 0x000000d200d07202 */ /* 0x000fe20000000f00 */
[----:B------:R-:W-:Y:S01]  /*9cf0*/  IMAD.MOV.U32 R210, RZ, RZ, R213 ;  /* 0x000000ffffd27224 */ /* 0x000fe200078e00d5 */
[----:B------:R-:W-:Y:S01]  /*9d00*/  MOV R213, R144 ;  /* 0x0000009000d57202 */ /* 0x000fe20000000f00 */
[----:B------:R-:W-:Y:S02]  /*9d10*/  IMAD.MOV.U32 R144, RZ, RZ, R205 ;  /* 0x000000ffff907224 */ /* 0x000fe400078e00cd */
[----:B------:R-:W-:Y:S01]  /*9d20*/  IMAD.MOV.U32 R222, RZ, RZ, R208 ;  /* 0x000000ffffde7224 */ /* 0x000fe200078e00d0 */
[----:B------:R-:W-:Y:S01]  /*9d30*/  MOV R208, R210 ;  /* 0x000000d200d07202 */ /* 0x000fe20000000f00 */
[----:B------:R-:W-:Y:S01]  /*9d40*/  IMAD.MOV.U32 R210, RZ, RZ, R213 ;  /* 0x000000ffffd27224 */ /* 0x000fe200078e00d5 */
[----:B------:R-:W-:Y:S02]  /*9d50*/  MOV R205, R139 ;  /* 0x0000008b00cd7202 */ /* 0x000fe40000000f00 */
[----:B------:R-:W-:Y:S01]  /*9d60*/  MOV R213, R144 ;  /* 0x0000009000d57202 */ /* 0x000fe20000000f00 */
[----:B------:R-:W3:Y:S01]  /*9d70*/  LDL.LU R139, [R1+0xf4] ;  /* 0x0000f400018b7983 */ /* 0x000ee20000300800 */
[----:B------:R-:W-:-:S03]  /*9d80*/  IMAD.MOV.U32 R144, RZ, RZ, R209 ;  /* 0x000000ffff907224 */ /* 0x000fc600078e00d1 */
[----:B------:R-:W4:Y:S01]  /*9d90*/  LDL.LU R209, [R1+0xdc] ;  /* 0x0000dc0001d17983 */ /* 0x000f220000300800 */
[----:B------:R-:W-:Y:S01]  /*9da0*/  MOV R221, R222 ;  /* 0x000000de00dd7202 */ /* 0x000fe20000000f00 */
[----:B------:R-:W-:Y:S01]  /*9db0*/  IMAD.MOV.U32 R222, RZ, RZ, R208 ;  /* 0x000000ffffde7224 */ /* 0x000fe200078e00d0 */
[----:B------:R-:W-:Y:S01]  /*9dc0*/  MOV R208, R210 ;  /* 0x000000d200d07202 */ /* 0x000fe20000000f00 */
[----:B------:R-:W-:Y:S01]  /*9dd0*/  IMAD.MOV.U32 R210, RZ, RZ, R213 ;  /* 0x000000ffffd27224 */ /* 0x000fe200078e00d5 */
[----:B------:R-:W-:Y:S01]  /*9de0*/  MOV R213, R144 ;  /* 0x0000009000d57202 */ /* 0x000fe20000000f00 */
[----:B------:R-:W-:Y:S01]  /*9df0*/  IMAD.MOV.U32 R144, RZ, RZ, R196 ;  /* 0x000000ffff907224 */ /* 0x000fe200078e00c4 */
[----:B------:R-:W-:Y:S01]  /*9e00*/  MOV R196, R200 ;  /* 0x000000c800c47202 */ /* 0x000fe20000000f00 */
[----:B------:R-:W-:Y:S02]  /*9e10*/  IMAD.MOV.U32 R200, RZ, RZ, R159 ;  /* 0x000000ffffc87224 */ /* 0x000fe400078e009f */
[----:B------:R-:W-:-:S02]  /*9e20*/  FMUL R159, R31, 1.4426950216293334961 ;  /* 0x3fb8aa3b1f9f7820 */ /* 0x000fc40000400000 */
[----:B------:R-:W-:Y:S01]  /*9e30*/  FADD R31, R221, -R8 ;  /* 0x80000008dd1f7221 */ /* 0x000fe20000000000 */
[----:B------:R-:W-:Y:S01]  /*9e40*/  MOV R221, R222 ;  /* 0x000000de00dd7202 */ /* 0x000fe20000000f00 */
[----:B------:R-:W-:Y:S01]  /*9e50*/  IMAD.MOV.U32 R222, RZ, RZ, R208 ;  /* 0x000000ffffde7224 */ /* 0x000fe200078e00d0 */
[----:B------:R-:W-:Y:S01]  /*9e60*/  MOV R208, R210 ;  /* 0x000000d200d07202 */ /* 0x000fe20000000f00 */
[----:B------:R-:W-:Y:S01]  /*9e70*/  IMAD.MOV.U32 R210, RZ, RZ, R213 ;  /* 0x000000ffffd27224 */ /* 0x000fe200078e00d5 */
[----:B------:R-:W-:Y:S01]  /*9e80*/  MOV R213, R144 ;  /* 0x0000009000d57202 */ /* 0x000fe20000000f00 */
[----:B------:R-:W-:Y:S02]  /*9e90*/  FMUL R31, R31, 1.4426950216293334961 ;  /* 0x3fb8aa3b1f1f7820 */ /* 0x000fe40000400000 */
[----:B------:R-:W-:Y:S01]  /*9ea0*/  IMAD.MOV.U32 R144, RZ, RZ, R230 ;  /* 0x000000ffff907224 */ /* 0x000fe200078e00e6 */
[----:B--2---:R-:W-:Y:S01]  /*9eb0*/  MOV R230, R197 ;  /* 0x000000c500e67202 */ /* 0x004fe20000000f00 */
[----:B------:R-:W-:-:S02]  /*9ec0*/  IMAD.MOV.U32 R197, RZ, RZ, R158 ;  /* 0x000000ffffc57224 */ /* 0x000fc400078e009e */
[----:B------:R0:W-:Y:S01]  /*9ed0*/  MUFU.EX2 R158, R31 ;  /* 0x0000001f009e7308 */ /* 0x0001e20000000800 */
[----:B------:R-:W-:Y:S01]  /*9ee0*/  MOV R146, R16 ;  /* 0x0000001000927202 */ /* 0x000fe20000000f00 */
[----:B0-----:R-:W-:Y:S01]  /*9ef0*/  FADD R31, R221, -R5 ;  /* 0x80000005dd1f7221 */ /* 0x001fe20000000000 */
[----:B------:R-:W-:Y:S01]  /*9f00*/  MOV R221, R222 ;  /* 0x000000de00dd7202 */ /* 0x000fe20000000f00 */
[----:B------:R-:W-:Y:S01]  /*9f10*/  IMAD.MOV.U32 R222, RZ, RZ, R208 ;  /* 0x000000ffffde7224 */ /* 0x000fe200078e00d0 */
[----:B------:R-:W-:Y:S01]  /*9f20*/  MOV R208, R210 ;  /* 0x000000d200d07202 */ /* 0x000fe20000000f00 */
[----:B------:R-:W-:Y:S01]  /*9f30*/  IMAD.MOV.U32 R210, RZ, RZ, R213 ;  /* 0x000000ffffd27224 */ /* 0x000fe200078e00d5 */
[----:B------:R-:W-:Y:S01]  /*9f40*/  MOV R213, R144 ;  /* 0x0000009000d57202 */ /* 0x000fe20000000f00 */
[----:B------:R-:W-:Y:S01]  /*9f50*/  IMAD.MOV.U32 R144, RZ, RZ, R145 ;  /* 0x000000ffff907224 */ /* 0x000fe200078e0091 */
[----:B------:R-:W-:Y:S01]  /*9f60*/  MOV R145, R146 ;  /* 0x0000009200917202 */ /* 0x000fe20000000f00 */
[----:B------:R-:W-:-:S02]  /*9f70*/  IMAD.MOV.U32 R146, RZ, RZ, R157 ;  /* 0x000000ffff927224 */ /* 0x000fc400078e009d */
[----:B------:R-:W-:Y:S02]  /*9f80*/  FMUL R157, R31, 1.4426950216293334961 ;  /* 0x3fb8aa3b1f9d7820 */ /* 0x000fe40000400000 */
[----:B------:R-:W-:Y:S01]  /*9f90*/  FADD R31, R221, -R5 ;  /* 0x80000005dd1f7221 */ /* 0x000fe20000000000 */
[----:B------:R-:W-:Y:S01]  /*9fa0*/  MOV R221, R222 ;  /* 0x000000de00dd7202 */ /* 0x000fe20000000f00 */
[----:B------:R-:W-:Y:S01]  /*9fb0*/  IMAD.MOV.U32 R222, RZ, RZ, R208 ;  /* 0x000000ffffde7224 */ /* 0x000fe200078e00d0 */
[----:B------:R-:W-:Y:S01]  /*9fc0*/  MOV R208, R210 ;  /* 0x000000d200d07202 */ /* 0x000fe20000000f00 */
[----:B------:R-:W-:Y:S01]  /*9fd0*/  IMAD.MOV.U32 R210, RZ, RZ, R213 ;  /* 0x000000ffffd27224 */ /* 0x000fe200078e00d5 */
[----:B------:R-:W-:Y:S01]  /*9fe0*/  MOV R213, R144 ;  /* 0x0000009000d57202 */ /* 0x000fe20000000f00 */
[----:B------:R-:W-:Y:S01]  /*9ff0*/  IMAD.MOV.U32 R144, RZ, RZ, R145 ;  /* 0x000000ffff907224 */ /* 0x000fe200078e0091 */
[----:B------:R-:W-:Y:S01]  /*a000*/  MOV R29, R124 ;  /* 0x0000007c001d7202 */ /* 0x000fe20000000f00 */
[----:B------:R-:W-:Y:S01]  /*a010*/  IMAD.MOV.U32 R212, RZ, RZ, R125 ;  /* 0x000000ffffd47224 */ /* 0x000fe200078e007d */
[----:B------:R-:W-:Y:S01]  /*a020*/  MOV R145, R146 ;  /* 0x0000009200917202 */ /* 0x000fe20000000f00 */
[----:B------:R-:W-:Y:S01]  /*a030*/  HMMA.16816.F32.BF16 R124, R140, R128, R96 ;  /* 0x000000808c7c723c */ /* 0x000fe20000041860 */
[----:B------:R-:W-:Y:S01]  /*a040*/  IMAD.MOV.U32 R146, RZ, RZ, R206 ;  /* 0x000000ffff927224 */ /* 0x000fe200078e00ce */
[----:B------:R-:W-:Y:S01]  /*a050*/  MOV R206, R156 ;  /* 0x0000009c00ce7202 */ /* 0x000fe20000000f00 */
[----:B------:R-:W-:-:S02]  /*a060*/  FMUL R156, R31, 1.4426950216293334961 ;  /* 0x3fb8aa3b1f9c7820 */ /* 0x000fc40000400000 */
[----:B------:R-:W-:-:S03]  /*a070*/  FADD R31, R221, -R6 ;  /* 0x80000006dd1f7221 */ /* 0x000fc60000000000 */
[----:B------:R-:W-:Y:S01]  /*a080*/  HMMA.16816.F32.BF16 R96, R140, R120, R148 ;  /* 0x000000788c60723c */ /* 0x000fe20000041894 */
[----:B------:R-:W-:-:S06]  /*a090*/  MOV R221, R208 ;  /* 0x000000d000dd7202 */ /* 0x000fcc0000000f00 */
[----:B------:R-:W-:Y:S02]  /*a0a0*/  IMAD.MOV.U32 R151, RZ, RZ, R222 ;  /* 0x000000ffff977224 */ /* 0x000fe400078e00de */
[----:B------:R-:W-:Y:S01]  /*a0b0*/  IMAD.MOV.U32 R222, RZ, RZ, R210 ;  /* 0x000000ffffde7224 */ /* 0x000fe200078e00d2 */
[----:B------:R-:W-:Y:S02]  /*a0c0*/  MOV R210, R144 ;  /* 0x0000009000d27202 */ /* 0x000fe40000000f00 */
[----:B------:R-:W-:Y:S01]  /*a0d0*/  MOV R144, R146 ;  /* 0x0000009200907202 */ /* 0x000fe20000000f00 */
[----:B------:R-:W-:Y:S02]  /*a0e0*/  IMAD.MOV.U32 R146, RZ, RZ, R154 ;  /* 0x000000ffff927224 */ /* 0x000fe400078e009a */
[----:B------:R-:W-:Y:S02]  /*a0f0*/  FMUL R154, R31, 1.4426950216293334961 ;  /* 0x3fb8aa3b1f9a7820 */ /* 0x000fe40000400000 */
[----:B------:R-:W-:Y:S01]  /*a100*/  FADD R31, R151, -R6 ;  /* 0x80000006971f7221 */ /* 0x000fe20000000000 */
[----:B------:R-:W-:Y:S01]  /*a110*/  MOV R151, R221 ;  /* 0x000000dd00977202 */ /* 0x000fe20000000f00 */
[----:B------:R-:W-:Y:S01]  /*a120*/  IMAD.MOV.U32 R221, RZ, RZ, R222 ;  /* 0x000000ffffdd7224 */ /* 0x000fe200078e00de */
[----:B------:R-:W-:Y:S01]  /*a130*/  MOV R222, R212 ;  /* 0x000000d400de7202 */ /* 0x000fe20000000f00 */
[----:B------:R-:W-:-:S02]  /*a140*/  IMAD.MOV.U32 R212, RZ, RZ, R153 ;  /* 0x000000ffffd47224 */ /* 0x000fc400078e0099 */
[----:B------:R-:W-:Y:S01]  /*a150*/  FMUL R153, R31, 1.4426950216293334961 ;  /* 0x3fb8aa3b1f997820 */ /* 0x000fe20000400000 */
[----:B------:R-:W-:Y:S01]  /*a160*/  MOV R150, R221 ;  /* 0x000000dd00967202 */ /* 0x000fe20000000f00 */
[----:B------:R-:W-:Y:S02]  /*a170*/  FADD R31, R151, -R6 ;  /* 0x80000006971f7221 */ /* 0x000fe40000000000 */
[----:B------:R-:W-:Y:S01]  /*a180*/  IMAD.MOV.U32 R221, RZ, RZ, R222 ;  /* 0x000000ffffdd7224 */ /* 0x000fe200078e00de */
[----:B------:R-:W-:Y:S01]  /*a190*/  MOV R222, R147 ;  /* 0x0000009300de7202 */ /* 0x000fe20000000f00 */
[----:B------:R-:W-:Y:S01]  /*a1a0*/  FADD R165, R202, -R5 ;  /* 0x80000005caa57221 */ /* 0x000fe20000000000 */
[----:B------:R-:W-:Y:S01]  /*a1b0*/  MOV R202, R10 ;  /* 0x0000000a00ca7202 */ /* 0x000fe20000000f00 */
[----:B------:R-:W-:Y:S02]  /*a1c0*/  FMUL R151, R31, 1.4426950216293334961 ;  /* 0x3fb8aa3b1f977820 */ /* 0x000fe40000400000 */
[----:B------:R-:W-:Y:S01]  /*a1d0*/  FADD R31, R150, -R6 ;  /* 0x80000006961f7221 */ /* 0x000fe20000000000 */
[----:B------:R-:W-:Y:S01]  /*a1e0*/  MOV R150, R221 ;  /* 0x000000dd00967202 */ /* 0x000fe20000000f00 */
[----:B------:R-:W-:Y:S01]  /*a1f0*/  IMAD.MOV.U32 R221, RZ, RZ, R222 ;  /* 0x000000ffffdd7224 */ /* 0x000fe200078e00de */
[----:B------:R-:W-:-:S03]  /*a200*/  MOV R222, R202 ;  /* 0x000000ca00de7202 */ /* 0x000fc60000000f00 */
[----:B------:R-:W-:Y:S01]  /*a210*/  IMAD.MOV.U32 R149, RZ, RZ, R150 ;  /* 0x000000ffff957224 */ /* 0x000fe200078e0096 */
[----:B------:R-:W-:Y:S01]  /*a220*/  MOV R150, R221 ;  /* 0x000000dd00967202 */ /* 0x000fe20000000f00 */
[----:B------:R-:W-:Y:S01]  /*a230*/  IMAD.MOV.U32 R221, RZ, RZ, R222 ;  /* 0x000000ffffdd7224 */ /* 0x000fe200078e00de */
[----:B------:R-:W-:Y:S01]  /*a240*/  MOV R222, R216 ;  /* 0x000000d800de7202 */ /* 0x000fe20000000f00 */
[----:B------:R-:W-:Y:S01]  /*a250*/  IMAD.MOV.U32 R208, RZ, RZ, R145 ;  /* 0x000000ffffd07224 */ /* 0x000fe200078e0091 */
[----:B------:R-:W-:Y:S01]  /*a260*/  MOV R148, R149 ;  /* 0x0000009500947202 */ /* 0x000fe20000000f00 */
[----:B------:R-:W-:Y:S01]  /*a270*/  FADD R215, R215, -R7 ;  /* 0x80000007d7d77221 */ /* 0x000fe20000000000 */
[----:B------:R-:W2:Y:S01]  /*a280*/  LDL.LU R145, [R1+0xc4] ;  /* 0x0000c40001917983 */ /* 0x000ea20000300800 */
[----:B------:R-:W-:Y:S01]  /*a290*/  IMAD.MOV.U32 R149, RZ, RZ, R150 ;  /* 0x000000ffff957224 */ /* 0x000fe200078e0096 */
[----:B------:R-:W-:Y:S01]  /*a2a0*/  MOV R150, R221 ;  /* 0x000000dd00967202 */ /* 0x000fe20000000f00 */
[----:B------:R-:W-:Y:S01]  /*a2b0*/  IMAD.MOV.U32 R221, RZ, RZ, R222 ;  /* 0x000000ffffdd7224 */ /* 0x000fe200078e00de */
[----:B------:R-:W-:Y:S01]  /*a2c0*/  MOV R222, R208 ;  /* 0x000000d000de7202 */ /* 0x000fe20000000f00 */
[----:B------:R-:W-:Y:S01]  /*a2d0*/  FMUL R13, R215, 1.4426950216293334961 ;  /* 0x3fb8aa3bd70d7820 */ /* 0x000fe20000400000 */
[----:B------:R-:W-:Y:S01]  /*a2e0*/  MOV R215, R148 ;  /* 0x0000009400d77202 */ /* 0x000fe20000000f00 */
[----:B------:R-:W-:Y:S01]  /*a2f0*/  IMAD.MOV.U32 R208, RZ, RZ, R210 ;  /* 0x000000ffffd07224 */ /* 0x000fe200078e00d2 */
[----:B------:R-:W-:Y:S01]  /*a300*/  MOV R210, R213 ;  /* 0x000000d500d27202 */ /* 0x000fe20000000f00 */
[----:B------:R-:W-:Y:S01]  /*a310*/  IMAD.MOV.U32 R148, RZ, RZ, R149 ;  /* 0x000000ffff947224 */ /* 0x000fe200078e0095 */
[----:B------:R-:W-:Y:S01]  /*a320*/  MOV R149, R150 ;  /* 0x0000009600957202 */ /* 0x000fe20000000f00 */
[----:B------:R-:W-:-:S02]  /*a330*/  IMAD.MOV.U32 R213, RZ, RZ, R207 ;  /* 0x000000ffffd57224 */ /* 0x000fc400078e00cf */
[----:B------:R-:W-:Y:S01]  /*a340*/  IMAD.MOV.U32 R150, RZ, RZ, R221 ;  /* 0x000000ffff967224 */ /* 0x000fe200078e00dd */
[----:B------:R-:W-:Y:S01]  /*a350*/  MOV R221, R222 ;  /* 0x000000de00dd7202 */ /* 0x000fe20000000f00 */
[----:B------:R-:W-:Y:S02]  /*a360*/  IMAD.MOV.U32 R216, RZ, RZ, R230 ;  /* 0x000000ffffd87224 */ /* 0x000fe400078e00e6 */
[----:B------:R-:W-:Y:S01]  /*a370*/  IMAD.MOV.U32 R222, RZ, RZ, R208 ;  /* 0x000000ffffde7224 */ /* 0x000fe200078e00d0 */
[----:B------:R-:W-:Y:S01]  /*a380*/  MOV R208, R210 ;  /* 0x000000d200d07202 */ /* 0x000fe20000000f00 */
[----:B------:R-:W-:Y:S02]  /*a390*/  IMAD.MOV.U32 R210, RZ, RZ, R213 ;  /* 0x000000ffffd27224 */ /* 0x000fe400078e00d5 */
[----:B----4-:R-:W-:Y:S01]  /*a3a0*/  IMAD.MOV.U32 R147, RZ, RZ, R209 ;  /* 0x000000ffff937224 */ /* 0x010fe200078e00d1 */
[----:B------:R-:W-:Y:S01]  /*a3b0*/  MOV R209, R204 ;  /* 0x000000cc00d17202 */ /* 0x000fe20000000f00 */
[----:B------:R-:W-:-:S02]  /*a3c0*/  IMAD.MOV.U32 R204, RZ, RZ, R241 ;  /* 0x000000ffffcc7224 */ /* 0x000fc400078e00f1 */
[----:B------:R-:W4:Y:S04]  /*a3d0*/  LDL.LU R241, [R1+0x330] ;  /* 0x0003300001f17983 */ /* 0x000f280000300800 */
[----:B------:R-:W2:Y:S04]  /*a3e0*/  LDL.LU R202, [R1+0xe4] ;  /* 0x0000e40001ca7983 */ /* 0x000ea80000300800 */
[----:B------:R-:W2:Y:S04]  /*a3f0*/  LDL.LU R230, [R1+0xe8] ;  /* 0x0000e80001e67983 */ /* 0x000ea80000300800 */
[----:B------:R-:W2:Y:S04]  /*a400*/  LDL.LU R207, [R1+0xd0] ;  /* 0x0000d00001cf7983 */ /* 0x000ea80000300800 */
[----:B------:R-:W2:Y:S01]  /*a410*/  LDL.LU R213, [R1+0xd4] ;  /* 0x0000d40001d57983 */ /* 0x000ea20000300800 */
[----:B------:R-:W-:-:S02]  /*a420*/  FADD R18, R18, -R5 ;  /* 0x8000000512127221 */ /* 0x000fc40000000000 */
[----:B------:R-:W-:Y:S02]  /*a430*/  FMUL R179, R179, 1.4426950216293334961 ;  /* 0x3fb8aa3bb3b37820 */ /* 0x000fe40000400000 */
[----:B------:R-:W-:Y:S02]  /*a440*/  FMUL R165, R165, 1.4426950216293334961 ;  /* 0x3fb8aa3ba5a57820 */ /* 0x000fe40000400000 */
[----:B------:R-:W-:Y:S02]  /*a450*/  FMUL R18, R18, 1.4426950216293334961 ;  /* 0x3fb8aa3b12127820 */ /* 0x000fe40000400000 */
[--C-:B------:R-:W-:Y:S02]  /*a460*/  FADD R244, R244, -R8.reuse ;  /* 0x80000008f4f47221 */ /* 0x100fe40000000000 */
[--C-:B------:R-:W-:Y:S02]  /*a470*/  FADD R229, R229, -R8.reuse ;  /* 0x80000008e5e57221 */ /* 0x100fe40000000000 */
[----:B------:R-:W-:-:S02]  /*a480*/  FADD R14, R224, -R8 ;  /* 0x80000008e00e7221 */ /* 0x000fc40000000000 */
[----:B------:R-:W-:Y:S01]  /*a490*/  FADD R21, R220, -R8 ;  /* 0x80000008dc157221 */ /* 0x000fe20000000000 */
[----:B------:R-:W-:Y:S01]  /*a4a0*/  MUFU.EX2 R179, R179 ;  /* 0x000000b300b37308 */ /* 0x000fe20000000800 */
[----:B------:R-:W-:Y:S02]  /*a4b0*/  FMUL R16, R229, 1.4426950216293334961 ;  /* 0x3fb8aa3be5107820 */ /* 0x000fe40000400000 */
[----:B------:R-:W-:Y:S02]  /*a4c0*/  FMUL R14, R14, 1.4426950216293334961 ;  /* 0x3fb8aa3b0e0e7820 */ /* 0x000fe40000400000 */
[----:B------:R-:W-:-:S03]  /*a4d0*/  FMUL R21, R21, 1.4426950216293334961 ;  /* 0x3fb8aa3b15157820 */ /* 0x000fc60000400000 */
[----:B------:R-:W-:Y:S01]  /*a4e0*/  MUFU.EX2 R166, R166 ;  /* 0x000000a600a67308 */ /* 0x000fe20000000800 */
[----:B------:R-:W-:Y:S07]  /*a4f0*/  HMMA.16816.F32.BF16 R104, R140, R92, R52 ;  /* 0x0000005c8c68723c */ /* 0x000fee0000041834 */
[----:B------:R-:W-:Y:S08]  /*a500*/  MUFU.EX2 R165, R165 ;  /* 0x000000a500a57308 */ /* 0x000ff00000000800 */
[----:B------:R0:W-:Y:S08]  /*a510*/  MUFU.EX2 R168, R18 ;  /* 0x0000001200a87308 */ /* 0x0001f00000000800 */
[----:B------:R-:W-:Y:S01]  /*a520*/  MUFU.EX2 R4, R4 ;  /* 0x0000000400047308 */ /* 0x000fe20000000800 */
[----:B0-----:R-:W-:-:S07]  /*a530*/  FMUL R18, R244, 1.4426950216293334961 ;  /* 0x3fb8aa3bf4127820 */ /* 0x001fce0000400000 */
[----:B------:R-:W0:Y:S08]  /*a540*/  MUFU.EX2 R24, R24 ;  /* 0x0000001800187308 */ /* 0x000e300000000800 */
[----:B------:R-:W-:Y:S08]  /*a550*/  MUFU.EX2 R27, R27 ;  /* 0x0000001b001b7308 */ /* 0x000ff00000000800 */
[----:B------:R-:W1:Y:S08]  /*a560*/  MUFU.EX2 R26, R26 ;  /* 0x0000001a001a7308 */ /* 0x000e700000000800 */
[----:B------:R-:W-:Y:S08]  /*a570*/  MUFU.EX2 R17, R17 ;  /* 0x0000001100117308 */ /* 0x000ff00000000800 */
[----:B------:R-:W0:Y:S08]  /*a580*/  MUFU.EX2 R15, R15 ;  /* 0x0000000f000f7308 */ /* 0x000e300000000800 */
[----:B------:R-:W-:Y:S08]  /*a590*/  MUFU.EX2 R13, R13 ;  /* 0x0000000d000d7308 */ /* 0x000ff00000000800 */
[----:B------:R-:W-:Y:S08]  /*a5a0*/  MUFU.EX2 R18, R18 ;  /* 0x0000001200127308 */ /* 0x000ff00000000800 */
[----:B------:R-:W0:Y:S08]  /*a5b0*/  MUFU.EX2 R16, R16 ;  /* 0x0000001000107308 */ /* 0x000e300000000800 */
[----:B------:R-:W-:Y:S08]  /*a5c0*/  MUFU.EX2 R14, R14 ;  /* 0x0000000e000e7308 */ /* 0x000ff00000000800 */
[----:B------:R-:W3:Y:S01]  /*a5d0*/  MUFU.EX2 R21, R21 ;  /* 0x0000001500157308 */ /* 0x000ee20000000800 */
[----:B0-----:R-:W-:-:S02]  /*a5e0*/  F2FP.BF16.PACK_AB R140, R24, R4 ;  /* 0x00000004188c723e */ /* 0x001fc400000010ff */
[----:B------:R-:W-:Y:S02]  /*a5f0*/  F2FP.BF16.PACK_AB R141, R166, R179 ;  /* 0x000000b3a68d723e */ /* 0x000fe400000010ff */
[----:B-1----:R-:W-:Y:S02]  /*a600*/  F2FP.BF16.PACK_AB R142, R26, R27 ;  /* 0x0000001b1a8e723e */ /* 0x002fe400000010ff */
[----:B------:R-:W-:-:S07]  /*a610*/  F2FP.BF16.PACK_AB R143, R168, R165 ;  /* 0x000000a5a88f723e */ /* 0x000fce00000010ff */
[----:B------:R-:W-:Y:S07]  /*a620*/  HMMA.16816.F32.BF16 R52, R140, R114, R36 ;  /* 0x000000728c34723c */ /* 0x000fee0000041824 */
[----:B------:R-:W-:Y:S02]  /*a630*/  F2FP.BF16.PACK_AB R36, R15, R17 ;  /* 0x000000110f24723e */ /* 0x000fe400000010ff */
[----:B------:R-:W-:Y:S02]  /*a640*/  F2FP.BF16.PACK_AB R37, R16, R18 ;  /* 0x000000121025723e */ /* 0x000fe400000010ff */
[----:B------:R-:W-:-:S02]  /*a650*/  F2FP.BF16.PACK_AB R38, R22, R13 ;  /* 0x0000000d1626723e */ /* 0x000fc400000010ff */
[----:B---3--:R-:W-:Y:S01]  /*a660*/  F2FP.BF16.PACK_AB R39, R21, R14 ;  /* 0x0000000e1527723e */ /* 0x008fe200000010ff */
[C---:B------:R-:W-:Y:S08]  /*a670*/  HMMA.16816.F32.BF16 R132, R140.reuse, R130, R132 ;  /* 0x000000828c84723c */ /* 0x040ff00000041884 */
[C---:B------:R-:W-:Y:S08]  /*a680*/  HMMA.16816.F32.BF16 R56, R140.reuse, R94, R56 ;  /* 0x0000005e8c38723c */ /* 0x040ff00000041838 */
[C---:B------:R-:W-:Y:S08]  /*a690*/  HMMA.16816.F32.BF16 R60, R140.reuse, R50, R60 ;  /* 0x000000328c3c723c */ /* 0x040ff0000004183c */
[C---:B------:R-:W-:Y:S08]  /*a6a0*/  HMMA.16816.F32.BF16 R64, R140.reuse, R110, R64 ;  /* 0x0000006e8c40723c */ /* 0x040ff00000041840 */
[C---:B------:R-:W-:Y:S08]  /*a6b0*/  HMMA.16816.F32.BF16 R72, R140.reuse, R122, R72 ;  /* 0x0000007a8c48723c */ /* 0x040ff00000041848 */
[C---:B------:R-:W-:Y:S08]  /*a6c0*/  HMMA.16816.F32.BF16 R68, R140.reuse, R90, R68 ;  /* 0x0000005a8c44723c */ /* 0x040ff00000041844 */
[----:B------:R-:W-:Y:S08]  /*a6d0*/  HMMA.16816.F32.BF16 R80, R140, R46, R80 ;  /* 0x0000002e8c50723c */ /* 0x000ff00000041850 */
[C---:B------:R-:W-:Y:S01]  /*a6e0*/  HMMA.16816.F32.BF16 R128, R36.reuse, R130, R124 ;  /* 0x000000822480723c */ /* 0x040fe2000004187c */
[----:B------:R-:W-:Y:S07]  /*a6f0*/  LDSM.16.M88.4 R124, [R242+0xb880] ;  /* 0x00b88000f27c783b */ /* 0x000fee0000000200 */
[C---:B------:R-:W-:Y:S01]  /*a700*/  HMMA.16816.F32.BF16 R112, R36.reuse, R114, R116 ;  /* 0x000000722470723c */ /* 0x040fe20000041874 */
[----:B------:R-:W-:Y:S07]  /*a710*/  LDSM.16.M88.4 R116, [R242+0xa880] ;  /* 0x00a88000f274783b */ /* 0x000fee0000000200 */
[C---:B------:R-:W-:Y:S01]  /*a720*/  HMMA.16816.F32.BF16 R92, R36.reuse, R94, R104 ;  /* 0x0000005e245c723c */ /* 0x040fe20000041868 */
[----:B------:R-:W-:Y:S07]  /*a730*/  LDSM.16.M88.4 R104, [R242+0x9080] ;  /* 0x00908000f268783b */ /* 0x000fee0000000200 */
[C---:B------:R-:W-:Y:S08]  /*a740*/  HMMA.16816.F32.BF16 R48, R36.reuse, R50, R100 ;  /* 0x000000322430723c */ /* 0x040ff00000041864 */
[C---:B------:R-:W-:Y:S01]  /*a750*/  HMMA.16816.F32.BF16 R108, R36.reuse, R110, R84 ;  /* 0x0000006e246c723c */ /* 0x040fe20000041854 */
[----:B------:R-:W0:Y:S07]  /*a760*/  LDSM.16.M88.4 R84, [R242+0x8080] ;  /* 0x00808000f254783b */ /* 0x000e2e0000000200 */
[C---:B------:R-:W-:Y:S01]  /*a770*/  HMMA.16816.F32.BF16 R40, R36.reuse, R90, R40 ;  /* 0x0000005a2428723c */ /* 0x040fe20000041828 */
[----:B------:R-:W1:Y:S07]  /*a780*/  LDSM.16.M88.4 R88, [R242+0x8880] ;  /* 0x00888000f258783b */ /* 0x000e6e0000000200 */
[C---:B------:R-:W-:Y:S01]  /*a790*/  HMMA.16816.F32.BF16 R120, R36.reuse, R122, R96 ;  /* 0x0000007a2478723c */ /* 0x040fe20000041860 */
[----:B------:R-:W3:Y:S07]  /*a7a0*/  LDSM.16.M88.4 R96, [R242+0x9880] ;  /* 0x00988000f260783b */ /* 0x000eee0000000200 */
[----:B------:R-:W-:Y:S01]  /*a7b0*/  HMMA.16816.F32.BF16 R76, R36, R46, R76 ;  /* 0x0000002e244c723c */ /* 0x000fe2000004184c */
[----:B------:R-:W0:Y:S04]  /*a7c0*/  LDSM.16.M88.4 R44, [R242+0xa080] ;  /* 0x00a08000f22c783b */ /* 0x000e280000000200 */
[----:B------:R-:W0:Y:S01]  /*a7d0*/  LDSM.16.M88.4 R36, [R242+0xb080] ;  /* 0x00b08000f224783b */ /* 0x000e220000000200 */
[----:B------:R-:W-:-:S02]  /*a7e0*/  FADD R20, R233, -R5 ;  /* 0x80000005e9147221 */ /* 0x000fc40000000000 */
[--C-:B------:R-:W-:Y:S02]  /*a7f0*/  FADD R228, R228, -R5.reuse ;  /* 0x80000005e4e47221 */ /* 0x100fe40000000000 */
[----:B------:R-:W-:Y:S02]  /*a800*/  FADD R225, R225, -R5 ;  /* 0x80000005e1e17221 */ /* 0x000fe40000000000 */
[--C-:B------:R-:W-:Y:S02]  /*a810*/  FADD R251, R251, -R6.reuse ;  /* 0x80000006fbfb7221 */ /* 0x100fe40000000000 */
[--C-:B------:R-:W-:Y:S02]  /*a820*/  FADD R246, R246, -R6.reuse ;  /* 0x80000006f6f67221 */ /* 0x100fe40000000000 */
[--C-:B------:R-:W-:Y:S02]  /*a830*/  FADD R232, R232, -R6.reuse ;  /* 0x80000006e8e87221 */ /* 0x100fe40000000000 */
[----:B------:R-:W-:-:S02]  /*a840*/  FADD R231, R231, -R6 ;  /* 0x80000006e7e77221 */ /* 0x000fc40000000000 */
[----:B------:R-:W-:Y:S02]  /*a850*/  FADD R162, R245, -R5 ;  /* 0x80000005f5a27221 */ /* 0x000fe40000000000 */
[----:B------:R-:W-:Y:S02]  /*a860*/  FMUL R20, R20, 1.4426950216293334961 ;  /* 0x3fb8aa3b14147820 */ /* 0x000fe40000400000 */
[----:B------:R-:W-:Y:S02]  /*a870*/  FMUL R12, R228, 1.4426950216293334961 ;  /* 0x3fb8aa3be40c7820 */ /* 0x000fe40000400000 */
[----:B------:R-:W-:Y:S02]  /*a880*/  FMUL R10, R225, 1.4426950216293334961 ;  /* 0x3fb8aa3be10a7820 */ /* 0x000fe40000400000 */
[----:B------:R-:W-:Y:S02]  /*a890*/  FMUL R23, R251, 1.4426950216293334961 ;  /* 0x3fb8aa3bfb177820 */ /* 0x000fe40000400000 */
[----:B------:R-:W-:-:S02]  /*a8a0*/  FMUL R25, R246, 1.4426950216293334961 ;  /* 0x3fb8aa3bf6197820 */ /* 0x000fc40000400000 */
[----:B------:R-:W-:Y:S02]  /*a8b0*/  FMUL R160, R232, 1.4426950216293334961 ;  /* 0x3fb8aa3be8a07820 */ /* 0x000fe40000400000 */
[----:B------:R-:W-:Y:S02]  /*a8c0*/  FMUL R164, R231, 1.4426950216293334961 ;  /* 0x3fb8aa3be7a47820 */ /* 0x000fe40000400000 */
[----:B------:R-:W-:Y:S02]  /*a8d0*/  FMUL R162, R162, 1.4426950216293334961 ;  /* 0x3fb8aa3ba2a27820 */ /* 0x000fe40000400000 */
[----:B------:R-:W-:Y:S02]  /*a8e0*/  FADD R11, R11, -R7 ;  /* 0x800000070b0b7221 */ /* 0x000fe40000000000 */
[----:B------:R-:W-:Y:S01]  /*a8f0*/  FADD R29, R29, -R8 ;  /* 0x800000081d1d7221 */ /* 0x000fe20000000000 */
[----:B------:R-:W-:Y:S01]  /*a900*/  MUFU.EX2 R20, R20 ;  /* 0x0000001400147308 */ /* 0x000fe20000000800 */
[----:B------:R-:W-:-:S02]  /*a910*/  FMUL R9, R9, 1.4426950216293334961 ;  /* 0x3fb8aa3b09097820 */ /* 0x000fc40000400000 */
[----:B------:R-:W-:Y:S02]  /*a920*/  FMUL R11, R11, 1.4426950216293334961 ;  /* 0x3fb8aa3b0b0b7820 */ /* 0x000fe40000400000 */
[----:B------:R-:W-:-:S03]  /*a930*/  FMUL R28, R28, 1.4426950216293334961 ;  /* 0x3fb8aa3b1c1c7820 */ /* 0x000fc60000400000 */
[----:B------:R-:W-:Y:S01]  /*a940*/  MUFU.EX2 R12, R12 ;  /* 0x0000000c000c7308 */ /* 0x000fe20000000800 */
[----:B------:R-:W-:-:S07]  /*a950*/  FMUL R29, R29, 1.4426950216293334961 ;  /* 0x3fb8aa3b1d1d7820 */ /* 0x000fce0000400000 */
[----:B------:R-:W-:Y:S08]  /*a960*/  MUFU.EX2 R10, R10 ;  /* 0x0000000a000a7308 */ /* 0x000ff00000000800 */
[----:B------:R-:W-:Y:S08]  /*a970*/  MUFU.EX2 R23, R23 ;  /* 0x0000001700177308 */ /* 0x000ff00000000800 */
[----:B------:R-:W0:Y:S08]  /*a980*/  MUFU.EX2 R25, R25 ;  /* 0x0000001900197308 */ /* 0x000e300000000800 */
[----:B------:R-:W-:Y:S08]  /*a990*/  MUFU.EX2 R160, R160 ;  /* 0x000000a000a07308 */ /* 0x000ff00000000800 */
[----:B------:R-:W0:Y:S08]  /*a9a0*/  MUFU.EX2 R164, R164 ;  /* 0x000000a400a47308 */ /* 0x000e300000000800 */
[----:B------:R-:W0:Y:S08]  /*a9b0*/  MUFU.EX2 R162, R162 ;  /* 0x000000a200a27308 */ /* 0x000e300000000800 */
[----:B------:R-:W-:Y:S08]  /*a9c0*/  MUFU.EX2 R9, R9 ;  /* 0x0000000900097308 */ /* 0x000ff00000000800 */
[----:B------:R-:W0:Y:S08]  /*a9d0*/  MUFU.EX2 R11, R11 ;  /* 0x0000000b000b7308 */ /* 0x000e300000000800 */
[----:B------:R-:W-:Y:S08]  /*a9e0*/  MUFU.EX2 R161, R161 ;  /* 0x000000a100a17308 */ /* 0x000ff00000000800 */
[----:B------:R-:W-:Y:S08]  /*a9f0*/  MUFU.EX2 R163, R163 ;  /* 0x000000a300a37308 */ /* 0x000ff00000000800 */
[----:B------:R-:W-:Y:S08]  /*aa00*/  MUFU.EX2 R28, R28 ;  /* 0x0000001c001c7308 */ /* 0x000ff00000000800 */
[----:B------:R-:W1:Y:S08]  /*aa10*/  MUFU.EX2 R29, R29 ;  /* 0x0000001d001d7308 */ /* 0x000e700000000800 */
[----:B------:R-:W1:Y:S01]  /*aa20*/  MUFU.EX2 R159, R159 ;  /* 0x0000009f009f7308 */ /* 0x000e620000000800 */
[----:B0-----:R-:W-:-:S02]  /*aa30*/  F2FP.BF16.PACK_AB R100, R25, R23 ;  /* 0x000000171964723e */ /* 0x001fc400000010ff */
[----:B------:R-:W-:Y:S02]  /*aa40*/  F2FP.BF16.PACK_AB R101, R12, R20 ;  /* 0x000000140c65723e */ /* 0x000fe400000010ff */
[----:B------:R-:W-:Y:S02]  /*aa50*/  F2FP.BF16.PACK_AB R102, R164, R160 ;  /* 0x000000a0a466723e */ /* 0x000fe400000010ff */
[----:B------:R-:W-:-:S07]  /*aa60*/  F2FP.BF16.PACK_AB R103, R162, R10 ;  /* 0x0000000aa267723e */ /* 0x000fce00000010ff */
[----:B------:R-:W-:Y:S01]  /*aa70*/  HMMA.16816.F32.BF16 R132, R100, R84, R132 ;  /* 0x000000546484723c */ /* 0x000fe20000041884 */
[----:B------:R-:W-:-:S07]  /*aa80*/  MOV R214, R148 ;  /* 0x0000009400d67202 */ /* 0x000fce0000000f00 */
[C---:B-1----:R-:W-:Y:S08]  /*aa90*/  HMMA.16816.F32.BF16 R52, R100.reuse, R88, R52 ;  /* 0x000000586434723c */ /* 0x042ff00000041834 */
[C---:B------:R-:W-:Y:S08]  /*aaa0*/  HMMA.16816.F32.BF16 R56, R100.reuse, R104, R56 ;  /* 0x000000686438723c */ /* 0x040ff00000041838 */
[C---:B---3--:R-:W-:Y:S08]  /*aab0*/  HMMA.16816.F32.BF16 R60, R100.reuse, R96, R60 ;  /* 0x00000060643c723c */ /* 0x048ff0000004183c */
[C---:B------:R-:W-:Y:S08]  /*aac0*/  HMMA.16816.F32.BF16 R64, R100.reuse, R44, R64 ;  /* 0x0000002c6440723c */ /* 0x040ff00000041840 */
[C---:B------:R-:W-:Y:S08]  /*aad0*/  HMMA.16816.F32.BF16 R68, R100.reuse, R116, R68 ;  /* 0x000000746444723c */ /* 0x040ff00000041844 */
[C---:B------:R-:W-:Y:S08]  /*aae0*/  HMMA.16816.F32.BF16 R72, R100.reuse, R36, R72 ;  /* 0x000000246448723c */ /* 0x040ff00000041848 */
[----:B------:R-:W-:Y:S07]  /*aaf0*/  HMMA.16816.F32.BF16 R80, R100, R124, R80 ;  /* 0x0000007c6450723c */ /* 0x000fee0000041850 */
[----:B------:R-:W-:-:S02]  /*ab00*/  F2FP.BF16.PACK_AB R100, R11, R9 ;  /* 0x000000090b64723e */ /* 0x000fc400000010ff */
[----:B------:R-:W-:Y:S02]  /*ab10*/  F2FP.BF16.PACK_AB R101, R29, R28 ;  /* 0x0000001c1d65723e */ /* 0x000fe400000010ff */
[----:B------:R-:W-:Y:S02]  /*ab20*/  F2FP.BF16.PACK_AB R102, R163, R161 ;  /* 0x000000a1a366723e */ /* 0x000fe400000010ff */
[----:B------:R-:W-:Y:S02]  /*ab30*/  F2FP.BF16.PACK_AB R103, R158, R159 ;  /* 0x0000009f9e67723e */ /* 0x000fe400000010ff */
[----:B------:R-:W-:Y:S02]  /*ab40*/  MOV R148, R150 ;  /* 0x0000009600947202 */ /* 0x000fe40000000f00 */
[----:B------:R-:W-:Y:S01]  /*ab50*/  MOV R150, R208 ;  /* 0x000000d000967202 */ /* 0x000fe20000000f00 */
[----:B--2---:R-:W-:Y:S02]  /*ab60*/  IMAD.MOV.U32 R208, RZ, RZ, R145 ;  /* 0x000000ffffd07224 */ /* 0x004fe400078e0091 */
[----:B------:R-:W-:Y:S01]  /*ab70*/  HMMA.16816.F32.BF16 R120, R100, R36, R120 ;  /* 0x000000246478723c */ /* 0x000fe20000041878 */
[----:B------:R-:W-:-:S02]  /*ab80*/  MOV R145, R146 ;  /* 0x0000009200917202 */ /* 0x000fc40000000f00 */
[----:B------:R-:W-:-:S04]  /*ab90*/  MOV R146, R226 ;  /* 0x000000e200927202 */ /* 0x000fc80000000f00 */
[----:B------:R-:W-:Y:S02]  /*aba0*/  FADD R36, R215, -R7 ;  /* 0x80000007d7247221 */ /* 0x000fe40000000000 */
[----:B------:R-:W-:Y:S02]  /*abb0*/  IMAD.MOV.U32 R215, RZ, RZ, R149 ;  /* 0x000000ffffd77224 */ /* 0x000fe400078e0095 */
[----:B------:R-:W-:Y:S01]  /*abc0*/  IMAD.MOV.U32 R149, RZ, RZ, R221 ;  /* 0x000000ffff957224 */ /* 0x000fe200078e00dd */
[----:B------:R-:W-:Y:S01]  /*abd0*/  MOV R226, R136 ;  /* 0x0000008800e27202 */ /* 0x000fe20000000f00 */
[----:B------:R-:W-:Y:S02]  /*abe0*/  IMAD.MOV.U32 R221, RZ, RZ, R210 ;  /* 0x000000ffffdd7224 */ /* 0x000fe400078e00d2 */
[----:B------:R-:W-:Y:S02]  /*abf0*/  FMUL R136, R36, 1.4426950216293334961 ;  /* 0x3fb8aa3b24887820 */ /* 0x000fe40000400000 */
[----:B------:R-:W-:Y:S01]  /*ac00*/  FADD R36, R214, -R7 ;  /* 0x80000007d6247221 */ /* 0x000fe20000000000 */
[----:B------:R-:W-:-:S02]  /*ac10*/  MOV R214, R148 ;  /* 0x0000009400d67202 */ /* 0x000fc40000000f00 */
[----:B------:R-:W-:Y:S01]  /*ac20*/  MOV R148, R221 ;  /* 0x000000dd00947202 */ /* 0x000fe20000000f00 */
[----:B------:R-:W-:Y:S01]  /*ac30*/  IMAD.MOV.U32 R221, RZ, RZ, R146 ;  /* 0x000000ffffdd7224 */ /* 0x000fe200078e0092 */
[----:B------:R-:W-:Y:S01]  /*ac40*/  MOV R210, R213 ;  /* 0x000000d500d27202 */ /* 0x000fe20000000f00 */
[----:B------:R-:W-:Y:S02]  /*ac50*/  IMAD.MOV.U32 R213, RZ, RZ, R211 ;  /* 0x000000ffffd57224 */ /* 0x000fe400078e00d3 */
[----:B------:R-:W-:Y:S02]  /*ac60*/  IMAD.MOV.U32 R146, RZ, RZ, R226 ;  /* 0x000000ffff927224 */ /* 0x000fe400078e00e2 */
[----:B------:R-:W-:Y:S02]  /*ac70*/  IMAD.MOV.U32 R211, RZ, RZ, R206 ;  /* 0x000000ffffd37224 */ /* 0x000fe400078e00ce */
[----:B------:R-:W-:Y:S01]  /*ac80*/  IMAD.MOV.U32 R226, RZ, RZ, R205 ;  /* 0x000000ffffe27224 */ /* 0x000fe200078e00cd */
[----:B------:R-:W2:Y:S01]  /*ac90*/  LDL.LU R206, [R1+0xd8] ;  /* 0x0000d80001ce7983 */ /* 0x000ea20000300800 */
[----:B------:R-:W-:-:S03]  /*aca0*/  IMAD.MOV.U32 R205, RZ, RZ, R0 ;  /* 0x000000ffffcd7224 */ /* 0x000fc600078e0000 */
[----:B------:R-:W3:Y:S01]  /*acb0*/  LDL.LU R0, [R1+0x32c] ;  /* 0x00032c0001007983 */ /* 0x000ee20000300800 */
[----:B------:R-:W-:Y:S02]  /*acc0*/  IMAD.MOV.U32 R244, RZ, RZ, R215 ;  /* 0x000000fffff47224 */ /* 0x000fe400078e00d7 */
[----:B------:R-:W-:Y:S02]  /*acd0*/  IMAD.MOV.U32 R215, RZ, RZ, R149 ;  /* 0x000000ffffd77224 */ /* 0x000fe400078e0095 */
[----:B------:R-:W-:Y:S01]  /*ace0*/  IMAD.MOV.U32 R149, RZ, RZ, R208 ;  /* 0x000000ffff957224 */ /* 0x000fe200078e00d0 */
[----:B------:R-:W-:Y:S02]  /*acf0*/  MOV R208, R213 ;  /* 0x000000d500d07202 */ /* 0x000fe40000000f00 */
[----:B------:R-:W-:Y:S02]  /*ad00*/  MOV R213, R211 ;  /* 0x000000d300d57202 */ /* 0x000fe40000000f00 */
[----:B------:R-:W-:-:S02]  /*ad10*/  MOV R211, R212 ;  /* 0x000000d400d37202 */ /* 0x000fc40000000f00 */
[----:B------:R-:W-:Y:S01]  /*ad20*/  MOV R212, R139 ;  /* 0x0000008b00d47202 */ /* 0x000fe20000000f00 */
[----:B------:R-:W-:Y:S02]  /*ad30*/  FMUL R139, R36, 1.4426950216293334961 ;  /* 0x3fb8aa3b248b7820 */ /* 0x000fe40000400000 */
[----:B------:R-:W-:Y:S01]  /*ad40*/  FADD R36, R244, -R8 ;  /* 0x80000008f4247221 */ /* 0x000fe20000000000 */
[----:B------:R-:W-:Y:S01]  /*ad50*/  MOV R244, R214 ;  /* 0x000000d600f47202 */ /* 0x000fe20000000f00 */
[----:B------:R-:W-:Y:S01]  /*ad60*/  IMAD.MOV.U32 R214, RZ, RZ, R215 ;  /* 0x000000ffffd67224 */ /* 0x000fe200078e00d7 */
[----:B------:R-:W-:Y:S01]  /*ad70*/  MOV R215, R148 ;  /* 0x0000009400d77202 */ /* 0x000fe20000000f00 */
[----:B------:R-:W-:Y:S01]  /*ad80*/  IMAD.MOV.U32 R148, RZ, RZ, R149 ;  /* 0x000000ffff947224 */ /* 0x000fe200078e0095 */
[----:B------:R-:W-:Y:S01]  /*ad90*/  MOV R149, R146 ;  /* 0x0000009200957202 */ /* 0x000fe20000000f00 */
[----:B------:R-:W-:Y:S02]  /*ada0*/  IMAD.MOV.U32 R146, RZ, RZ, R147 ;  /* 0x000000ffff927224 */ /* 0x000fe400078e0093 */
[----:B------:R-:W-:-:S02]  /*adb0*/  FMUL R140, R36, 1.4426950216293334961 ;  /* 0x3fb8aa3b248c7820 */ /* 0x000fc40000400000 */
[----:B------:R-:W-:Y:S02]  /*adc0*/  FADD R36, R244, -R8 ;  /* 0x80000008f4247221 */ /* 0x000fe40000000000 */
[----:B------:R-:W-:Y:S01]  /*add0*/  IMAD.MOV.U32 R244, RZ, RZ, R214 ;  /* 0x000000fffff47224 */ /* 0x000fe200078e00d6 */
[----:B------:R-:W-:Y:S01]  /*ade0*/  MOV R214, R215 ;  /* 0x000000d700d67202 */ /* 0x000fe20000000f00 */
[----:B------:R-:W-:Y:S01]  /*adf0*/  IMAD.MOV.U32 R215, RZ, RZ, R148 ;  /* 0x000000ffffd77224 */ /* 0x000fe200078e0094 */
[----:B------:R-:W-:Y:S01]  /*ae00*/  MOV R148, R149 ;  /* 0x0000009500947202 */ /* 0x000fe20000000f00 */
[----:B------:R-:W-:Y:S02]  /*ae10*/  FADD R142, R244, -R8 ;  /* 0x80000008f48e7221 */ /* 0x000fe40000000000 */
[----:B------:R-:W-:Y:S01]  /*ae20*/  IMAD.MOV.U32 R244, RZ, RZ, R214 ;  /* 0x000000fffff47224 */ /* 0x000fe200078e00d6 */
[----:B------:R-:W-:Y:S01]  /*ae30*/  MOV R214, R215 ;  /* 0x000000d700d67202 */ /* 0x000fe20000000f00 */
[----:B------:R-:W-:-:S02]  /*ae40*/  IMAD.MOV.U32 R215, RZ, RZ, R148 ;  /* 0x000000ffffd77224 */ /* 0x000fc400078e0094 */
[----:B------:R-:W-:Y:S01]  /*ae50*/  FADD R143, R244, -R8 ;  /* 0x80000008f48f7221 */ /* 0x000fe20000000000 */
[----:B------:R-:W-:Y:S01]  /*ae60*/  MOV R244, R214 ;  /* 0x000000d600f47202 */ /* 0x000fe20000000f00 */
[----:B------:R-:W-:Y:S02]  /*ae70*/  IMAD.MOV.U32 R214, RZ, RZ, R215 ;  /* 0x000000ffffd67224 */ /* 0x000fe400078e00d7 */
[----:B------:R-:W-:Y:S02]  /*ae80*/  FMUL R36, R36, 1.4426950216293334961 ;  /* 0x3fb8aa3b24247820 */ /* 0x000fe40000400000 */
[--C-:B------:R-:W-:Y:S02]  /*ae90*/  FADD R155, R155, -R5.reuse ;  /* 0x800000059b9b7221 */ /* 0x100fe40000000000 */
[----:B------:R0:W-:Y:S01]  /*aea0*/  MUFU.EX2 R141, R36 ;  /* 0x00000024008d7308 */ /* 0x0001e20000000800 */
[----:B------:R-:W-:Y:S02]  /*aeb0*/  FADD R32, R32, -R5 ;  /* 0x8000000520207221 */ /* 0x000fe40000000000 */
[----:B------:R-:W-:-:S02]  /*aec0*/  IMAD.MOV.U32 R229, RZ, RZ, R214 ;  /* 0x000000ffffe57224 */ /* 0x000fc400078e00d6 */
[----:B0-----:R-:W-:Y:S02]  /*aed0*/  FADD R36, R244, -R5 ;  /* 0x80000005f4247221 */ /* 0x001fe40000000000 */
[----:B------:R-:W-:Y:S02]  /*aee0*/  FMUL R155, R155, 1.4426950216293334961 ;  /* 0x3fb8aa3b9b9b7820 */ /* 0x000fe40000400000 */
[----:B------:R-:W-:Y:S02]  /*aef0*/  FMUL R31, R31, 1.4426950216293334961 ;  /* 0x3fb8aa3b1f1f7820 */ /* 0x000fe40000400000 */
[----:B------:R-:W-:Y:S02]  /*af00*/  FMUL R32, R32, 1.4426950216293334961 ;  /* 0x3fb8aa3b20207820 */ /* 0x000fe40000400000 */
[--C-:B------:R-:W-:Y:S02]  /*af10*/  FADD R34, R34, -R7.reuse ;  /* 0x8000000722227221 */ /* 0x100fe40000000000 */
[----:B------:R-:W-:Y:S01]  /*af20*/  FADD R35, R35, -R7 ;  /* 0x8000000723237221 */ /* 0x000fe20000000000 */
[----:B------:R-:W-:Y:S01]  /*af30*/  MUFU.EX2 R155, R155 ;  /* 0x0000009b009b7308 */ /* 0x000fe20000000800 */
[----:B------:R-:W-:-:S02]  /*af40*/  FMUL R34, R34, 1.4426950216293334961 ;  /* 0x3fb8aa3b22227820 */ /* 0x000fc40000400000 */
[----:B------:R-:W-:Y:S02]  /*af50*/  FMUL R35, R35, 1.4426950216293334961 ;  /* 0x3fb8aa3b23237820 */ /* 0x000fe40000400000 */
[----:B------:R-:W-:-:S03]  /*af60*/  FMUL R142, R142, 1.4426950216293334961 ;  /* 0x3fb8aa3b8e8e7820 */ /* 0x000fc60000400000 */
[----:B------:R-:W-:Y:S01]  /*af70*/  MUFU.EX2 R157, R157 ;  /* 0x0000009d009d7308 */ /* 0x000fe20000000800 */
[----:B------:R-:W-:-:S07]  /*af80*/  FMUL R143, R143, 1.4426950216293334961 ;  /* 0x3fb8aa3b8f8f7820 */ /* 0x000fce0000400000 */
[----:B------:R-:W-:Y:S01]  /*af90*/  MUFU.EX2 R156, R156 ;  /* 0x0000009c009c7308 */ /* 0x000fe20000000800 */
[----:B------:R-:W-:Y:S07]  /*afa0*/  HMMA.16816.F32.BF16 R92, R100, R104, R92 ;  /* 0x00000068645c723c */ /* 0x000fee000004185c */
[----:B------:R-:W-:Y:S01]  /*afb0*/  MUFU.EX2 R154, R154 ;  /* 0x0000009a009a7308 */ /* 0x000fe20000000800 */
[----:B------:R-:W-:-:S07]  /*afc0*/  FADD R236, R237, R236 ;  /* 0x000000ecedec7221 */ /* 0x000fce0000000000 */
[----:B------:R-:W0:Y:S08]  /*afd0*/  MUFU.EX2 R153, R153 ;  /* 0x0000009900997308 */ /* 0x000e300000000800 */
[----:B------:R-:W-:Y:S08]  /*afe0*/  MUFU.EX2 R151, R151 ;  /* 0x0000009700977308 */ /* 0x000ff00000000800 */
[----:B------:R-:W1:Y:S08]  /*aff0*/  MUFU.EX2 R31, R31 ;  /* 0x0000001f001f7308 */ /* 0x000e700000000800 */
[----:B------:R-:W0:Y:S01]  /*b000*/  MUFU.EX2 R32, R32 ;  /* 0x0000002000207308 */ /* 0x000e220000000800 */
[----:B------:R-:W-:-:S02]  /*b010*/  FADD R236, R247, R236 ;  /* 0x000000ecf7ec7221 */ /* 0x000fc40000000000 */
[----:B------:R-:W-:-:S05]  /*b020*/  FADD R234, R235, R234 ;  /* 0x000000eaebea7221 */ /* 0x000fca0000000000 */
[----:B------:R-:W-:Y:S01]  /*b030*/  MUFU.EX2 R34, R34 ;  /* 0x0000002200227308 */ /* 0x000fe20000000800 */
[----:B------:R-:W-:-:S07]  /*b040*/  FADD R223, R227, R223 ;  /* 0x000000dfe3df7221 */ /* 0x000fce0000000000 */
[----:B------:R-:W0:Y:S01]  /*b050*/  MUFU.EX2 R35, R35 ;  /* 0x0000002300237308 */ /* 0x000e220000000800 */
[C---:B------:R-:W-:Y:S07]  /*b060*/  HMMA.16816.F32.BF16 R128, R100.reuse, R84, R128 ;  /* 0x000000546480723c */ /* 0x040fee0000041880 */
[----:B------:R-:W-:Y:S01]  /*b070*/  MUFU.EX2 R136, R136 ;  /* 0x0000008800887308 */ /* 0x000fe20000000800 */
[C---:B------:R-:W-:Y:S07]  /*b080*/  HMMA.16816.F32.BF16 R112, R100.reuse, R88, R112 ;  /* 0x000000586470723c */ /* 0x040fee0000041870 */
[----:B------:R-:W-:Y:S01]  /*b090*/  MUFU.EX2 R139, R139 ;  /* 0x0000008b008b7308 */ /* 0x000fe20000000800 */
[C---:B------:R-:W-:Y:S07]  /*b0a0*/  HMMA.16816.F32.BF16 R48, R100.reuse, R96, R48 ;  /* 0x000000606430723c */ /* 0x040fee0000041830 */
[----:B------:R-:W0:Y:S01]  /*b0b0*/  MUFU.EX2 R140, R140 ;  /* 0x0000008c008c7308 */ /* 0x000e220000000800 */
[C---:B------:R-:W-:Y:S07]  /*b0c0*/  HMMA.16816.F32.BF16 R108, R100.reuse, R44, R108 ;  /* 0x0000002c646c723c */ /* 0x040fee000004186c */
[----:B------:R-:W-:Y:S01]  /*b0d0*/  MUFU.EX2 R142, R142 ;  /* 0x0000008e008e7308 */ /* 0x000fe20000000800 */
[C---:B------:R-:W-:Y:S07]  /*b0e0*/  HMMA.16816.F32.BF16 R40, R100.reuse, R116, R40 ;  /* 0x000000746428723c */ /* 0x040fee0000041828 */
[----:B------:R-:W2:Y:S01]  /*b0f0*/  MUFU.EX2 R143, R143 ;  /* 0x0000008f008f7308 */ /* 0x000ea20000000800 */
[----:B------:R-:W-:Y:S01]  /*b100*/  HMMA.16816.F32.BF16 R76, R100, R124, R76 ;  /* 0x0000007c644c723c */ /* 0x000fe2000004184c */
[----:B------:R-:W-:-:S02]  /*b110*/  FADD R234, R249, R234 ;  /* 0x000000eaf9ea7221 */ /* 0x000fc40000000000 */
[----:B------:R-:W-:-:S04]  /*b120*/  FADD R223, R219, R223 ;  /* 0x000000dfdbdf7221 */ /* 0x000fc80000000000 */
[----:B0-----:R-:W-:Y:S02]  /*b130*/  F2FP.BF16.PACK_AB R100, R153, R154 ;  /* 0x0000009a9964723e */ /* 0x001fe400000010ff */
[----:B------:R-:W-:Y:S02]  /*b140*/  F2FP.BF16.PACK_AB R101, R157, R155 ;  /* 0x0000009b9d65723e */ /* 0x000fe400000010ff */
[----:B-1----:R-:W-:Y:S02]  /*b150*/  F2FP.BF16.PACK_AB R102, R31, R151 ;  /* 0x000000971f66723e */ /* 0x002fe400000010ff */
[----:B------:R-:W-:Y:S01]  /*b160*/  F2FP.BF16.PACK_AB R103, R32, R156 ;  /* 0x0000009c2067723e */ /* 0x000fe200000010ff */
[----:B------:R-:W-:Y:S02]  /*b170*/  FADD R234, R250, R234 ;  /* 0x000000eafaea7221 */ /* 0x000fe40000000000 */
[----:B------:R-:W-:Y:S02]  /*b180*/  FADD R238, R239, R238 ;  /* 0x000000eeefee7221 */ /* 0x000fe40000000000 */
[----:B------:R-:W-:-:S02]  /*b190*/  FADD R223, R217, R223 ;  /* 0x000000dfd9df7221 */ /* 0x000fc40000000000 */
[----:B------:R-:W-:Y:S01]  /*b1a0*/  HMMA.16816.F32.BF16 R132, R100, R86, R132 ;  /* 0x000000566484723c */ /* 0x000fe20000041884 */
[----:B------:R-:W-:Y:S02]  /*b1b0*/  FADD R234, R183, R234 ;  /* 0x000000eab7ea7221 */ /* 0x000fe40000000000 */
[----:B------:R-:W-:Y:S02]  /*b1c0*/  FADD R238, R248, R238 ;  /* 0x000000eef8ee7221 */ /* 0x000fe40000000000 */
[----:B------:R-:W-:-:S03]  /*b1d0*/  FADD R223, R170, R223 ;  /* 0x000000dfaadf7221 */ /* 0x000fc60000000000 */
[----:B------:R-:W-:Y:S01]  /*b1e0*/  HMMA.16816.F32.BF16 R52, R100, R90, R52 ;  /* 0x0000005a6434723c */ /* 0x000fe20000041834 */
[----:B------:R-:W-:-:S07]  /*b1f0*/  FADD R234, R185, R234 ;  /* 0x000000eab9ea7221 */ /* 0x000fce0000000000 */
[----:B------:R-:W-:Y:S01]  /*b200*/  HMMA.16816.F32.BF16 R56, R100, R106, R56 ;  /* 0x0000006a6438723c */ /* 0x000fe20000041838 */
[----:B------:R-:W-:-:S07]  /*b210*/  FADD R105, R152, R223 ;  /* 0x000000df98697221 */ /* 0x000fce0000000000 */
[C---:B------:R-:W-:Y:S08]  /*b220*/  HMMA.16816.F32.BF16 R60, R100.reuse, R98, R60 ;  /* 0x00000062643c723c */ /* 0x040ff0000004183c */
[C---:B------:R-:W-:Y:S08]  /*b230*/  HMMA.16816.F32.BF16 R64, R100.reuse, R46, R64 ;  /* 0x0000002e6440723c */ /* 0x040ff00000041840 */
[C---:B------:R-:W-:Y:S08]  /*b240*/  HMMA.16816.F32.BF16 R68, R100.reuse, R118, R68 ;  /* 0x000000766444723c */ /* 0x040ff00000041844 */
[----:B------:R-:W-:Y:S01]  /*b250*/  HMMA.16816.F32.BF16 R72, R100, R38, R72 ;  /* 0x000000266448723c */ /* 0x000fe20000041848 */
[----:B---3--:R-:W-:-:S07]  /*b260*/  MOV R147, R0 ;  /* 0x0000000000937202 */ /* 0x008fce0000000f00 */
[----:B------:R-:W-:Y:S01]  /*b270*/  HMMA.16816.F32.BF16 R80, R100, R126, R80 ;  /* 0x0000007e6450723c */ /* 0x000fe20000041850 */
[----:B------:R-:W-:Y:S01]  /*b280*/  FADD R234, R186, R234 ;  /* 0x000000eabaea7221 */ /* 0x000fe20000000000 */
[----:B------:R0:W5:Y:S01]  /*b290*/  LDL.LU R0, [R1+0x328] ;  /* 0x0003280001007983 */ /* 0x0001620000300800 */
[----:B------:R-:W-:-:S05]  /*b2a0*/  IMAD.MOV.U32 R149, RZ, RZ, R147 ;  /* 0x000000ffff957224 */ /* 0x000fca00078e0093 */
[----:B------:R-:W-:Y:S01]  /*b2b0*/  MOV R148, R149 ;  /* 0x0000009500947202 */ /* 0x000fe20000000f00 */
[----:B----4-:R-:W-:-:S03]  /*b2c0*/  IMAD.MOV.U32 R149, RZ, RZ, R241 ;  /* 0x000000ffff957224 */ /* 0x010fc600078e00f1 */
[----:B------:R-:W-:Y:S01]  /*b2d0*/  MOV R215, R148 ;  /* 0x0000009400d77202 */ /* 0x000fe20000000f00 */
[----:B------:R-:W-:Y:S01]  /*b2e0*/  IMAD.MOV.U32 R148, RZ, RZ, R149 ;  /* 0x000000ffff947224 */ /* 0x000fe200078e0095 */
[----:B------:R-:W-:Y:S01]  /*b2f0*/  MOV R149, R150 ;  /* 0x0000009600957202 */ /* 0x000fe20000000f00 */
[----:B------:R-:W-:Y:S01]  /*b300*/  IMAD.MOV.U32 R150, RZ, RZ, R222 ;  /* 0x000000ffff967224 */ /* 0x000fe200078e00de */
[----:B------:R-:W-:Y:S02]  /*b310*/  MOV R222, R252 ;  /* 0x000000fc00de7202 */ /* 0x000fe40000000f00 */
[----:B------:R-:W-:Y:S01]  /*b320*/  MOV R244, R215 ;  /* 0x000000d700f47202 */ /* 0x000fe20000000f00 */
[----:B------:R-:W-:Y:S01]  /*b330*/  IMAD.MOV.U32 R214, RZ, RZ, R148 ;  /* 0x000000ffffd67224 */ /* 0x000fe200078e0094 */
[----:B------:R-:W-:Y:S02]  /*b340*/  MOV R215, R149 ;  /* 0x0000009500d77202 */ /* 0x000fe40000000f00 */
[----:B------:R-:W-:Y:S01]  /*b350*/  MOV R149, R222 ;  /* 0x000000de00957202 */ /* 0x000fe20000000f00 */
[----:B------:R-:W-:Y:S01]  /*b360*/  IMAD.MOV.U32 R222, RZ, RZ, R210 ;  /* 0x000000ffffde7224 */ /* 0x000fe200078e00d2 */
[----:B------:R-:W-:Y:S01]  /*b370*/  MOV R210, R144 ;  /* 0x0000009000d27202 */ /* 0x000fe20000000f00 */
[----:B------:R-:W-:-:S02]  /*b380*/  IMAD.MOV.U32 R148, RZ, RZ, R150 ;  /* 0x000000ffff947224 */ /* 0x000fc400078e0096 */
[----:B------:R-:W-:Y:S02]  /*b390*/  FMUL R144, R36, 1.4426950216293334961 ;  /* 0x3fb8aa3b24907820 */ /* 0x000fe40000400000 */
[----:B------:R-:W-:Y:S02]  /*b3a0*/  IMAD.MOV.U32 R224, RZ, RZ, R244 ;  /* 0x000000ffffe07224 */ /* 0x000fe400078e00f4 */
[----:B------:R-:W-:Y:S02]  /*b3b0*/  IMAD.MOV.U32 R150, RZ, RZ, R207 ;  /* 0x000000ffff967224 */ /* 0x000fe400078e00cf */
[----:B------:R-:W-:Y:S01]  /*b3c0*/  FADD R36, R229, -R5 ;  /* 0x80000005e5247221 */ /* 0x000fe20000000000 */
[----:B------:R-:W-:Y:S01]  /*b3d0*/  MOV R229, R214 ;  /* 0x000000d600e57202 */ /* 0x000fe20000000f00 */
[----:B------:R-:W-:Y:S02]  /*b3e0*/  IMAD.MOV.U32 R244, RZ, RZ, R215 ;  /* 0x000000fffff47224 */ /* 0x000fe400078e00d7 */
[----:B------:R-:W-:Y:S01]  /*b3f0*/  IMAD.MOV.U32 R215, RZ, RZ, R149 ;  /* 0x000000ffffd77224 */ /* 0x000fe200078e0095 */
[----:B------:R-:W-:Y:S01]  /*b400*/  MOV R149, R208 ;  /* 0x000000d000957202 */ /* 0x000fe20000000f00 */
[----:B------:R-:W-:Y:S01]  /*b410*/  IMAD.MOV.U32 R208, RZ, RZ, R145 ;  /* 0x000000ffffd07224 */ /* 0x000fe200078e0091 */
[----:B------:R-:W-:Y:S01]  /*b420*/  MOV R214, R148 ;  /* 0x0000009400d67202 */ /* 0x000fe20000000f00 */
[----:B------:R-:W-:Y:S01]  /*b430*/  FMUL R145, R36, 1.4426950216293334961 ;  /* 0x3fb8aa3b24917820 */ /* 0x000fe20000400000 */
[----:B------:R-:W-:Y:S01]  /*b440*/  MOV R148, R150 ;  /* 0x0000009600947202 */ /* 0x000fe20000000f00 */
[----:B------:R-:W-:-:S02]  /*b450*/  FADD R36, R224, -R5 ;  /* 0x80000005e0247221 */ /* 0x000fc40000000000 */
        /* <DEDUP_REMOVED lines=8> */
[----:B------:R-:W-:Y:S02]  /*b4e0*/  FADD R37, R224, -R5 ;  /* 0x80000005e0257221 */ /* 0x000fe40000000000 */
[----:B------:R-:W-:Y:S01]  /*b4f0*/  IMAD.MOV.U32 R149, RZ, RZ, R221 ;  /* 0x000000ffff957224 */ /* 0x000fe200078e00dd */
[----:B------:R-:W-:Y:S01]  /*b500*/  MOV R221, R146 ;  /* 0x0000009200dd7202 */ /* 0x000fe20000000f00 */
[----:B------:R-:W-:Y:S01]  /*b510*/  IMAD.MOV.U32 R224, RZ, RZ, R229 ;  /* 0x000000ffffe07224 */ /* 0x000fe200078e00e5 */
[----:B------:R-:W-:Y:S01]  /*b520*/  MOV R229, R244 ;  /* 0x000000f400e57202 */ /* 0x000fe20000000f00 */
[----:B--2---:R-:W-:-:S02]  /*b530*/  IMAD.MOV.U32 R146, RZ, RZ, R206 ;  /* 0x000000ffff927224 */ /* 0x004fc400078e00ce */
[----:B------:R-:W-:Y:S01]  /*b540*/  IMAD.MOV.U32 R244, RZ, RZ, R214 ;  /* 0x000000fffff47224 */ /* 0x000fe200078e00d6 */
[----:B------:R-:W-:Y:S01]  /*b550*/  MOV R214, R215 ;  /* 0x000000d700d67202 */ /* 0x000fe20000000f00 */
[----:B------:R-:W-:Y:S02]  /*b560*/  FMUL R36, R36, 1.4426950216293334961 ;  /* 0x3fb8aa3b24247820 */ /* 0x000fe40000400000 */
[----:B------:R-:W-:Y:S01]  /*b570*/  IMAD.MOV.U32 R215, RZ, RZ, R148 ;  /* 0x000000ffffd77224 */ /* 0x000fe200078e0094 */
[----:B------:R-:W-:Y:S01]  /*b580*/  MOV R148, R149 ;  /* 0x0000009500947202 */ /* 0x000fe20000000f00 */
[----:B------:R-:W-:Y:S01]  /*b590*/  IMAD.MOV.U32 R149, RZ, RZ, R221 ;  /* 0x000000ffff957224 */ /* 0x000fe200078e00dd */
[----:B------:R-:W-:Y:S01]  /*b5a0*/  MOV R221, R146 ;  /* 0x0000009200dd7202 */ /* 0x000fe20000000f00 */
[----:B------:R-:W-:Y:S01]  /*b5b0*/  FADD R236, R229, R236 ;  /* 0x000000ece5ec7221 */ /* 0x000fe20000000000 */
[----:B------:R1:W-:Y:S01]  /*b5c0*/  MUFU.EX2 R146, R36 ;  /* 0x0000002400927308 */ /* 0x0003e20000000800 */
[----:B------:R-:W-:Y:S01]  /*b5d0*/  MOV R147, R196 ;  /* 0x000000c400937202 */ /* 0x000fe20000000f00 */
[----:B------:R-:W-:-:S02]  /*b5e0*/  FMUL R37, R37, 1.4426950216293334961 ;  /* 0x3fb8aa3b25257820 */ /* 0x000fc40000400000 */
[----:B------:R-:W-:Y:S02]  /*b5f0*/  FADD R236, R192, R236 ;  /* 0x000000ecc0ec7221 */ /* 0x000fe40000000000 */
[----:B-1----:R-:W-:Y:S02]  /*b600*/  FADD R36, R244, -R6 ;  /* 0x80000006f4247221 */ /* 0x002fe40000000000 */
[----:B------:R-:W-:Y:S01]  /*b610*/  IMAD.MOV.U32 R244, RZ, RZ, R214 ;  /* 0x000000fffff47224 */ /* 0x000fe200078e00d6 */
[----:B------:R-:W-:Y:S01]  /*b620*/  MOV R214, R215 ;  /* 0x000000d700d67202 */ /* 0x000fe20000000f00 */
[----:B------:R-:W-:Y:S01]  /*b630*/  IMAD.MOV.U32 R215, RZ, RZ, R148 ;  /* 0x000000ffffd77224 */ /* 0x000fe200078e0094 */
[----:B------:R-:W-:Y:S01]  /*b640*/  MOV R148, R149 ;  /* 0x0000009500947202 */ /* 0x000fe20000000f00 */
[----:B------:R-:W-:Y:S01]  /*b650*/  IMAD.MOV.U32 R149, RZ, RZ, R221 ;  /* 0x000000ffff957224 */ /* 0x000fe200078e00dd */
[----:B------:R-:W-:Y:S01]  /*b660*/  MOV R221, R147 ;  /* 0x0000009300dd7202 */ /* 0x000fe20000000f00 */
[----:B------:R-:W-:Y:S01]  /*b670*/  FADD R236, R191, R236 ;  /* 0x000000ecbfec7221 */ /* 0x000fe20000000000 */
[----:B------:R-:W-:Y:S01]  /*b680*/  F2FP.BF16.PACK_AB R100, R35, R34 ;  /* 0x000000222364723e */ /* 0x000fe200000010ff */
[----:B------:R1:W-:Y:S01]  /*b690*/  MUFU.EX2 R147, R37 ;  /* 0x0000002500937308 */ /* 0x0003e20000000800 */
[----:B------:R-:W-:-:S02]  /*b6a0*/  F2FP.BF16.PACK_AB R101, R141, R140 ;  /* 0x0000008c8d65723e */ /* 0x000fc400000010ff */
[----:B------:R-:W-:Y:S02]  /*b6b0*/  F2FP.BF16.PACK_AB R102, R139, R136 ;  /* 0x000000888b66723e */ /* 0x000fe400000010ff */
[----:B------:R-:W-:Y:S01]  /*b6c0*/  F2FP.BF16.PACK_AB R103, R143, R142 ;  /* 0x0000008e8f67723e */ /* 0x000fe200000010ff */
[----:B------:R-:W-:Y:S02]  /*b6d0*/  FADD R236, R193, R236 ;  /* 0x000000ecc1ec7221 */ /* 0x000fe40000000000 */
[----:B-1----:R-:W-:Y:S02]  /*b6e0*/  FADD R37, R244, -R6 ;  /* 0x80000006f4257221 */ /* 0x002fe40000000000 */
[----:B------:R-:W-:Y:S01]  /*b6f0*/  IMAD.MOV.U32 R244, RZ, RZ, R214 ;  /* 0x000000fffff47224 */ /* 0x000fe200078e00d6 */
[----:B------:R-:W-:Y:S01]  /*b700*/  MOV R214, R215 ;  /* 0x000000d700d67202 */ /* 0x000fe20000000f00 */
[----:B------:R-:W-:Y:S01]  /*b710*/  IMAD.MOV.U32 R215, RZ, RZ, R148 ;  /* 0x000000ffffd77224 */ /* 0x000fe200078e0094 */
[----:B------:R-:W-:Y:S01]  /*b720*/  HMMA.16816.F32.BF16 R92, R100, R106, R92 ;  /* 0x0000006a645c723c */ /* 0x000fe2000004185c */
[----:B------:R-:W-:Y:S01]  /*b730*/  FADD R238, R224, R238 ;  /* 0x000000eee0ee7221 */ /* 0x000fe20000000000 */
[----:B------:R-:W-:Y:S01]  /*b740*/  MOV R224, R214 ;  /* 0x000000d600e07202 */ /* 0x000fe20000000f00 */
[----:B------:R-:W-:Y:S01]  /*b750*/  FADD R104, R194, R236 ;  /* 0x000000ecc2687221 */ /* 0x000fe20000000000 */
[----:B------:R-:W-:Y:S01]  /*b760*/  MOV R214, R149 ;  /* 0x0000009500d67202 */ /* 0x000fe20000000f00 */
[----:B------:R-:W-:-:S02]  /*b770*/  IMAD.MOV.U32 R229, RZ, RZ, R215 ;  /* 0x000000ffffe57224 */ /* 0x000fc400078e00d7 */
[----:B------:R-:W-:Y:S02]  /*b780*/  FADD R106, R244, -R7 ;  /* 0x80000007f46a7221 */ /* 0x000fe40000000000 */
[----:B------:R-:W-:Y:S02]  /*b790*/  FMUL R36, R36, 1.4426950216293334961 ;  /* 0x3fb8aa3b24247820 */ /* 0x000fe40000400000 */
[----:B------:R-:W-:Y:S02]  /*b7a0*/  IMAD.MOV.U32 R215, RZ, RZ, R222 ;  /* 0x000000ffffd77224 */ /* 0x000fe400078e00de */
[----:B------:R-:W-:Y:S02]  /*b7b0*/  FADD R238, R199, R238 ;  /* 0x000000eec7ee7221 */ /* 0x000fe40000000000 */
[----:B------:R-:W-:Y:S02]  /*b7c0*/  FADD R105, R177, R105 ;  /* 0x00000069b1697221 */ /* 0x000fe40000000000 */
[----:B------:R-:W-:Y:S01]  /*b7d0*/  FADD R104, R169, R104 ;  /* 0x00000068a9687221 */ /* 0x000fe20000000000 */
[----:B------:R1:W-:Y:S01]  /*b7e0*/  MUFU.EX2 R148, R36 ;  /* 0x0000002400947308 */ /* 0x0003e20000000800 */
[----:B------:R-:W-:-:S02]  /*b7f0*/  FADD R187, R187, R234 ;  /* 0x000000eabbbb7221 */ /* 0x000fc40000000000 */
[----:B------:R-:W-:Y:S02]  /*b800*/  FMUL R169, R106, 1.4426950216293334961 ;  /* 0x3fb8aa3b6aa97820 */ /* 0x000fe40000400000 */
[----:B------:R-:W-:Y:S02]  /*b810*/  FADD R106, R215, -R7 ;  /* 0x80000007d76a7221 */ /* 0x000fe40000000000 */
[----:B------:R-:W-:Y:S02]  /*b820*/  FADD R238, R198, R238 ;  /* 0x000000eec6ee7221 */ /* 0x000fe40000000000 */
[----:B-1----:R-:W-:Y:S02]  /*b830*/  FADD R36, R224, -R6 ;  /* 0x80000006e0247221 */ /* 0x002fe40000000000 */
[----:B------:R-:W-:Y:S02]  /*b840*/  FADD R105, R184, R105 ;  /* 0x00000069b8697221 */ /* 0x000fe40000000000 */
[----:B------:R-:W-:-:S02]  /*b850*/  FADD R107, R214, -R7 ;  /* 0x80000007d66b7221 */ /* 0x000fc40000000000 */
[----:B------:R-:W-:Y:S02]  /*b860*/  FADD R187, R138, R187 ;  /* 0x000000bb8abb7221 */ /* 0x000fe40000000000 */
[----:B------:R-:W-:Y:S01]  /*b870*/  FMUL R138, R106, 1.4426950216293334961 ;  /* 0x3fb8aa3b6a8a7820 */ /* 0x000fe20000400000 */
[----:B------:R-:W-:Y:S01]  /*b880*/  LOP3.LUT R222, R242, 0x40, RZ, 0x3c, !PT ;  /* 0x00000040f2de7812 */ /* 0x000fe200078e3cff */
[----:B------:R-:W-:Y:S02]  /*b890*/  FMUL R37, R37, 1.4426950216293334961 ;  /* 0x3fb8aa3b25257820 */ /* 0x000fe40000400000 */
[----:B------:R-:W-:Y:S02]  /*b8a0*/  FADD R195, R195, R238 ;  /* 0x000000eec3c37221 */ /* 0x000fe40000000000 */
[----:B------:R-:W-:Y:S02]  /*b8b0*/  FMUL R36, R36, 1.4426950216293334961 ;  /* 0x3fb8aa3b24247820 */ /* 0x000fe40000400000 */
[----:B------:R-:W-:-:S02]  /*b8c0*/  FMUL R107, R107, 1.4426950216293334961 ;  /* 0x3fb8aa3b6b6b7820 */ /* 0x000fc40000400000 */
[----:B------:R-:W-:Y:S02]  /*b8d0*/  FADD R105, R137, R105 ;  /* 0x0000006989697221 */ /* 0x000fe40000000000 */
[----:B------:R-:W-:Y:S02]  /*b8e0*/  FADD R104, R178, R104 ;  /* 0x00000068b2687221 */ /* 0x000fe40000000000 */
[----:B------:R-:W-:Y:S01]  /*b8f0*/  FADD R106, R221, -R8 ;  /* 0x80000008dd6a7221 */ /* 0x000fe20000000000 */
[----:B------:R-:W-:Y:S01]  /*b900*/  HMMA.16816.F32.BF16 R84, R100, R86, R128 ;  /* 0x000000566454723c */ /* 0x000fe20000041880 */
[----:B------:R-:W-:Y:S01]  /*b910*/  FADD R195, R203, R195 ;  /* 0x000000c3cbc37221 */ /* 0x000fe20000000000 */
[----:B------:R-:W1:Y:S01]  /*b920*/  MUFU.EX2 R149, R37 ;  /* 0x0000002500957308 */ /* 0x000e620000000800 */
[----:B------:R-:W-:Y:S02]  /*b930*/  FADD R177, R33, R105 ;  /* 0x0000006921b17221 */ /* 0x000fe40000000000 */
[----:B------:R-:W-:-:S02]  /*b940*/  FMUL R33, R106, 1.4426950216293334961 ;  /* 0x3fb8aa3b6a217820 */ /* 0x000fc40000400000 */
[----:B------:R-:W-:Y:S01]  /*b950*/  FADD R181, R181, R104 ;  /* 0x00000068b5b57221 */ /* 0x000fe20000000000 */
[----:B------:R-:W-:Y:S01]  /*b960*/  HMMA.16816.F32.BF16 R88, R100, R90, R112 ;  /* 0x0000005a6458723c */ /* 0x000fe20000041870 */
[----:B------:R-:W-:Y:S01]  /*b970*/  LDSM.16.M88.4 R112, [R222+0xb080] ;  /* 0x00b08000de70783b */ /* 0x000fe20000000200 */
[----:B------:R-:W-:Y:S01]  /*b980*/  MUFU.EX2 R152, R36 ;  /* 0x0000002400987308 */ /* 0x000fe20000000800 */
[----:B------:R-:W-:-:S05]  /*b990*/  FADD R180, R180, R195 ;  /* 0x000000c3b4b47221 */ /* 0x000fca0000000000 */
[C---:B------:R-:W-:Y:S01]  /*b9a0*/  HMMA.16816.F32.BF16 R96, R100.reuse, R98, R48 ;  /* 0x000000626460723c */ /* 0x040fe20000041830 */
[----:B------:R-:W2:Y:S01]  /*b9b0*/  LDSM.16.M88.4 R48, [R222+0x8080] ;  /* 0x00808000de30783b */ /* 0x000ea20000000200 */
[----:B------:R3:W-:Y:S06]  /*b9c0*/  MUFU.EX2 R137, R107 ;  /* 0x0000006b00897308 */ /* 0x0007ec0000000800 */
[C---:B------:R-:W-:Y:S01]  /*b9d0*/  HMMA.16816.F32.BF16 R108, R100.reuse, R46, R108 ;  /* 0x0000002e646c723c */ /* 0x040fe2000004186c */
[----:B------:R-:W4:Y:S04]  /*b9e0*/  LDSM.16.M88.4 R44, [R222+0x8880] ;  /* 0x00888000de2c783b */ /* 0x000f280000000200 */
[----:B---3--:R-:W-:Y:S03]  /*b9f0*/  LDSM.16.M88.4 R104, [R222+0xb880] ;  /* 0x00b88000de68783b */ /* 0x008fe60000000200 */
[C---:B------:R-:W-:Y:S01]  /*ba00*/  HMMA.16816.F32.BF16 R116, R100.reuse, R118, R40 ;  /* 0x000000766474723c */ /* 0x040fe20000041828 */
[----:B------:R-:W3:Y:S07]  /*ba10*/  LDSM.16.M88.4 R40, [R222+0x9080] ;  /* 0x00908000de28783b */ /* 0x000eee0000000200 */
[C---:B------:R-:W-:Y:S01]  /*ba20*/  HMMA.16816.F32.BF16 R120, R100.reuse, R38, R120 ;  /* 0x000000266478723c */ /* 0x040fe20000041878 */
[----:B------:R-:W0:Y:S07]  /*ba30*/  LDSM.16.M88.4 R36, [R222+0x9880] ;  /* 0x00988000de24783b */ /* 0x000e2e0000000200 */
[----:B------:R-:W-:Y:S01]  /*ba40*/  HMMA.16816.F32.BF16 R124, R100, R126, R76 ;  /* 0x0000007e647c723c */ /* 0x000fe2000004184c */
[----:B------:R-:W0:Y:S04]  /*ba50*/  LDSM.16.M88.4 R76, [R222+0xa080] ;  /* 0x00a08000de4c783b */ /* 0x000e280000000200 */
[----:B------:R-:W0:Y:S01]  /*ba60*/  LDSM.16.M88.4 R100, [R222+0xa880] ;  /* 0x00a88000de64783b */ /* 0x000e220000000200 */
[----:B------:R-:W-:-:S02]  /*ba70*/  FADD R180, R188, R180 ;  /* 0x000000b4bcb47221 */ /* 0x000fc40000000000 */
[----:B------:R-:W-:Y:S02]  /*ba80*/  FADD R150, R150, -R6 ;  /* 0x8000000696967221 */ /* 0x000fe40000000000 */
[----:B------:R-:W-:Y:S02]  /*ba90*/  FADD R167, R167, R187 ;  /* 0x000000bba7a77221 */ /* 0x000fe40000000000 */
[----:B------:R-:W-:Y:S02]  /*baa0*/  FADD R180, R189, R180 ;  /* 0x000000b4bdb47221 */ /* 0x000fe40000000000 */
[----:B------:R-:W-:Y:S02]  /*bab0*/  FMUL R150, R150, 1.4426950216293334961 ;  /* 0x3fb8aa3b96967820 */ /* 0x000fe40000400000 */
[----:B------:R-:W-:Y:S02]  /*bac0*/  FADD R167, R175, R167 ;  /* 0x000000a7afa77221 */ /* 0x000fe40000000000 */
[----:B------:R-:W-:Y:S01]  /*bad0*/  FADD R180, R190, R180 ;  /* 0x000000b4beb47221 */ /* 0x000fe20000000000 */
[----:B------:R-:W-:Y:S01]  /*bae0*/  MUFU.EX2 R144, R144 ;  /* 0x0000009000907308 */ /* 0x000fe20000000800 */
[----:B------:R-:W-:-:S02]  /*baf0*/  FADD R167, R173, R167 ;  /* 0x000000a7ada77221 */ /* 0x000fc40000000000 */
[----:B------:R-:W-:Y:S02]  /*bb00*/  FADD R180, R179, R180 ;  /* 0x000000b4b3b47221 */ /* 0x000fe40000000000 */
[----:B------:R-:W-:-:S03]  /*bb10*/  FADD R177, R30, R177 ;  /* 0x000000b11eb17221 */ /* 0x000fc60000000000 */
[----:B------:R-:W0:Y:S01]  /*bb20*/  MUFU.EX2 R145, R145 ;  /* 0x0000009100917308 */ /* 0x000e220000000800 */
[----:B------:R-:W-:Y:S02]  /*bb30*/  FADD R167, R17, R167 ;  /* 0x000000a711a77221 */ /* 0x000fe40000000000 */
[----:B------:R-:W-:-:S05]  /*bb40*/  FADD R180, R166, R180 ;  /* 0x000000b4a6b47221 */ /* 0x000fca0000000000 */
[----:B------:R-:W2:Y:S01]  /*bb50*/  MUFU.EX2 R150, R150 ;  /* 0x0000009600967308 */ /* 0x000ea20000000800 */
[----:B------:R-:W-:Y:S02]  /*bb60*/  FADD R177, R19, R177 ;  /* 0x000000b113b17221 */ /* 0x000fe40000000000 */
[----:B------:R-:W-:Y:S02]  /*bb70*/  FADD R167, R15, R167 ;  /* 0x000000a70fa77221 */ /* 0x000fe40000000000 */
[----:B------:R-:W-:Y:S01]  /*bb80*/  FADD R180, R165, R180 ;  /* 0x000000b4a5b47221 */ /* 0x000fe20000000000 */
[----:B------:R-:W-:Y:S01]  /*bb90*/  MOV R207, R3 ;  /* 0x0000000300cf7202 */ /* 0x000fe20000000f00 */
[----:B------:R-:W-:Y:S02]  /*bba0*/  FADD R177, R18, R177 ;  /* 0x000000b112b17221 */ /* 0x000fe40000000000 */
[----:B------:R-:W-:Y:S02]  /*bbb0*/  FADD R167, R13, R167 ;  /* 0x000000a70da77221 */ /* 0x000fe40000000000 */
[----:B------:R-:W-:Y:S01]  /*bbc0*/  FADD R180, R168, R180 ;  /* 0x000000b4a8b47221 */ /* 0x000fe20000000000 */
[----:B-1----:R-:W-:Y:S01]  /*bbd0*/  F2FP.BF16.PACK_AB R128, R149, R148 ;  /* 0x000000949580723e */ /* 0x002fe200000010ff */
[----:B------:R-:W-:Y:S01]  /*bbe0*/  FADD R177, R16, R177 ;  /* 0x000000b110b17221 */ /* 0x000fe20000000000 */
[----:B0-----:R-:W-:Y:S01]  /*bbf0*/  F2FP.BF16.PACK_AB R129, R145, R144 ;  /* 0x000000909181723e */ /* 0x001fe200000010ff */
[----:B------:R-:W-:Y:S01]  /*bc00*/  FADD R170, R229, -R7 ;  /* 0x80000007e5aa7221 */ /* 0x000fe20000000000 */
[----:B--2---:R-:W-:Y:S01]  /*bc10*/  F2FP.BF16.PACK_AB R130, R152, R150 ;  /* 0x000000969882723e */ /* 0x004fe200000010ff */
[----:B------:R-:W-:Y:S01]  /*bc20*/  FADD R178, R208, -R8 ;  /* 0x80000008d0b27221 */ /* 0x000fe20000000000 */
[----:B------:R-:W-:Y:S01]  /*bc30*/  F2FP.BF16.PACK_AB R131, R147, R146 ;  /* 0x000000929383723e */ /* 0x000fe200000010ff */
[----:B------:R-:W-:-:S02]  /*bc40*/  FADD R13, R207, -R5 ;  /* 0x80000005cf0d7221 */ /* 0x000fc40000000000 */
[----:B------:R-:W-:Y:S02]  /*bc50*/  FADD R167, R22, R167 ;  /* 0x000000a716a77221 */ /* 0x000fe40000000000 */
[----:B------:R-:W-:Y:S02]  /*bc60*/  FADD R181, R182, R181 ;  /* 0x000000b5b6b57221 */ /* 0x000fe40000000000 */
[----:B------:R-:W-:Y:S02]  /*bc70*/  FADD R180, R20, R180 ;  /* 0x000000b414b47221 */ /* 0x000fe40000000000 */
[--C-:B------:R-:W-:Y:S02]  /*bc80*/  FADD R175, R210, -R8.reuse ;  /* 0x80000008d2af7221 */ /* 0x100fe40000000000 */
[----:B------:R-:W-:Y:S02]  /*bc90*/  FADD R19, R213, -R8 ;  /* 0x80000008d5137221 */ /* 0x000fe40000000000 */
[----:B------:R-:W-:-:S02]  /*bca0*/  FADD R177, R14, R177 ;  /* 0x000000b10eb17221 */ /* 0x000fc40000000000 */
[----:B------:R-:W-:Y:S02]  /*bcb0*/  FMUL R170, R170, 1.4426950216293334961 ;  /* 0x3fb8aa3baaaa7820 */ /* 0x000fe40000400000 */
[----:B------:R-:W-:Y:S02]  /*bcc0*/  FMUL R30, R178, 1.4426950216293334961 ;  /* 0x3fb8aa3bb21e7820 */ /* 0x000fe40000400000 */
[----:B------:R-:W-:Y:S02]  /*bcd0*/  FMUL R13, R13, 1.4426950216293334961 ;  /* 0x3fb8aa3b0d0d7820 */ /* 0x000fe40000400000 */
[----:B------:R-:W-:Y:S01]  /*bce0*/  FADD R167, R9, R167 ;  /* 0x000000a709a77221 */ /* 0x000fe20000000000 */
[----:B------:R-:W-:Y:S01]  /*bcf0*/  MOV R206, R240 ;  /* 0x000000f000ce7202 */ /* 0x000fe20000000f00 */
[----:B------:R-:W-:Y:S02]  /*bd00*/  FADD R181, R4, R181 ;  /* 0x000000b504b57221 */ /* 0x000fe40000000000 */
[----:B------:R-:W-:Y:S01]  /*bd10*/  FADD R180, R12, R180 ;  /* 0x000000b40cb47221 */ /* 0x000fe20000000000 */
[----:B------:R-:W-:Y:S01]  /*bd20*/  HMMA.16816.F32.BF16 R132, R128, R48, R132 ;  /* 0x000000308084723c */ /* 0x000fe20000041884 */
[----:B------:R-:W-:-:S02]  /*bd30*/  FMUL R175, R175, 1.4426950216293334961 ;  /* 0x3fb8aa3bafaf7820 */ /* 0x000fc40000400000 */
[----:B------:R-:W-:Y:S02]  /*bd40*/  FMUL R19, R19, 1.4426950216293334961 ;  /* 0x3fb8aa3b13137820 */ /* 0x000fe40000400000 */
[----:B------:R-:W-:Y:S02]  /*bd50*/  FADD R12, R226, -R6 ;  /* 0x80000006e20c7221 */ /* 0x000fe40000000000 */
[----:B------:R-:W-:Y:S01]  /*bd60*/  FADD R177, R21, R177 ;  /* 0x000000b115b17221 */ /* 0x000fe20000000000 */
[----:B----4-:R-:W-:Y:S01]  /*bd70*/  HMMA.16816.F32.BF16 R52, R128, R44, R52 ;  /* 0x0000002c8034723c */ /* 0x010fe20000041834 */
[----:B------:R-:W-:Y:S01]  /*bd80*/  FADD R167, R11, R167 ;  /* 0x000000a70ba77221 */ /* 0x000fe20000000000 */
[----:B------:R-:W-:Y:S01]  /*bd90*/  MUFU.EX2 R170, R170 ;  /* 0x000000aa00aa7308 */ /* 0x000fe20000000800 */
[----:B------:R-:W-:Y:S02]  /*bda0*/  FADD R181, R24, R181 ;  /* 0x000000b518b57221 */ /* 0x000fe40000000000 */
[----:B------:R-:W-:-:S03]  /*bdb0*/  FADD R180, R10, R180 ;  /* 0x000000b40ab47221 */ /* 0x000fc60000000000 */
[----:B---3--:R-:W-:Y:S01]  /*bdc0*/  HMMA.16816.F32.BF16 R56, R128, R40, R56 ;  /* 0x000000288038723c */ /* 0x008fe20000041838 */
[----:B------:R-:W-:Y:S01]  /*bdd0*/  FADD R11, R230, -R6 ;  /* 0x80000006e60b7221 */ /* 0x000fe20000000000 */
[----:B------:R-:W0:Y:S01]  /*bde0*/  MUFU.EX2 R169, R169 ;  /* 0x000000a900a97308 */ /* 0x000e220000000800 */
[----:B------:R-:W-:-:S05]  /*bdf0*/  FMUL R10, R12, 1.4426950216293334961 ;  /* 0x3fb8aa3b0c0a7820 */ /* 0x000fca0000400000 */
[----:B------:R-:W-:Y:S01]  /*be00*/  HMMA.16816.F32.BF16 R60, R128, R36, R60 ;  /* 0x00000024803c723c */ /* 0x000fe2000004183c */
[--C-:B------:R-:W-:Y:S01]  /*be10*/  FADD R17, R218, -R5.reuse ;  /* 0x80000005da117221 */ /* 0x100fe20000000000 */
[----:B------:R-:W-:Y:S01]  /*be20*/  MUFU.EX2 R138, R138 ;  /* 0x0000008a008a7308 */ /* 0x000fe20000000800 */
[----:B------:R-:W-:-:S05]  /*be30*/  FADD R15, R202, -R5 ;  /* 0x80000005ca0f7221 */ /* 0x000fca0000000000 */
[----:B------:R-:W-:Y:S01]  /*be40*/  HMMA.16816.F32.BF16 R64, R128, R76, R64 ;  /* 0x0000004c8040723c */ /* 0x000fe20000041840 */
[----:B------:R-:W-:Y:S01]  /*be50*/  FADD R14, R211, -R5 ;  /* 0x80000005d30e7221 */ /* 0x000fe20000000000 */
[----:B------:R-:W-:Y:S01]  /*be60*/  MUFU.EX2 R33, R33 ;  /* 0x0000002100217308 */ /* 0x000fe20000000800 */
[----:B------:R-:W-:-:S05]  /*be70*/  FADD R177, R28, R177 ;  /* 0x000000b11cb17221 */ /* 0x000fca0000000000 */
[C---:B------:R-:W-:Y:S01]  /*be80*/  HMMA.16816.F32.BF16 R68, R128.reuse, R100, R68 ;  /* 0x000000648044723c */ /* 0x040fe20000041844 */
[----:B------:R-:W-:Y:S01]  /*be90*/  FADD R12, R206, -R6 ;  /* 0x80000006ce0c7221 */ /* 0x000fe20000000000 */
[----:B------:R-:W1:Y:S06]  /*bea0*/  MUFU.EX2 R30, R30 ;  /* 0x0000001e001e7308 */ /* 0x000e6c0000000800 */
[C---:B------:R-:W-:Y:S02]  /*beb0*/  HMMA.16816.F32.BF16 R72, R128.reuse, R112, R72 ;  /* 0x000000708048723c */ /* 0x040fe40000041848 */
[----:B------:R-:W-:Y:S06]  /*bec0*/  MUFU.EX2 R4, R175 ;  /* 0x000000af00047308 */ /* 0x000fec0000000800 */
[----:B------:R-:W-:Y:S02]  /*bed0*/  HMMA.16816.F32.BF16 R80, R128, R104, R80 ;  /* 0x000000688050723c */ /* 0x000fe40000041850 */
[----:B------:R2:W-:Y:S01]  /*bee0*/  MUFU.EX2 R128, R13 ;  /* 0x0000000d00807308 */ /* 0x0005e20000000800 */
[----:B------:R-:W-:-:S02]  /*bef0*/  FMUL R11, R11, 1.4426950216293334961 ;  /* 0x3fb8aa3b0b0b7820 */ /* 0x000fc40000400000 */
[----:B------:R-:W-:-:S05]  /*bf00*/  FADD R181, R27, R181 ;  /* 0x000000b51bb57221 */ /* 0x000fca0000000000 */
[----:B------:R-:W3:Y:S01]  /*bf10*/  MUFU.EX2 R24, R19 ;  /* 0x0000001300187308 */ /* 0x000ee20000000800 */
[----:B--2---:R-:W-:Y:S02]  /*bf20*/  FADD R13, R216, -R6 ;  /* 0x80000006d80d7221 */ /* 0x004fe40000000000 */
[----:B------:R-:W-:Y:S02]  /*bf30*/  FMUL R17, R17, 1.4426950216293334961 ;  /* 0x3fb8aa3b11117820 */ /* 0x000fe40000400000 */
[----:B------:R-:W-:Y:S02]  /*bf40*/  FMUL R9, R13, 1.4426950216293334961 ;  /* 0x3fb8aa3b0d097820 */ /* 0x000fe40000400000 */
[----:B------:R-:W-:Y:S02]  /*bf50*/  FMUL R15, R15, 1.4426950216293334961 ;  /* 0x3fb8aa3b0f0f7820 */ /* 0x000fe40000400000 */
[----:B------:R-:W-:Y:S02]  /*bf60*/  FMUL R14, R14, 1.4426950216293334961 ;  /* 0x3fb8aa3b0e0e7820 */ /* 0x000fe40000400000 */
[----:B------:R-:W-:-:S02]  /*bf70*/  FADD R177, R29, R177 ;  /* 0x000000b11db17221 */ /* 0x000fc40000000000 */
[----:B------:R-:W-:Y:S02]  /*bf80*/  FMUL R12, R12, 1.4426950216293334961 ;  /* 0x3fb8aa3b0c0c7820 */ /* 0x000fe40000400000 */
[----:B------:R-:W-:Y:S01]  /*bf90*/  FADD R13, R212, -R7 ;  /* 0x80000007d40d7221 */ /* 0x000fe20000000000 */
[----:B------:R1:W-:Y:S01]  /*bfa0*/  MUFU.EX2 R27, R17 ;  /* 0x00000011001b7308 */ /* 0x0003e20000000800 */
[----:B------:R-:W-:Y:S02]  /*bfb0*/  FADD R181, R26, R181 ;  /* 0x000000b51ab57221 */ /* 0x000fe40000000000 */
[----:B------:R-:W-:Y:S02]  /*bfc0*/  FADD R177, R159, R177 ;  /* 0x000000b19fb17221 */ /* 0x000fe40000000000 */
[----:B------:R-:W-:-:S03]  /*bfd0*/  FMUL R13, R13, 1.4426950216293334961 ;  /* 0x3fb8aa3b0d0d7820 */ /* 0x000fc60000400000 */
[----:B------:R-:W-:Y:S01]  /*bfe0*/  MUFU.EX2 R26, R15 ;  /* 0x0000000f001a7308 */ /* 0x000fe20000000800 */
[----:B------:R-:W-:Y:S02]  /*bff0*/  IMAD.MOV.U32 R196, RZ, RZ, R200 ;  /* 0x000000ffffc47224 */ /* 0x000fe400078e00c8 */
[----:B------:R-:W-:-:S05]  /*c000*/  FADD R177, R158, R177 ;  /* 0x000000b19eb17221 */ /* 0x000fca0000000000 */
[----:B------:R-:W-:Y:S01]  /*c010*/  MUFU.EX2 R20, R14 ;  /* 0x0000000e00147308 */ /* 0x000fe20000000800 */
[----:B0-----:R-:W-:-:S07]  /*c020*/  F2FP.BF16.PACK_AB R16, R169, R170 ;  /* 0x000000aaa910723e */ /* 0x001fce00000010ff */
[----:B------:R-:W-:Y:S01]  /*c030*/  MUFU.EX2 R9, R9 ;  /* 0x0000000900097308 */ /* 0x000fe20000000800 */
[----:B-1----:R-:W-:-:S07]  /*c040*/  F2FP.BF16.PACK_AB R17, R30, R33 ;  /* 0x000000211e11723e */ /* 0x002fce00000010ff */
[----:B------:R-:W-:Y:S01]  /*c050*/  MUFU.EX2 R10, R10 ;  /* 0x0000000a000a7308 */ /* 0x000fe20000000800 */
[----:B------:R-:W-:-:S07]  /*c060*/  F2FP.BF16.PACK_AB R18, R138, R137 ;  /* 0x000000898a12723e */ /* 0x000fce00000010ff */
[----:B------:R-:W-:Y:S01]  /*c070*/  MUFU.EX2 R11, R11 ;  /* 0x0000000b000b7308 */ /* 0x000fe20000000800 */
[----:B---3--:R-:W-:-:S07]  /*c080*/  F2FP.BF16.PACK_AB R19, R24, R4 ;  /* 0x000000041813723e */ /* 0x008fce00000010ff */
[----:B------:R0:W1:Y:S01]  /*c090*/  MUFU.EX2 R21, R12 ;  /* 0x0000000c00157308 */ /* 0x0000620000000800 */
[----:B------:R-:W-:Y:S02]  /*c0a0*/  FADD R180, R162, R180 ;  /* 0x000000b4a2b47221 */ /* 0x000fe40000000000 */
[----:B------:R-:W-:-:S05]  /*c0b0*/  FADD R177, R140, R177 ;  /* 0x000000b18cb17221 */ /* 0x000fca0000000000 */
[----:B------:R2:W3:Y:S01]  /*c0c0*/  MUFU.EX2 R22, R13 ;  /* 0x0000000d00167308 */ /* 0x0004e20000000800 */
[----:B0-----:R-:W-:Y:S02]  /*c0d0*/  FADD R12, R209, -R7 ;  /* 0x80000007d10c7221 */ /* 0x001fe40000000000 */
[----:B------:R-:W-:Y:S02]  /*c0e0*/  FADD R167, R161, R167 ;  /* 0x000000a7a1a77221 */ /* 0x000fe40000000000 */
[----:B------:R-:W-:Y:S02]  /*c0f0*/  FMUL R12, R12, 1.4426950216293334961 ;  /* 0x3fb8aa3b0c0c7820 */ /* 0x000fe40000400000 */
[----:B--2---:R-:W-:Y:S02]  /*c100*/  FADD R13, R196, -R7 ;  /* 0x80000007c40d7221 */ /* 0x004fe40000000000 */
[----:B------:R-:W-:Y:S02]  /*c110*/  FADD R180, R155, R180 ;  /* 0x000000b49bb47221 */ /* 0x000fe40000000000 */
[----:B------:R-:W-:-:S02]  /*c120*/  FMUL R13, R13, 1.4426950216293334961 ;  /* 0x3fb8aa3b0d0d7820 */ /* 0x000fc40000400000 */
[----:B------:R-:W-:Y:S01]  /*c130*/  FADD R177, R141, R177 ;  /* 0x000000b18db17221 */ /* 0x000fe20000000000 */
[C---:B------:R-:W-:Y:S01]  /*c140*/  HMMA.16816.F32.BF16 R84, R16.reuse, R48, R84 ;  /* 0x000000301054723c */ /* 0x040fe20000041854 */
[----:B------:R-:W-:Y:S01]  /*c150*/  FADD R181, R23, R181 ;  /* 0x000000b517b57221 */ /* 0x000fe20000000000 */
[----:B-1----:R-:W-:Y:S01]  /*c160*/  F2FP.BF16.PACK_AB R14, R21, R11 ;  /* 0x0000000b150e723e */ /* 0x002fe200000010ff */
[----:B------:R0:W1:Y:S01]  /*c170*/  MUFU.EX2 R23, R12 ;  /* 0x0000000c00177308 */ /* 0x0000620000000800 */
[----:B------:R-:W-:Y:S01]  /*c180*/  FADD R167, R163, R167 ;  /* 0x000000a7a3a77221 */ /* 0x000fe20000000000 */
[----:B------:R-:W-:Y:S01]  /*c190*/  F2FP.BF16.PACK_AB R15, R20, R128 ;  /* 0x00000080140f723e */ /* 0x000fe200000010ff */
[----:B------:R-:W-:Y:S02]  /*c1a0*/  FADD R180, R157, R180 ;  /* 0x000000b49db47221 */ /* 0x000fe40000000000 */
[----:B------:R-:W-:Y:S01]  /*c1b0*/  HMMA.16816.F32.BF16 R88, R16, R44, R88 ;  /* 0x0000002c1058723c */ /* 0x000fe20000041858 */
[----:B------:R-:W-:Y:S01]  /*c1c0*/  FADD R177, R142, R177 ;  /* 0x000000b18eb17221 */ /* 0x000fe20000000000 */
[----:B0-----:R-:W-:-:S06]  /*c1d0*/  F2FP.BF16.PACK_AB R12, R10, R9 ;  /* 0x000000090a0c723e */ /* 0x001fcc00000010ff */
[----:B------:R-:W-:Y:S01]  /*c1e0*/  HMMA.16816.F32.BF16 R92, R16, R40, R92 ;  /* 0x00000028105c723c */ /* 0x000fe2000004185c */
[----:B------:R-:W-:-:S07]  /*c1f0*/  FADD R167, R34, R167 ;  /* 0x000000a722a77221 */ /* 0x000fce0000000000 */
[----:B------:R-:W-:Y:S01]  /*c200*/  HMMA.16816.F32.BF16 R96, R16, R36, R96 ;  /* 0x000000241060723c */ /* 0x000fe20000041860 */
[----:B------:R-:W-:-:S07]  /*c210*/  FADD R180, R156, R180 ;  /* 0x000000b49cb47221 */ /* 0x000fce0000000000 */
[----:B------:R-:W-:Y:S01]  /*c220*/  HMMA.16816.F32.BF16 R108, R16, R76, R108 ;  /* 0x0000004c106c723c */ /* 0x000fe2000004186c */
[----:B------:R-:W-:-:S07]  /*c230*/  FADD R177, R143, R177 ;  /* 0x000000b18fb17221 */ /* 0x000fce0000000000 */
[C---:B------:R-:W-:Y:S08]  /*c240*/  HMMA.16816.F32.BF16 R116, R16.reuse, R100, R116 ;  /* 0x000000641074723c */ /* 0x040ff00000041874 */
[C---:B------:R-:W-:Y:S08]  /*c250*/  HMMA.16816.F32.BF16 R120, R16.reuse, R112, R120 ;  /* 0x000000701078723c */ /* 0x040ff00000041878 */
[----:B------:R-:W-:Y:S01]  /*c260*/  HMMA.16816.F32.BF16 R124, R16, R104, R124 ;  /* 0x00000068107c723c */ /* 0x000fe2000004187c */
[----:B------:R0:W2:Y:S01]  /*c270*/  MUFU.EX2 R18, R13 ;  /* 0x0000000d00127308 */ /* 0x0000a20000000800 */
[----:B------:R-:W-:Y:S01]  /*c280*/  FADD R181, R25, R181 ;  /* 0x000000b519b57221 */ /* 0x000fe20000000000 */
[----:B0-----:R-:W-:Y:S01]  /*c290*/  F2FP.BF16.PACK_AB R13, R26, R27 ;  /* 0x0000001b1a0d723e */ /* 0x001fe200000010ff */
[----:B------:R-:W-:-:S02]  /*c2a0*/  FADD R167, R35, R167 ;  /* 0x000000a723a77221 */ /* 0x000fc40000000000 */
[----:B------:R-:W-:Y:S02]  /*c2b0*/  FADD R180, R32, R180 ;  /* 0x000000b420b47221 */ /* 0x000fe40000000000 */
[----:B------:R-:W-:Y:S02]  /*c2c0*/  FADD R177, R33, R177 ;  /* 0x000000b121b17221 */ /* 0x000fe40000000000 */
[----:B------:R-:W-:Y:S01]  /*c2d0*/  HMMA.16816.F32.BF16 R132, R12, R50, R132 ;  /* 0x000000320c84723c */ /* 0x000fe20000041884 */
[----:B------:R-:W-:-:S07]  /*c2e0*/  FADD R181, R160, R181 ;  /* 0x000000b5a0b57221 */ /* 0x000fce0000000000 */
[----:B------:R-:W-:Y:S01]  /*c2f0*/  HMMA.16816.F32.BF16 R32, R12, R46, R52 ;  /* 0x0000002e0c20723c */ /* 0x000fe20000041834 */
[----:B------:R-:W-:-:S04]  /*c300*/  FADD R181, R164, R181 ;  /* 0x000000b5a4b57221 */ /* 0x000fc80000000000 */
[----:B------:R-:W-:Y:S01]  /*c310*/  FADD R181, R154, R181 ;  /* 0x000000b59ab57221 */ /* 0x000fe20000000000 */
[----:B------:R-:W-:Y:S02]  /*c320*/  MOV R200, R243 ;  /* 0x000000f300c87202 */ /* 0x000fe40000000f00 */
[----:B------:R0:W5:Y:S01]  /*c330*/  LDL.LU R243, [R1+0x324] ;  /* 0x0003240001f37983 */ /* 0x0001620000300800 */
[----:B------:R-:W-:-:S03]  /*c340*/  FADD R181, R153, R181 ;  /* 0x000000b599b57221 */ /* 0x000fc60000000000 */
[----:B------:R0:W5:Y:S01]  /*c350*/  LDL.LU R241, [R1+0x320] ;  /* 0x0003200001f17983 */ /* 0x0001620000300800 */
[----:B------:R-:W-:-:S03]  /*c360*/  FADD R181, R151, R181 ;  /* 0x000000b597b57221 */ /* 0x000fc60000000000 */
[----:B------:R0:W5:Y:S04]  /*c370*/  LDL.LU R252, [R1+0x314] ;  /* 0x0003140001fc7983 */ /* 0x0001680000300800 */
[----:B------:R-:W4:Y:S01]  /*c380*/  LDL.LU R3, [R1+0x310] ;  /* 0x0003100001037983 */ /* 0x000f220000300800 */
[----:B------:R-:W-:-:S03]  /*c390*/  FADD R181, R31, R181 ;  /* 0x000000b51fb57221 */ /* 0x000fc60000000000 */
[----:B------:R0:W5:Y:S01]  /*c3a0*/  LDL.LU R2, [R1+0x30c] ;  /* 0x00030c0001027983 */ /* 0x0001620000300800 */
[----:B------:R-:W-:-:S03]  /*c3b0*/  FADD R177, R30, R177 ;  /* 0x000000b11eb17221 */ /* 0x000fc60000000000 */
[----:B------:R-:W4:Y:S01]  /*c3c0*/  LDL.LU R240, [R1+0x308] ;  /* 0x0003080001f07983 */ /* 0x000f220000300800 */
[C---:B------:R-:W-:Y:S03]  /*c3d0*/  HMMA.16816.F32.BF16 R28, R12.reuse, R42, R56 ;  /* 0x0000002a0c1c723c */ /* 0x040fe60000041838 */
[----:B------:R-:W-:Y:S04]  /*c3e0*/  STL.64 [R1+0xb0], R132 ;  /* 0x0000b08401007387 */ /* 0x000fe80000100a00 */
[----:B------:R-:W-:Y:S04]  /*c3f0*/  STL.64 [R1+0xb8], R134 ;  /* 0x0000b88601007387 */ /* 0x000fe80000100a00 */
[----:B------:R-:W-:Y:S04]  /*c400*/  STL.64 [R1+0xa0], R32 ;  /* 0x0000a02001007387 */ /* 0x000fe80000100a00 */
[----:B------:R0:W-:Y:S02]  /*c410*/  STL.64 [R1+0xa8], R34 ;  /* 0x0000a82201007387 */ /* 0x0001e40000100a00 */
[C---:B0-----:R-:W-:Y:S06]  /*c420*/  HMMA.16816.F32.BF16 R32, R12.reuse, R38, R60 ;  /* 0x000000260c20723c */ /* 0x041fec000004183c */
[----:B------:R-:W-:Y:S04]  /*c430*/  STL.64 [R1+0x90], R28 ;  /* 0x0000901c01007387 */ /* 0x000fe80000100a00 */
[----:B------:R-:W-:Y:S11]  /*c440*/  STL.64 [R1+0x98], R30 ;  /* 0x0000981e01007387 */ /* 0x000ff60000100a00 */
[----:B------:R-:W-:Y:S02]  /*c450*/  @!UPT UIADD3 URZ, URZ, URZ, URZ ;  /* 0x0000003f3f3ff290 */ /* 0x000fe4000fffe03f */
[----:B------:R-:W-:Y:S04]  /*c460*/  STL.64 [R1+0x80], R32 ;  /* 0x0000802001007387 */ /* 0x000fe80000100a00 */
[----:B------:R0:W-:Y:S02]  /*c470*/  STL.64 [R1+0x88], R34 ;  /* 0x0000882201007387 */ /* 0x0001e40000100a00 */
[C---:B0-----:R-:W-:Y:S01]  /*c480*/  HMMA.16816.F32.BF16 R32, R12.reuse, R78, R64 ;  /* 0x0000004e0c20723c */ /* 0x041fe20000041840 */
[----:B------:R-:W-:Y:S02]  /*c490*/  FADD R167, R136, R167 ;  /* 0x000000a788a77221 */ /* 0x000fe40000000000 */
[--C-:B------:R-:W-:Y:S02]  /*c4a0*/  FADD R16, R205, -R8.reuse ;  /* 0x80000008cd107221 */ /* 0x100fe40000000000 */
[----:B------:R-:W-:Y:S11]  /*c4b0*/  FADD R167, R139, R167 ;  /* 0x000000a78ba77221 */ /* 0x000ff60000000000 */
[----:B------:R-:W-:Y:S07]  /*c4c0*/  @!UPT UIADD3 URZ, URZ, URZ, URZ ;  /* 0x0000003f3f3ff290 */ /* 0x000fee000fffe03f */
[----:B------:R-:W-:Y:S04]  /*c4d0*/  STL.64 [R1+0x70], R32 ;  /* 0x0000702001007387 */ /* 0x000fe80000100a00 */
[----:B------:R0:W-:Y:S02]  /*c4e0*/  STL.64 [R1+0x78], R34 ;  /* 0x0000782201007387 */ /* 0x0001e40000100a00 */
[----:B0-----:R-:W-:Y:S01]  /*c4f0*/  HMMA.16816.F32.BF16 R32, R12, R102, R68 ;  /* 0x000000660c20723c */ /* 0x001fe20000041844 */
[----:B------:R-:W-:Y:S02]  /*c500*/  FMUL R16, R16, 1.4426950216293334961 ;  /* 0x3fb8aa3b10107820 */ /* 0x000fe40000400000 */
[----:B------:R-:W-:Y:S02]  /*c510*/  FADD R167, R170, R167 ;  /* 0x000000a7aaa77221 */ /* 0x000fe40000000000 */
[----:B------:R-:W-:Y:S01]  /*c520*/  FADD R19, R197, -R7 ;  /* 0x80000007c5137221 */ /* 0x000fe20000000000 */
[----:B------:R0:W-:Y:S01]  /*c530*/  MUFU.EX2 R17, R16 ;  /* 0x0000001000117308 */ /* 0x0001e20000000800 */
[----:B------:R-:W-:-:S02]  /*c540*/  FADD R25, R204, -R8 ;  /* 0x80000008cc197221 */ /* 0x000fc40000000000 */
[--C-:B------:R-:W-:Y:S02]  /*c550*/  FADD R28, R201, -R8.reuse ;  /* 0x80000008c91c7221 */ /* 0x100fe40000000000 */
[----:B------:R-:W-:Y:S02]  /*c560*/  FADD R167, R169, R167 ;  /* 0x000000a7a9a77221 */ /* 0x000fe40000000000 */
[----:B------:R-:W-:Y:S02]  /*c570*/  FMUL R19, R19, 1.4426950216293334961 ;  /* 0x3fb8aa3b13137820 */ /* 0x000fe40000400000 */
[----:B0-----:R-:W-:Y:S02]  /*c580*/  FADD R16, R200, -R8 ;  /* 0x80000008c8107221 */ /* 0x001fe40000000000 */
[----:B------:R-:W-:Y:S02]  /*c590*/  FADD R181, R148, R181 ;  /* 0x000000b594b57221 */ /* 0x000fe40000000000 */
[----:B------:R-:W-:-:S02]  /*c5a0*/  FMUL R25, R25, 1.4426950216293334961 ;  /* 0x3fb8aa3b19197820 */ /* 0x000fc40000400000 */
[----:B------:R-:W-:Y:S02]  /*c5b0*/  FMUL R28, R28, 1.4426950216293334961 ;  /* 0x3fb8aa3b1c1c7820 */ /* 0x000fe40000400000 */
[----:B------:R-:W-:Y:S01]  /*c5c0*/  STL.64 [R1+0x60], R32 ;  /* 0x0000602001007387 */ /* 0x000fe20000100a00 */
[----:B------:R-:W-:-:S03]  /*c5d0*/  FADD R167, R137, R167 ;  /* 0x000000a789a77221 */ /* 0x000fc60000000000 */
[----:B------:R0:W-:Y:S01]  /*c5e0*/  STL.64 [R1+0x68], R34 ;  /* 0x0000682201007387 */ /* 0x0001e20000100a00 */
[----:B------:R-:W-:Y:S01]  /*c5f0*/  FMUL R16, R16, 1.4426950216293334961 ;  /* 0x3fb8aa3b10107820 */ /* 0x000fe20000400000 */
[----:B------:R-:W1:Y:S01]  /*c600*/  MUFU.EX2 R19, R19 ;  /* 0x0000001300137308 */ /* 0x000e620000000800 */
[----:B------:R-:W-:Y:S02]  /*c610*/  FADD R181, R149, R181 ;  /* 0x000000b595b57221 */ /* 0x000fe40000000000 */
[----:B------:R-:W-:Y:S02]  /*c620*/  FADD R177, R4, R177 ;  /* 0x000000b104b17221 */ /* 0x000fe40000000000 */
[----:B------:R-:W-:Y:S01]  /*c630*/  FADD R167, R138, R167 ;  /* 0x000000a78aa77221 */ /* 0x000fe20000000000 */
[----:B0-----:R-:W-:Y:S02]  /*c640*/  HMMA.16816.F32.BF16 R32, R12, R114, R72 ;  /* 0x000000720c20723c */ /* 0x001fe40000041848 */
[----:B------:R-:W0:Y:S01]  /*c650*/  MUFU.EX2 R25, R25 ;  /* 0x0000001900197308 */ /* 0x000e220000000800 */
[----:B------:R-:W-:-:S02]  /*c660*/  FADD R181, R150, R181 ;  /* 0x000000b596b57221 */ /* 0x000fc40000000000 */
[----:B---3--:R-:W-:-:S05]  /*c670*/  FADD R167, R22, R167 ;  /* 0x000000a716a77221 */ /* 0x008fca0000000000 */
[----:B------:R3:W-:Y:S01]  /*c680*/  MUFU.EX2 R4, R16 ;  /* 0x0000001000047308 */ /* 0x0007e20000000800 */
[----:B------:R-:W-:-:S07]  /*c690*/  FADD R181, R152, R181 ;  /* 0x000000b598b57221 */ /* 0x000fce0000000000 */
[----:B------:R-:W0:Y:S01]  /*c6a0*/  MUFU.EX2 R28, R28 ;  /* 0x0000001c001c7308 */ /* 0x000e220000000800 */
[----:B-1----:R-:W-:Y:S02]  /*c6b0*/  FADD R167, R23, R167 ;  /* 0x000000a717a77221 */ /* 0x002fe40000000000 */
[----:B------:R-:W-:Y:S02]  /*c6c0*/  FADD R181, R9, R181 ;  /* 0x000000b509b57221 */ /* 0x000fe40000000000 */
[----:B------:R-:W-:Y:S02]  /*c6d0*/  FADD R177, R24, R177 ;  /* 0x000000b118b17221 */ /* 0x000fe40000000000 */
[----:B--2---:R-:W-:Y:S01]  /*c6e0*/  FADD R9, R18, R167 ;  /* 0x000000a712097221 */ /* 0x004fe20000000000 */
[----:B------:R-:W-:Y:S01]  /*c6f0*/  F2FP.BF16.PACK_AB R18, R19, R18 ;  /* 0x000000121312723e */ /* 0x000fe200000010ff */
[----:B------:R-:W-:Y:S01]  /*c700*/  FADD R177, R17, R177 ;  /* 0x000000b111b17221 */ /* 0x000fe20000000000 */
[----:B---3--:R-:W-:Y:S01]  /*c710*/  F2FP.BF16.PACK_AB R16, R23, R22 ;  /* 0x000000161710723e */ /* 0x008fe200000010ff */
[----:B------:R-:W-:Y:S01]  /*c720*/  FADD R9, R19, R9 ;  /* 0x0000000913097221 */ /* 0x000fe20000000000 */
[----:B0-----:R-:W-:Y:S01]  /*c730*/  F2FP.BF16.PACK_AB R17, R25, R17 ;  /* 0x000000111911723e */ /* 0x001fe200000010ff */
[----:B------:R-:W-:Y:S01]  /*c740*/  STL.64 [R1+0x50], R32 ;  /* 0x0000502001007387 */ /* 0x000fe20000100a00 */
[----:B------:R-:W-:-:S03]  /*c750*/  F2FP.BF16.PACK_AB R19, R28, R4 ;  /* 0x000000041c13723e */ /* 0x000fc600000010ff */
[----:B------:R0:W-:Y:S02]  /*c760*/  STL.64 [R1+0x58], R34 ;  /* 0x0000582201007387 */ /* 0x0001e40000100a00 */
[----:B0-----:R-:W-:Y:S08]  /*c770*/  HMMA.16816.F32.BF16 R32, R12, R106, R80 ;  /* 0x0000006a0c20723c */ /* 0x001ff00000041850 */
[----:B------:R-:W-:Y:S01]  /*c780*/  HMMA.16816.F32.BF16 R12, R16, R50, R84 ;  /* 0x00000032100c723c */ /* 0x000fe20000041854 */
[----:B------:R-:W-:Y:S11]  /*c790*/  FADD R177, R25, R177 ;  /* 0x000000b119b17221 */ /* 0x000ff60000000000 */
[----:B------:R-:W-:Y:S03]  /*c7a0*/  @!UPT UIADD3 URZ, URZ, URZ, URZ ;  /* 0x0000003f3f3ff290 */ /* 0x000fe6000fffe03f */
[----:B------:R-:W-:Y:S04]  /*c7b0*/  STL.64 [R1+0x40], R32 ;  /* 0x0000402001007387 */ /* 0x000fe80000100a00 */
[----:B------:R-:W-:Y:S04]  /*c7c0*/  STL.64 [R1+0x48], R34 ;  /* 0x0000482201007387 */ /* 0x000fe80000100a00 */
[----:B------:R-:W2:Y:S04]  /*c7d0*/  LDL.LU R25, [R1+0x100] ;  /* 0x0001000001197983 */ /* 0x000ea80000300800 */
[----:B------:R-:W3:Y:S04]  /*c7e0*/  LDL.LU R23, [R1+0xfc] ;  /* 0x0000fc0001177983 */ /* 0x000ee80000300800 */
[----:B------:R-:W-:Y:S04]  /*c7f0*/  STL.64 [R1+0x30], R12 ;  /* 0x0000300c01007387 */ /* 0x000fe80000100a00 */
[----:B------:R0:W-:Y:S04]  /*c800*/  STL.64 [R1+0x38], R14 ;  /* 0x0000380e01007387 */ /* 0x0001e80000100a00 */
[----:B------:R-:W3:Y:S04]  /*c810*/  LDL.LU R22, [R1+0xf8] ;  /* 0x0000f80001167983 */ /* 0x000ee80000300800 */
[----:B0-----:R-:W3:Y:S01]  /*c820*/  LDL.LU R15, [R1+0x104] ;  /* 0x00010400010f7983 */ /* 0x001ee20000300800 */
[----:B------:R-:W-:-:S04]  /*c830*/  FADD R180, R144, R180 ;  /* 0x000000b490b47221 */ /* 0x000fc80000000000 */
[----:B------:R-:W-:-:S04]  /*c840*/  FADD R180, R145, R180 ;  /* 0x000000b491b47221 */ /* 0x000fc80000000000 */
[----:B------:R-:W-:-:S04]  /*c850*/  FADD R180, R146, R180 ;  /* 0x000000b492b47221 */ /* 0x000fc80000000000 */
[----:B------:R-:W-:-:S04]  /*c860*/  FADD R180, R147, R180 ;  /* 0x000000b493b47221 */ /* 0x000fc80000000000 */
[----:B------:R-:W-:-:S04]  /*c870*/  FADD R180, R27, R180 ;  /* 0x000000b41bb47221 */ /* 0x000fc80000000000 */
[----:B------:R-:W-:Y:S02]  /*c880*/  FADD R180, R26, R180 ;  /* 0x000000b41ab47221 */ /* 0x000fe40000000000 */
[----:B------:R-:W-:Y:S02]  /*c890*/  FADD R181, R10, R181 ;  /* 0x000000b50ab57221 */ /* 0x000fe40000000000 */
[----:B------:R-:W-:Y:S02]  /*c8a0*/  FADD R180, R128, R180 ;  /* 0x000000b480b47221 */ /* 0x000fe40000000000 */
[----:B------:R-:W-:Y:S02]  /*c8b0*/  FADD R10, R4, R177 ;  /* 0x000000b1040a7221 */ /* 0x000fe40000000000 */
[----:B------:R-:W-:Y:S02]  /*c8c0*/  FADD R181, R11, R181 ;  /* 0x000000b50bb57221 */ /* 0x000fe40000000000 */
[----:B------:R-:W-:-:S02]  /*c8d0*/  FADD R20, R20, R180 ;  /* 0x000000b414147221 */ /* 0x000fc40000000000 */
[----:B------:R-:W-:Y:S02]  /*c8e0*/  FADD R10, R28, R10 ;  /* 0x0000000a1c0a7221 */ /* 0x000fe40000000000 */
[----:B------:R-:W-:Y:S01]  /*c8f0*/  FADD R21, R21, R181 ;  /* 0x000000b515157221 */ /* 0x000fe20000000000 */
[----:B------:R-:W0:Y:S04]  /*c900*/  SHFL.BFLY PT, R11, R20, 0x2, 0x1f ;  /* 0x0c401f00140b7f89 */ /* 0x000e2800000e0000 */
[----:B------:R-:W1:Y:S04]  /*c910*/  SHFL.BFLY PT, R24, R9, 0x2, 0x1f ;  /* 0x0c401f0009187f89 */ /* 0x000e6800000e0000 */
[----:B------:R-:W1:Y:S04]  /*c920*/  SHFL.BFLY PT, R26, R10, 0x2, 0x1f ;  /* 0x0c401f000a1a7f89 */ /* 0x000e6800000e0000 */
[----:B------:R-:W4:Y:S01]  /*c930*/  SHFL.BFLY PT, R27, R21, 0x2, 0x1f ;  /* 0x0c401f00151b7f89 */ /* 0x000f2200000e0000 */
[C---:B------:R-:W-:Y:S08]  /*c940*/  HMMA.16816.F32.BF16 R44, R16.reuse, R46, R88 ;  /* 0x0000002e102c723c */ /* 0x040ff00000041858 */
[C---:B------:R-:W-:Y:S08]  /*c950*/  HMMA.16816.F32.BF16 R32, R16.reuse, R42, R92 ;  /* 0x0000002a1020723c */ /* 0x040ff0000004185c */
[----:B------:R-:W-:Y:S01]  /*c960*/  HMMA.16816.F32.BF16 R28, R16, R38, R96 ;  /* 0x00000026101c723c */ /* 0x000fe20000041860 */
[----:B0-----:R-:W-:-:S02]  /*c970*/  FADD R11, R20, R11 ;  /* 0x0000000b140b7221 */ /* 0x001fc40000000000 */
[----:B-1----:R-:W-:Y:S02]  /*c980*/  FADD R24, R9, R24 ;  /* 0x0000001809187221 */ /* 0x002fe40000000000 */
[----:B------:R-:W-:Y:S01]  /*c990*/  FADD R26, R10, R26 ;  /* 0x0000001a0a1a7221 */ /* 0x000fe20000000000 */
[----:B------:R-:W0:Y:S01]  /*c9a0*/  SHFL.BFLY PT, R4, R11, 0x1, 0x1f ;  /* 0x0c201f000b047f89 */ /* 0x000e2200000e0000 */
[----:B----4-:R-:W-:-:S03]  /*c9b0*/  FADD R27, R21, R27 ;  /* 0x0000001b151b7221 */ /* 0x010fc60000000000 */
[----:B------:R-:W1:Y:S04]  /*c9c0*/  SHFL.BFLY PT, R9, R24, 0x1, 0x1f ;  /* 0x0c201f0018097f89 */ /* 0x000e6800000e0000 */
[----:B------:R-:W4:Y:S04]  /*c9d0*/  SHFL.BFLY PT, R10, R26, 0x1, 0x1f ;  /* 0x0c201f001a0a7f89 */ /* 0x000f2800000e0000 */
[----:B------:R-:W-:Y:S04]  /*c9e0*/  STL.64 [R1+0x20], R44 ;  /* 0x0000202c01007387 */ /* 0x000fe80000100a00 */
[----:B------:R-:W0:Y:S04]  /*c9f0*/  SHFL.BFLY PT, R12, R27, 0x1, 0x1f ;  /* 0x0c201f001b0c7f89 */ /* 0x000e2800000e0000 */
[----:B------:R-:W-:Y:S04]  /*ca00*/  STL.64 [R1+0x28], R46 ;  /* 0x0000282e01007387 */ /* 0x000fe80000100a00 */
[----:B------:R-:W-:Y:S04]  /*ca10*/  STL.64 [R1+0x10], R32 ;  /* 0x0000102001007387 */ /* 0x000fe80000100a00 */
[----:B------:R-:W-:Y:S04]  /*ca20*/  STL.64 [R1+0x18], R34 ;  /* 0x0000182201007387 */ /* 0x000fe80000100a00 */
[----:B------:R0:W-:Y:S04]  /*ca30*/  STL.64 [R1], R28 ;  /* 0x0000001c01007387 */ /* 0x0001e80000100a00 */
[----:B0-----:R-:W0:Y:S01]  /*ca40*/  S2R R29, SR_CTAID.X ;  /* 0x00000000001d7919 */ /* 0x001e220000002500 */
[----:B------:R-:W-:-:S02]  /*ca50*/  FADD R11, R11, R4 ;  /* 0x000000040b0b7221 */ /* 0x000fc40000000000 */
[----:B-1----:R-:W-:Y:S02]  /*ca60*/  FADD R9, R24, R9 ;  /* 0x0000000918097221 */ /* 0x002fe40000000000 */
[----:B----4-:R-:W-:Y:S02]  /*ca70*/  FADD R10, R26, R10 ;  /* 0x0000000a1a0a7221 */ /* 0x010fe40000000000 */
[----:B------:R-:W-:Y:S01]  /*ca80*/  FADD R27, R27, R12 ;  /* 0x0000000c1b1b7221 */ /* 0x000fe20000000000 */
[----:B------:R-:W-:Y:S01]  /*ca90*/  UIADD3 UR4, UP0, UR4, 0x80, URZ ;  /* 0x0000008004047890 */ /* 0x000fe2000ff1e03f */
[----:B------:R1:W-:Y:S03]  /*caa0*/  STL.64 [R1+0x8], R30 ;  /* 0x0000081e01007387 */ /* 0x0003e60000100a00 */
[----:B------:R-:W-:Y:S01]  /*cab0*/  UIADD3.X UR5, URZ, UR5, URZ, UP0, !UPT ;  /* 0x000000053f057290 */ /* 0x000fe200087fe43f */
[----:B0-----:R-:W-:-:S04]  /*cac0*/  SHF.L.U32 R29, R29, 0x8, RZ ;  /* 0x000000081d1d7819 */ /* 0x001fc800000006ff */
[----:B------:R-:W-:Y:S02]  /*cad0*/  IADD3 R29, R29, 0x100, RZ ;  /* 0x000001001d1d7810 */ /* 0x000fe40007ffe0ff */
[----:B------:R-:W-:Y:S02]  /*cae0*/  MOV R14, UR5 ;  /* 0x00000005000e7c02 */ /* 0x000fe40008000f00 */
[----:B------:R-:W-:-:S04]  /*caf0*/  ISETP.LE.U32.AND P0, PT, R29, UR4, PT ;  /* 0x000000041d007c0c */ /* 0x000fc8000bf03070 */
[----:B------:R-:W-:Y:S01]  /*cb00*/  ISETP.GE.U32.AND.EX P0, PT, R14, RZ, PT, P0 ;  /* 0x000000ff0e00720c */ /* 0x000fe20003f06100 */
[----:B------:R-:W-:Y:S01]  /*cb10*/  IMAD.MOV.U32 R13, RZ, RZ, 0x80 ;  /* 0x00000080ff0d7424 */ /* 0x000fe200078e00ff */
[----:B------:R-:W-:Y:S03]  /*cb20*/  HMMA.16816.F32.BF16 R76, R16, R78, R108 ;  /* 0x0000004e104c723c */ /* 0x000fe6000004186c */
[C---:B------:R-:W-:Y:S02]  /*cb30*/  IMAD R3, R13.reuse, c[0x0][0x1b4], R3 ;  /* 0x00006d000d037a24 */ /* 0x040fe400078e0203 */
[----:B------:R-:W-:-:S03]  /*cb40*/  IMAD R240, R13, c[0x0][0x1a4], R240 ;  /* 0x000069000df07a24 */ /* 0x000fc600078e02f0 */
[C---:B------:R-:W-:Y:S08]  /*cb50*/  HMMA.16816.F32.BF16 R100, R16.reuse, R102, R116 ;  /* 0x000000661064723c */ /* 0x040ff00000041874 */
[C---:B------:R-:W-:Y:S08]  /*cb60*/  HMMA.16816.F32.BF16 R112, R16.reuse, R114, R120 ;  /* 0x000000721070723c */ /* 0x040ff00000041878 */
[----:B------:R-:W-:Y:S01]  /*cb70*/  HMMA.16816.F32.BF16 R104, R16, R106, R124 ;  /* 0x0000006a1068723c */ /* 0x000fe2000004187c */
[----:B--2---:R-:W-:-:S02]  /*cb80*/  FFMA R25, R176, R25, R11 ;  /* 0x00000019b0197223 */ /* 0x004fc4000000000b */
[----:B---3--:R-:W-:-:S03]  /*cb90*/  FFMA R23, R172, R23, R9 ;  /* 0x00000017ac177223 */ /* 0x008fc60000000009 */
[----:B------:R1:W-:Y:S04]  /*cba0*/  STL [R1+0x100], R25 ;  /* 0x0001001901007387 */ /* 0x0003e80000100800 */
[----:B------:R1:W-:Y:S01]  /*cbb0*/  STL [R1+0xfc], R23 ;  /* 0x0000fc1701007387 */ /* 0x0003e20000100800 */
[----:B------:R-:W-:-:S03]  /*cbc0*/  FFMA R22, R171, R22, R10 ;  /* 0x00000016ab167223 */ /* 0x000fc6000000000a */
[----:B------:R1:W-:Y:S01]  /*cbd0*/  STL [R1+0xcc], R6 ;  /* 0x0000cc0601007387 */ /* 0x0003e20000100800 */
[----:B------:R-:W-:-:S03]  /*cbe0*/  FFMA R15, R174, R15, R27 ;  /* 0x0000000fae0f7223 */ /* 0x000fc6000000001b */
[----:B------:R1:W-:Y:S04]  /*cbf0*/  STL [R1+0xf8], R22 ;  /* 0x0000f81601007387 */ /* 0x0003e80000100800 */
[----:B------:R1:W-:Y:S04]  /*cc00*/  STL [R1+0x104], R15 ;  /* 0x0001040f01007387 */ /* 0x0003e80000100800 */
[----:B------:R1:W-:Y:S04]  /*cc10*/  STL [R1+0xc8], R5 ;  /* 0x0000c80501007387 */ /* 0x0003e80000100800 */
[----:B------:R1:W-:Y:S04]  /*cc20*/  STL [R1+0xe0], R7 ;  /* 0x0000e00701007387 */ /* 0x0003e80000100800 */
[----:B------:R1:W-:Y:S01]  /*cc30*/  STL [R1+0xec], R8 ;  /* 0x0000ec0801007387 */ /* 0x0003e20000100800 */
[----:B------:R-:W-:Y:S01]  /*cc40*/  @P0 CALL.REL.NOINC `(.L_x_1) ;  /* 0x0000001000000944 */ /* 0x000fe20003c00000 */
[----:B------:R-:W-:Y:S05]  /*cc50*/  BRA `(.L_x_2) ;  /* 0xffff67b000007947 */ /* 0x000fea000383ffff */
.L_x_1:
[----:B-----5:R-:W-:Y:S01]  /*cc60*/  IMAD.MOV.U32 R0, RZ, RZ, R8 ;  /* 0x000000ffff007224 */ /* 0x020fe200078e0008 */
[----:B------:R-:W-:Y:S01]  /*cc70*/  MOV R3, R7 ;  /* 0x0000000700037202 */ /* 0x000fe20000000f00 */
[----:B------:R-:W-:Y:S01]  /*cc80*/  IMAD.MOV.U32 R2, RZ, RZ, R5 ;  /* 0x000000ffff027224 */ /* 0x000fe200078e0005 */
[----:B------:R-:W-:-:S02]  /*cc90*/  MOV R24, R6 ;  /* 0x0000000600187202 */ /* 0x000fc40000000f00 */
.L_x_0:
[----:B-1----:R-:W2:Y:S04]  /*cca0*/  LDL.LU R15, [R1+0x50] ;  /* 0x00005000010f7983 */ /* 0x002ea80000300800 */
[----:B------:R-:W3:Y:S04]  /*ccb0*/  LDL.LU R14, [R1+0x54] ;  /* 0x00005400010e7983 */ /* 0x000ee80000300800 */
[----:B------:R-:W4:Y:S04]  /*ccc0*/  LDL.LU R13, [R1+0x58] ;  /* 0x00005800010d7983 */ /* 0x000f280000300800 */
[----:B------:R-:W5:Y:S04]  /*ccd0*/  LDL.LU R12, [R1+0x5c] ;  /* 0x00005c00010c7983 */ /* 0x000f680000300800 */
        /* <DEDUP_REMOVED lines=28> */
[----:B------:R-:W0:Y:S04]  /*cea0*/  S2R R168, SR_TID.X ;  /* 0x0000000000a87919 */ /* 0x000e280000002100 */
[----:B------:R-:W1:Y:S04]  /*ceb0*/  S2R R152, SR_CTAID.Y ;  /* 0x0000000000987919 */ /* 0x000e680000002600 */
[----:B------:R-:W0:Y:S04]  /*cec0*/  S2R R36, SR_TID.X ;  /* 0x0000000000247919 */ /* 0x000e280000002100 */
[----:B------:R-:W1:Y:S01]  /*ced0*/  S2R R146, SR_CTAID.X ;  /* 0x0000000000927919 */ /* 0x000e620000002500 */
[----:B0-----:R-:W-:-:S02]  /*cee0*/  LOP3.LUT R23, R36, 0xe0, RZ, 0xc0, !PT ;  /* 0x000000e024177812 */ /* 0x001fc400078ec0ff */
[----:B------:R-:W-:Y:S02]  /*cef0*/  LOP3.LUT R36, R36, 0x1c, RZ, 0xc0, !PT ;  /* 0x0000001c24247812 */ /* 0x000fe400078ec0ff */
[----:B--2---:R-:W-:-:S03]  /*cf00*/  MOV R97, R15 ;  /* 0x0000000f00617202 */ /* 0x004fc60000000f00 */
[----:B------:R-:W-:Y:S02]  /*cf10*/  IMAD R23, R23, 0x2, R36 ;  /* 0x0000000217177824 */ /* 0x000fe400078e0224 */
[----:B---3--:R-:W-:Y:S01]  /*cf20*/  IMAD.MOV.U32 R95, RZ, RZ, R14 ;  /* 0x000000ffff5f7224 */ /* 0x008fe200078e000e */
[----:B----4-:R-:W-:Y:S01]  /*cf30*/  MOV R93, R13 ;  /* 0x0000000d005d7202 */ /* 0x010fe20000000f00 */
[----:B-----5:R-:W-:Y:S02]  /*cf40*/  IMAD.MOV.U32 R87, RZ, RZ, R12 ;  /* 0x000000ffff577224 */ /* 0x020fe400078e000c */
[----:B------:R-:W-:Y:S02]  /*cf50*/  IMAD.MOV.U32 R89, RZ, RZ, R10 ;  /* 0x000000ffff597224 */ /* 0x000fe400078e000a */
[----:B------:R-:W2:Y:S01]  /*cf60*/  LDL.LU R10, [R1+0x104] ;  /* 0x00010400010a7983 */ /* 0x000ea20000300800 */
[----:B------:R-:W-:-:S03]  /*cf70*/  MOV R91, R11 ;  /* 0x0000000b005b7202 */ /* 0x000fc60000000f00 */
[----:B------:R-:W3:Y:S04]  /*cf80*/  LDL.LU R81, [R1+0x30] ;  /* 0x0000300001517983 */ /* 0x000ee80000300800 */
[----:B------:R-:W4:Y:S04]  /*cf90*/  LDL.LU R75, [R1+0x34] ;  /* 0x00003400014b7983 */ /* 0x000f280000300800 */
[----:B------:R-:W5:Y:S01]  /*cfa0*/  LDL.LU R73, [R1+0x38] ;  /* 0x0000380001497983 */ /* 0x000f620000300800 */
[----:B------:R-:W-:-:S03]  /*cfb0*/  MOV R145, R35 ;  /* 0x0000002300917202 */ /* 0x000fc60000000f00 */
[----:B------:R-:W3:Y:S01]  /*cfc0*/  LDL.LU R59, [R1+0x3c] ;  /* 0x00003c00013b7983 */ /* 0x000ee20000300800 */
[----:B------:R-:W-:-:S03]  /*cfd0*/  IMAD.MOV.U32 R143, RZ, RZ, R34 ;  /* 0x000000ffff8f7224 */ /* 0x000fc600078e0022 */
[----:B------:R-:W3:Y:S04]  /*cfe0*/  LDL.LU R71, [R1+0x20] ;  /* 0x0000200001477983 */ /* 0x000ee80000300800 */
[----:B------:R-:W3:Y:S04]  /*cff0*/  LDL.LU R69, [R1+0x24] ;  /* 0x0000240001457983 */ /* 0x000ee80000300800 */
[----:B------:R-:W3:Y:S01]  /*d000*/  LDL.LU R53, [R1+0x28] ;  /* 0x0000280001357983 */ /* 0x000ee20000300800 */
[----:B------:R-:W-:-:S03]  /*d010*/  MOV R141, R33 ;  /* 0x00000021008d7202 */ /* 0x000fc60000000f00 */
[----:B------:R-:W3:Y:S01]  /*d020*/  LDL.LU R57, [R1+0x2c] ;  /* 0x00002c0001397983 */ /* 0x000ee20000300800 */
[----:B------:R-:W-:-:S03]  /*d030*/  IMAD.MOV.U32 R139, RZ, RZ, R32 ;  /* 0x000000ffff8b7224 */ /* 0x000fc600078e0020 */
[----:B------:R-:W3:Y:S04]  /*d040*/  LDL.LU R14, [R1+0x100] ;  /* 0x00010000010e7983 */ /* 0x000ee80000300800 */
[----:B------:R-:W4:Y:S04]  /*d050*/  LDL.LU R67, [R1+0x10] ;  /* 0x0000100001437983 */ /* 0x000f280000300800 */
[----:B------:R-:W4:Y:S01]  /*d060*/  LDL.LU R65, [R1+0x14] ;  /* 0x0000140001417983 */ /* 0x000f220000300800 */
[----:B------:R-:W-:-:S03]  /*d070*/  MOV R137, R31 ;  /* 0x0000001f00897202 */ /* 0x000fc60000000f00 */
[----:B------:R-:W4:Y:S01]  /*d080*/  LDL.LU R51, [R1+0x18] ;  /* 0x0000180001337983 */ /* 0x000f220000300800 */
[----:B------:R-:W-:-:S03]  /*d090*/  IMAD.MOV.U32 R135, RZ, RZ, R30 ;  /* 0x000000ffff877224 */ /* 0x000fc600078e001e */
[----:B------:R-:W4:Y:S01]  /*d0a0*/  LDL.LU R55, [R1+0x1c] ;  /* 0x00001c0001377983 */ /* 0x000f220000300800 */
[----:B------:R-:W-:-:S03]  /*d0b0*/  MOV R133, R29 ;  /* 0x0000001d00857202 */ /* 0x000fc60000000f00 */
[----:B------:R-:W4:Y:S01]  /*d0c0*/  LDL.LU R12, [R1+0xfc] ;  /* 0x0000fc00010c7983 */ /* 0x000f220000300800 */
[----:B------:R-:W-:-:S03]  /*d0d0*/  IMAD.MOV.U32 R131, RZ, RZ, R28 ;  /* 0x000000ffff837224 */ /* 0x000fc600078e001c */
[----:B------:R-:W5:Y:S01]  /*d0e0*/  LDL.LU R11, [R1+0xf8] ;  /* 0x0000f800010b7983 */ /* 0x000f620000300800 */
[----:B------:R-:W-:-:S03]  /*d0f0*/  MOV R129, R27 ;  /* 0x0000001b00817202 */ /* 0x000fc60000000f00 */
[----:B------:R-:W5:Y:S01]  /*d100*/  LDL.LU R63, [R1] ;  /* 0x00000000013f7983 */ /* 0x000f620000300800 */
[----:B------:R-:W-:-:S03]  /*d110*/  IMAD.MOV.U32 R127, RZ, RZ, R26 ;  /* 0x000000ffff7f7224 */ /* 0x000fc600078e001a */
[----:B------:R-:W5:Y:S01]  /*d120*/  LDL.LU R61, [R1+0x4] ;  /* 0x00000400013d7983 */ /* 0x000f620000300800 */
[----:B------:R-:W-:-:S03]  /*d130*/  MOV R125, R25 ;  /* 0x00000019007d7202 */ /* 0x000fc60000000f00 */
[----:B------:R-:W5:Y:S01]  /*d140*/  LDL.LU R49, [R1+0x8] ;  /* 0x0000080001317983 */ /* 0x000f620000300800 */
[----:B------:R-:W-:-:S03]  /*d150*/  IMAD.MOV.U32 R123, RZ, RZ, R22 ;  /* 0x000000ffff7b7224 */ /* 0x000fc600078e0016 */
[----:B------:R-:W5:Y:S01]  /*d160*/  LDL.LU R47, [R1+0xc] ;  /* 0x00000c00012f7983 */ /* 0x000f620000300800 */
[----:B------:R-:W-:-:S03]  /*d170*/  MOV R121, R21 ;  /* 0x0000001500797202 */ /* 0x000fc60000000f00 */
[----:B------:R-:W0:Y:S01]  /*d180*/  S2R R13, SR_TID.X ;  /* 0x00000000000d7919 */ /* 0x000e220000002100 */
[----:B------:R-:W-:Y:S01]  /*d190*/  IMAD.MOV.U32 R119, RZ, RZ, R20 ;  /* 0x000000ffff777224 */ /* 0x000fe200078e0014 */
[----:B------:R-:W-:Y:S01]  /*d1a0*/  MOV R117, R19 ;  /* 0x0000001300757202 */ /* 0x000fe20000000f00 */
[----:B------:R-:W-:Y:S01]  /*d1b0*/  IMAD.MOV.U32 R111, RZ, RZ, R18 ;  /* 0x000000ffff6f7224 */ /* 0x000fe200078e0012 */
[----:B------:R-:W-:Y:S01]  /*d1c0*/  MOV R109, R17 ;  /* 0x00000011006d7202 */ /* 0x000fe20000000f00 */
[----:B------:R-:W-:Y:S01]  /*d1d0*/  IMAD.MOV.U32 R99, RZ, RZ, R16 ;  /* 0x000000ffff637224 */ /* 0x000fe200078e0010 */
[----:B0-----:R-:W-:Y:S01]  /*d1e0*/  LOP3.LUT R13, R13, 0x3, RZ, 0xc0, !PT ;  /* 0x000000030d0d7812 */ /* 0x001fe200078ec0ff */
[C---:B------:R-:W-:Y:S01]  /*d1f0*/  IMAD.SHL.U32 R18, R168.reuse, 0x8, RZ ;  /* 0x00000008a8127824 */ /* 0x040fe200078e00ff */
[----:B------:R-:W-:Y:S02]  /*d200*/  SHF.L.U32 R19, R168, 0x2, RZ ;  /* 0x00000002a8137819 */ /* 0x000fe400000006ff */
[----:B------:R-:W-:-:S02]  /*d210*/  SHF.R.U32.HI R26, RZ, 0x1, R168 ;  /* 0x00000001ff1a7819 */ /* 0x000fc400000116a8 */
[----:B------:R-:W-:Y:S02]  /*d220*/  LOP3.LUT R18, R18, 0x38, RZ, 0xc0, !PT ;  /* 0x0000003812127812 */ /* 0x000fe400078ec0ff */
[----:B------:R-:W-:Y:S01]  /*d230*/  LOP3.LUT R25, R19, 0x3c0, RZ, 0xc0, !PT ;  /* 0x000003c013197812 */ /* 0x000fe200078ec0ff */
[----:B------:R-:W0:Y:S01]  /*d240*/  S2R R27, SR_TID.X ;  /* 0x00000000001b7919 */ /* 0x000e220000002100 */
[C---:B-1----:R-:W-:Y:S02]  /*d250*/  PRMT R146, R168.reuse, 0x6540, R146 ;  /* 0x00006540a8927816 */ /* 0x042fe40000000092 */
[----:B------:R-:W-:Y:S01]  /*d260*/  SHF.L.U32 R16, R168, 0xb, RZ ;  /* 0x0000000ba8107819 */ /* 0x000fe200000006ff */
[----:B------:R-:W-:-:S03]  /*d270*/  IMAD.SHL.U32 R23, R23, 0x4, RZ ;  /* 0x0000000417177824 */ /* 0x000fc600078e00ff */
[----:B------:R-:W-:Y:S02]  /*d280*/  LOP3.LUT R16, R16, 0x3000, RZ, 0xc0, !PT ;  /* 0x0000300010107812 */ /* 0x000fe400078ec0ff */
[----:B0-----:R-:W-:-:S04]  /*d290*/  LOP3.LUT R31, R27, 0xff, RZ, 0xc0, !PT ;  /* 0x000000ff1b1f7812 */ /* 0x001fc800078ec0ff */
[----:B------:R-:W-:Y:S02]  /*d2a0*/  LEA R36, R31, R16, 0x4 ;  /* 0x000000101f247211 */ /* 0x000fe400078e20ff */
[----:B--2---:R-:W-:Y:S01]  /*d2b0*/  MOV R147, R10 ;  /* 0x0000000a00937202 */ /* 0x004fe20000000f00 */
[----:B------:R-:W-:-:S03]  /*d2c0*/  IMAD.SHL.U32 R10, R168, 0x200, RZ ;  /* 0x00000200a80a7824 */ /* 0x000fc600078e00ff */
[C---:B------:R-:W-:Y:S01]  /*d2d0*/  FSETP.GEU.AND P1, PT, R147.reuse, 1.175494350822287508e-38, PT ;  /* 0x008000009300780b */ /* 0x040fe20003f2e000 */
[----:B------:R-:W-:Y:S01]  /*d2e0*/  FMUL R20, R147, 8388608 ;  /* 0x4b00000093147820 */ /* 0x000fe20000400000 */
[----:B------:R-:W-:-:S04]  /*d2f0*/  LOP3.LUT R10, R10, 0x3000, RZ, 0xc0, !PT ;  /* 0x000030000a0a7812 */ /* 0x000fc800078ec0ff */
[----:B------:R-:W-:Y:S01]  /*d300*/  FSEL R20, R20, R147, !P1 ;  /* 0x0000009314147208 */ /* 0x000fe20004800000 */
[----:B------:R-:W-:-:S03]  /*d310*/  IMAD R28, R13, 0x20, R10 ;  /* 0x000000200d1c7824 */ /* 0x000fc600078e020a */
[----:B------:R-:W-:-:S04]  /*d320*/  IADD3 R10, R20, -0x3f3504f3, RZ ;  /* 0xc0cafb0d140a7810 */ /* 0x000fc80007ffe0ff */
[----:B------:R-:W-:Y:S02]  /*d330*/  LOP3.LUT R15, R10, 0xff800000, RZ, 0xc0, !PT ;  /* 0xff8000000a0f7812 */ /* 0x000fe400078ec0ff */
[----:B---3--:R-:W-:-:S04]  /*d340*/  MOV R42, R14 ;  /* 0x0000000e002a7202 */ /* 0x008fc80000000f00 */
[C---:B------:R-:W-:Y:S01]  /*d350*/  FSETP.GEU.AND P2, PT, R42.reuse, 1.175494350822287508e-38, PT ;  /* 0x008000002a00780b */ /* 0x040fe20003f4e000 */
[----:B------:R-:W-:-:S05]  /*d360*/  FMUL R21, R42, 8388608 ;  /* 0x4b0000002a157820 */ /* 0x000fca0000400000 */
[----:B------:R-:W-:Y:S02]  /*d370*/  FSEL R21, R21, R42, !P2 ;  /* 0x0000002a15157208 */ /* 0x000fe40005000000 */
[----:B----4-:R-:W-:Y:S01]  /*d380*/  MOV R37, R12 ;  /* 0x0000000c00257202 */ /* 0x010fe20000000f00 */
[----:B-----5:R-:W-:-:S03]  /*d390*/  IMAD.MOV.U32 R30, RZ, RZ, R11 ;  /* 0x000000ffff1e7224 */ /* 0x020fc600078e000b */
[C---:B------:R-:W-:Y:S01]  /*d3a0*/  FSETP.GEU.AND P3, PT, R37.reuse, 1.175494350822287508e-38, PT ;  /* 0x008000002500780b */ /* 0x040fe20003f6e000 */
[----:B------:R-:W-:Y:S01]  /*d3b0*/  FMUL R22, R37, 8388608 ;  /* 0x4b00000025167820 */ /* 0x000fe20000400000 */
[----:B------:R-:W-:Y:S01]  /*d3c0*/  IADD3 R10, R21, -0x3f3504f3, RZ ;  /* 0xc0cafb0d150a7810 */ /* 0x000fe20007ffe0ff */
[C---:B------:R-:W-:Y:S01]  /*d3d0*/  FMUL R29, R30.reuse, 8388608 ;  /* 0x4b0000001e1d7820 */ /* 0x040fe20000400000 */
[----:B------:R-:W-:Y:S02]  /*d3e0*/  FSETP.GEU.AND P4, PT, R30, 1.175494350822287508e-38, PT ;  /* 0x008000001e00780b */ /* 0x000fe40003f8e000 */
[----:B------:R-:W-:Y:S02]  /*d3f0*/  FSEL R22, R22, R37, !P3 ;  /* 0x0000002516167208 */ /* 0x000fe40005800000 */
[----:B------:R-:W-:Y:S02]  /*d400*/  LOP3.LUT R44, R10, 0xff800000, RZ, 0xc0, !PT ;  /* 0xff8000000a2c7812 */ /* 0x000fe400078ec0ff */
[----:B------:R-:W-:-:S02]  /*d410*/  IADD3 R10, R22, -0x3f3504f3, RZ ;  /* 0xc0cafb0d160a7810 */ /* 0x000fc40007ffe0ff */
[----:B------:R-:W-:Y:S02]  /*d420*/  FSEL R29, R29, R30, !P4 ;  /* 0x0000001e1d1d7208 */ /* 0x000fe40006000000 */
[----:B------:R-:W-:Y:S02]  /*d430*/  LOP3.LUT R39, R10, 0xff800000, RZ, 0xc0, !PT ;  /* 0xff8000000a277812 */ /* 0x000fe400078ec0ff */
[----:B------:R-:W-:Y:S01]  /*d440*/  IADD3 R10, R29, -0x3f3504f3, RZ ;  /* 0xc0cafb0d1d0a7810 */ /* 0x000fe20007ffe0ff */
[----:B------:R-:W-:-:S03]  /*d450*/  IMAD R12, R152, c[0x0][0x1c0], RZ ;  /* 0x00007000980c7a24 */ /* 0x000fc600078e02ff */
[----:B------:R-:W-:Y:S02]  /*d460*/  LOP3.LUT R46, R10, 0xff800000, RZ, 0xc0, !PT ;  /* 0xff8000000a2e7812 */ /* 0x000fe400078ec0ff */
[----:B------:R-:W-:Y:S02]  /*d470*/  LOP3.LUT R10, R26, 0x4, RZ, 0xc0, !PT ;  /* 0x000000041a0a7812 */ /* 0x000fe400078ec0ff */
[----:B------:R-:W-:Y:S02]  /*d480*/  FSETP.GT.AND P0, PT, |R30|, 8.50705917302346158658e+37, PT ;  /* 0x7e8000001e00780b */ /* 0x000fe40003f04200 */
[----:B------:R-:W-:Y:S01]  /*d490*/  IADD3 R25, R10, R18, R25 ;  /* 0x000000120a197210 */ /* 0x000fe20007ffe019 */
[C---:B------:R-:W-:Y:S01]  /*d4a0*/  IMAD.HI R18, R12.reuse, 0x2, RZ ;  /* 0x000000020c127827 */ /* 0x040fe200078e02ff */
[----:B------:R-:W-:Y:S01]  /*d4b0*/  SHF.L.U32 R26, R12, 0x1, RZ ;  /* 0x000000010c1a7819 */ /* 0x000fe200000006ff */
[----:B------:R-:W0:Y:S01]  /*d4c0*/  I2F R11, R15 ;  /* 0x0000000f000b7306 */ /* 0x000e220000201400 */
[----:B------:R-:W-:Y:S01]  /*d4d0*/  FSEL R12, RZ, -23, P2 ;  /* 0xc1b80000ff0c7808 */ /* 0x000fe20001000000 */
[----:B------:R-:W-:Y:S01]  /*d4e0*/  BAR.SYNC.DEFER_BLOCKING 0x0 ;  /* 0x0000000000007b1d */ /* 0x000fe20000010000 */
[----:B------:R-:W-:-:S02]  /*d4f0*/  FSETP.GEU.AND P2, PT, |R30|, 1.175494350822287508e-38, PT ;  /* 0x008000001e00780b */ /* 0x000fc40003f4e200 */
[----:B------:R-:W-:-:S03]  /*d500*/  FSEL R10, RZ, -23, P1 ;  /* 0xc1b80000ff0a7808 */ /* 0x000fc60000800000 */
[----:B------:R-:W-:Y:S01]  /*d510*/  @P0 FMUL R30, R30, 0.25 ;  /* 0x3e8000001e1e0820 */ /* 0x000fe20000400000 */
[----:B------:R-:W-:Y:S01]  /*d520*/  FSETP.GT.AND P1, PT, |R37|, 8.50705917302346158658e+37, PT ;  /* 0x7e8000002500780b */ /* 0x000fe20003f24200 */
[----:B------:R-:W-:Y:S02]  /*d530*/  @P0 FMUL R107, R107, 0.25 ;  /* 0x3e8000006b6b0820 */ /* 0x000fe40000400000 */
[----:B------:R-:W-:Y:S02]  /*d540*/  @P0 FMUL R106, R106, 0.25 ;  /* 0x3e8000006a6a0820 */ /* 0x000fe40000400000 */
[----:B------:R-:W-:Y:S02]  /*d550*/  @P0 FMUL R115, R115, 0.25 ;  /* 0x3e80000073730820 */ /* 0x000fe40000400000 */
[----:B------:R-:W-:Y:S02]  /*d560*/  @P0 FMUL R114, R114, 0.25 ;  /* 0x3e80000072720820 */ /* 0x000fe40000400000 */
[----:B------:R-:W-:-:S02]  /*d570*/  @P0 FMUL R103, R103, 0.25 ;  /* 0x3e80000067670820 */ /* 0x000fc40000400000 */
[----:B------:R-:W-:Y:S02]  /*d580*/  @P0 FMUL R102, R102, 0.25 ;  /* 0x3e80000066660820 */ /* 0x000fe40000400000 */
        /* <DEDUP_REMOVED lines=10> */
[----:B------:R-:W-:Y:S01]  /*d630*/  @!P2 FMUL R30, R30, 16777216 ;  /* 0x4b8000001e1ea820 */ /* 0x000fe20000400000 */
[----:B------:R-:W1:Y:S01]  /*d640*/  I2F R19, R46 ;  /* 0x0000002e00137306 */ /* 0x000e620000201400 */
[----:B0-----:R-:W-:-:S02]  /*d650*/  FFMA.FTZ R40, R11, 1.1920928955078125e-07, R10 ;  /* 0x340000000b287823 */ /* 0x001fc4000001000a */
[----:B------:R-:W-:Y:S02]  /*d660*/  @!P2 FMUL R107, R107, 16777216 ;  /* 0x4b8000006b6ba820 */ /* 0x000fe40000400000 */
[----:B------:R-:W-:Y:S02]  /*d670*/  @!P2 FMUL R106, R106, 16777216 ;  /* 0x4b8000006a6aa820 */ /* 0x000fe40000400000 */
[----:B------:R-:W-:Y:S01]  /*d680*/  @!P2 FMUL R115, R115, 16777216 ;  /* 0x4b8000007373a820 */ /* 0x000fe20000400000 */
[----:B------:R-:W0:Y:S01]  /*d690*/  MUFU.RCP R10, R30 ;  /* 0x0000001e000a7308 */ /* 0x000e220000001000 */
[----:B------:R-:W-:Y:S02]  /*d6a0*/  @!P2 FMUL R114, R114, 16777216 ;  /* 0x4b8000007272a820 */ /* 0x000fe40000400000 */
[----:B------:R-:W-:Y:S02]  /*d6b0*/  @!P2 FMUL R103, R103, 16777216 ;  /* 0x4b8000006767a820 */ /* 0x000fe40000400000 */
[----:B------:R-:W-:-:S02]  /*d6c0*/  @!P2 FMUL R102, R102, 16777216 ;  /* 0x4b8000006666a820 */ /* 0x000fc40000400000 */
[----:B------:R-:W-:Y:S02]  /*d6d0*/  @!P2 FMUL R79, R79, 16777216 ;  /* 0x4b8000004f4fa820 */ /* 0x000fe40000400000 */
[----:B------:R-:W-:Y:S02]  /*d6e0*/  @!P2 FMUL R78, R78, 16777216 ;  /* 0x4b8000004e4ea820 */ /* 0x000fe40000400000 */
[----:B------:R-:W-:Y:S02]  /*d6f0*/  @!P2 FMUL R47, R47, 16777216 ;  /* 0x4b8000002f2fa820 */ /* 0x000fe40000400000 */
[----:B------:R-:W-:Y:S02]  /*d700*/  @!P2 FMUL R49, R49, 16777216 ;  /* 0x4b8000003131a820 */ /* 0x000fe40000400000 */
[----:B------:R-:W-:Y:S02]  /*d710*/  @!P2 FMUL R55, R55, 16777216 ;  /* 0x4b8000003737a820 */ /* 0x000fe40000400000 */
[----:B------:R-:W-:-:S02]  /*d720*/  @!P2 FMUL R51, R51, 16777216 ;  /* 0x4b8000003333a820 */ /* 0x000fc40000400000 */
[----:B------:R-:W-:Y:S02]  /*d730*/  @!P2 FMUL R57, R57, 16777216 ;  /* 0x4b8000003939a820 */ /* 0x000fe40000400000 */
[----:B------:R-:W-:Y:S02]  /*d740*/  @!P2 FMUL R53, R53, 16777216 ;  /* 0x4b8000003535a820 */ /* 0x000fe40000400000 */
[----:B------:R-:W-:Y:S02]  /*d750*/  @!P2 FMUL R59, R59, 16777216 ;  /* 0x4b8000003b3ba820 */ /* 0x000fe40000400000 */
[----:B------:R-:W-:Y:S01]  /*d760*/  @!P2 FMUL R73, R73, 16777216 ;  /* 0x4b8000004949a820 */ /* 0x000fe20000400000 */
[----:B------:R-:W-:Y:S01]  /*d770*/  FSETP.GEU.AND P2, PT, |R37|, 1.175494350822287508e-38, PT ;  /* 0x008000002500780b */ /* 0x000fe20003f4e200 */
[----:B------:R-:W-:Y:S01]  /*d780*/  IMAD R14, R146, c[0x0][0x1c4], RZ ;  /* 0x00007100920e7a24 */ /* 0x000fe200078e02ff */
[----:B------:R-:W-:-:S03]  /*d790*/  LOP3.LUT R28, R28, R23, RZ, 0x3c, !PT ;  /* 0x000000171c1c7212 */ /* 0x000fc600078e3cff */
[C---:B------:R-:W-:Y:S01]  /*d7a0*/  IMAD.SHL.U32 R27, R14.reuse, 0x2, RZ ;  /* 0x000000020e1b7824 */ /* 0x040fe200078e00ff */
[----:B------:R-:W-:Y:S01]  /*d7b0*/  FSEL R16, RZ, -23, P4 ;  /* 0xc1b80000ff107808 */ /* 0x000fe20002000000 */
[----:B------:R-:W-:Y:S02]  /*d7c0*/  @P1 FMUL R37, R37, 0.25 ;  /* 0x3e80000025251820 */ /* 0x000fe40000400000 */
[----:B------:R-:W-:Y:S01]  /*d7d0*/  IMAD.HI R23, R14, 0x2, RZ ;  /* 0x000000020e177827 */ /* 0x000fe200078e02ff */
[----:B------:R-:W-:Y:S02]  /*d7e0*/  IADD3 R26, P5, P6, R27, c[0x0][0x178], R26 ;  /* 0x00005e001b1a7a10 */ /* 0x000fe40007ebe01a */
[----:B------:R-:W-:Y:S01]  /*d7f0*/  FSETP.GT.AND P0, PT, |R42|, 8.50705917302346158658e+37, PT ;  /* 0x7e8000002a00780b */ /* 0x000fe20003f04200 */
        /* <DEDUP_REMOVED lines=14> */
[----:B------:R-:W-:Y:S02]  /*d8e0*/  @!P2 FMUL R37, R37, 16777216 ;  /* 0x4b8000002525a820 */ /* 0x000fe40000400000 */
[----:B------:R-:W-:Y:S02]  /*d8f0*/  @P1 FMUL R75, R75, 0.25 ;  /* 0x3e8000004b4b1820 */ /* 0x000fe40000400000 */
[----:B------:R-:W-:Y:S01]  /*d900*/  @P1 FMUL R81, R81, 0.25 ;  /* 0x3e80000051511820 */ /* 0x000fe20000400000 */
[----:B------:R-:W-:Y:S01]  /*d910*/  IADD3.X R27, R23, c[0x0][0x17c], R18, P5, P6 ;  /* 0x00005f00171b7a10 */ /* 0x000fe20002fec412 */
[----:B-1----:R-:W-:Y:S01]  /*d920*/  FFMA.FTZ R45, R19, 1.1920928955078125e-07, R16 ;  /* 0x34000000132d7823 */ /* 0x002fe20000010010 */
[----:B------:R-:W-:Y:S01]  /*d930*/  I2F R17, R39 ;  /* 0x0000002700117306 */ /* 0x000fe20000201400 */
[C---:B0-----:R-:W-:Y:S02]  /*d940*/  FMUL R23, R10.reuse, R107 ;  /* 0x0000006b0a177220 */ /* 0x041fe40000400000 */
[----:B------:R-:W-:-:S02]  /*d950*/  FMUL R30, R10, R106 ;  /* 0x0000006a0a1e7220 */ /* 0x000fc40000400000 */
[C---:B------:R-:W-:Y:S02]  /*d960*/  FMUL R31, R10.reuse, R115 ;  /* 0x000000730a1f7220 */ /* 0x040fe40000400000 */
[C---:B------:R-:W-:Y:S01]  /*d970*/  FMUL R32, R10.reuse, R114 ;  /* 0x000000720a207220 */ /* 0x040fe20000400000 */
[----:B------:R-:W0:Y:S01]  /*d980*/  I2F R13, R44 ;  /* 0x0000002c000d7306 */ /* 0x000e220000201400 */
[C---:B------:R-:W-:Y:S02]  /*d990*/  FMUL R33, R10.reuse, R103 ;  /* 0x000000670a217220 */ /* 0x040fe40000400000 */
[C---:B------:R-:W-:Y:S02]  /*d9a0*/  FMUL R34, R10.reuse, R102 ;  /* 0x000000660a227220 */ /* 0x040fe40000400000 */
[C---:B------:R-:W-:Y:S02]  /*d9b0*/  FMUL R35, R10.reuse, R79 ;  /* 0x0000004f0a237220 */ /* 0x040fe40000400000 */
[----:B------:R-:W-:-:S02]  /*d9c0*/  FMUL R38, R10, R78 ;  /* 0x0000004e0a267220 */ /* 0x000fc40000400000 */
[C---:B------:R-:W-:Y:S02]  /*d9d0*/  FMUL R19, R10.reuse, R47 ;  /* 0x0000002f0a137220 */ /* 0x040fe40000400000 */
[C---:B------:R-:W-:Y:S02]  /*d9e0*/  FMUL R56, R10.reuse, R49 ;  /* 0x000000310a387220 */ /* 0x040fe40000400000 */
[C---:B------:R-:W-:Y:S02]  /*d9f0*/  FMUL R55, R10.reuse, R55 ;  /* 0x000000370a377220 */ /* 0x040fe40000400000 */
[C---:B------:R-:W-:Y:S02]  /*da00*/  FMUL R58, R10.reuse, R51 ;  /* 0x000000330a3a7220 */ /* 0x040fe40000400000 */
[C---:B------:R-:W-:Y:S02]  /*da10*/  FMUL R57, R10.reuse, R57 ;  /* 0x000000390a397220 */ /* 0x040fe40000400000 */
[----:B------:R-:W-:-:S02]  /*da20*/  FMUL R60, R10, R53 ;  /* 0x000000350a3c7220 */ /* 0x000fc40000400000 */
[C---:B------:R-:W-:Y:S02]  /*da30*/  FMUL R59, R10.reuse, R59 ;  /* 0x0000003b0a3b7220 */ /* 0x040fe40000400000 */
[----:B------:R-:W-:Y:S02]  /*da40*/  FMUL R62, R10, R73 ;  /* 0x000000490a3e7220 */ /* 0x000fe40000400000 */
[----:B------:R-:W-:Y:S01]  /*da50*/  @!P2 FMUL R105, R105, 16777216 ;  /* 0x4b8000006969a820 */ /* 0x000fe20000400000 */
[----:B------:R-:W1:Y:S01]  /*da60*/  MUFU.RCP R10, R37 ;  /* 0x00000025000a7308 */ /* 0x000e620000001000 */
        /* <DEDUP_REMOVED lines=14> */
[----:B------:R-:W-:Y:S01]  /*db50*/  @!P2 FMUL R81, R81, 16777216 ;  /* 0x4b8000005151a820 */ /* 0x000fe20000400000 */
[C---:B------:R-:W-:Y:S01]  /*db60*/  FSETP.GEU.AND P2, PT, |R42|.reuse, 1.175494350822287508e-38, PT ;  /* 0x008000002a00780b */ /* 0x040fe20003f4e200 */
[----:B------:R-:W-:Y:S01]  /*db70*/  @P0 FMUL R42, R42, 0.25 ;  /* 0x3e8000002a2a0820 */ /* 0x000fe20000400000 */
[----:B------:R-:W-:Y:S01]  /*db80*/  FSEL R14, RZ, -23, P3 ;  /* 0xc1b80000ff0e7808 */ /* 0x000fe20001800000 */
[----:B0-----:R-:W-:Y:S01]  /*db90*/  FFMA.FTZ R41, R13, 1.1920928955078125e-07, R12 ;  /* 0x340000000d297823 */ /* 0x001fe2000001000c */
[----:B------:R-:W-:Y:S01]  /*dba0*/  FSETP.GT.AND P1, PT, |R147|, 8.50705917302346158658e+37, PT ;  /* 0x7e8000009300780b */ /* 0x000fe20003f24200 */
[----:B-1----:R-:W-:-:S02]  /*dbb0*/  FMUL R47, R10, R105 ;  /* 0x000000690a2f7220 */ /* 0x002fc40000400000 */
[----:B------:R-:W-:Y:S02]  /*dbc0*/  FFMA.FTZ R43, R17, 1.1920928955078125e-07, R14 ;  /* 0x34000000112b7823 */ /* 0x000fe4000001000e */
[----:B------:R-:W-:-:S04]  /*dbd0*/  FMUL R17, R10, R61 ;  /* 0x0000003d0a117220 */ /* 0x000fc80000400000 */
[----:B------:R-:W-:Y:S02]  /*dbe0*/  @!P2 FMUL R42, R42, 16777216 ;  /* 0x4b8000002a2aa820 */ /* 0x000fe40000400000 */
[C---:B------:R-:W-:Y:S02]  /*dbf0*/  FMUL R48, R10.reuse, R104 ;  /* 0x000000680a307220 */ /* 0x040fe40000400000 */
        /* <DEDUP_REMOVED lines=11> */
[C---:B------:R-:W-:Y:S02]  /*dcb0*/  FMUL R12, R10.reuse, R75 ;  /* 0x0000004b0a0c7220 */ /* 0x040fe40000400000 */
[----:B------:R-:W-:Y:S02]  /*dcc0*/  FMUL R61, R10, R81 ;  /* 0x000000510a3d7220 */ /* 0x000fe40000400000 */
[----:B------:R-:W-:Y:S01]  /*dcd0*/  @P0 FMUL R83, R83, 0.25 ;  /* 0x3e80000053530820 */ /* 0x000fe20000400000 */
[----:B------:R-:W0:Y:S01]  /*dce0*/  MUFU.RCP R10, R42 ;  /* 0x0000002a000a7308 */ /* 0x000e220000001000 */
        /* <DEDUP_REMOVED lines=14> */
[----:B------:R-:W-:Y:S01]  /*ddd0*/  @P0 FMUL R145, R145, 0.25 ;  /* 0x3e80000091910820 */ /* 0x000fe20000400000 */
[C---:B------:R-:W-:Y:S01]  /*dde0*/  FSETP.GEU.AND P0, PT, |R147|.reuse, 1.175494350822287508e-38, PT ;  /* 0x008000009300780b */ /* 0x040fe20003f0e200 */
[----:B------:R-:W-:Y:S02]  /*ddf0*/  @P1 FMUL R147, R147, 0.25 ;  /* 0x3e80000093931820 */ /* 0x000fe40000400000 */
        /* <DEDUP_REMOVED lines=17> */
[C---:B0-----:R-:W-:Y:S02]  /*df10*/  FMUL R63, R10.reuse, R83 ;  /* 0x000000530a3f7220 */ /* 0x041fe40000400000 */
        /* <DEDUP_REMOVED lines=14> */
[----:B------:R-:W-:Y:S02]  /*e000*/  FMUL R88, R10, R145 ;  /* 0x000000910a587220 */ /* 0x000fe40000400000 */
[----:B------:R-:W0:Y:S01]  /*e010*/  MUFU.RCP R10, R147 ;  /* 0x00000093000a7308 */ /* 0x000e220000001000 */
        /* <DEDUP_REMOVED lines=18> */
[----:B0-----:R-:W-:-:S02]  /*e140*/  FMUL R65, R10, R89 ;  /* 0x000000590a417220 */ /* 0x001fc40000400000 */
[C---:B------:R-:W-:Y:S02]  /*e150*/  FMUL R89, R10.reuse, R6 ;  /* 0x000000060a597220 */ /* 0x040fe40000400000 */
[C---:B------:R-:W-:Y:S02]  /*e160*/  FMUL R85, R10.reuse, R7 ;  /* 0x000000070a557220 */ /* 0x040fe40000400000 */
[C---:B------:R-:W-:Y:S02]  /*e170*/  FMUL R6, R10.reuse, R9 ;  /* 0x000000090a067220 */ /* 0x040fe40000400000 */
[C---:B------:R-:W-:Y:S02]  /*e180*/  FMUL R7, R10.reuse, R8 ;  /* 0x000000080a077220 */ /* 0x040fe40000400000 */
[C---:B------:R-:W-:Y:S02]  /*e190*/  FMUL R79, R10.reuse, R131 ;  /* 0x000000830a4f7220 */ /* 0x040fe40000400000 */
[----:B------:R-:W-:-:S02]  /*e1a0*/  FMUL R80, R10, R133 ;  /* 0x000000850a507220 */ /* 0x000fc40000400000 */
[C---:B------:R-:W-:Y:S02]  /*e1b0*/  FMUL R4, R10.reuse, R4 ;  /* 0x000000040a047220 */ /* 0x040fe40000400000 */
[----:B------:R-:W-:Y:S01]  /*e1c0*/  FMUL R86, R10, R5 ;  /* 0x000000050a567220 */ /* 0x000fe20000400000 */
[----:B------:R-:W-:Y:S01]  /*e1d0*/  F2FP.BF16.PACK_AB R13, R13, R16 ;  /* 0x000000100d0d723e */ /* 0x000fe200000010ff */
[----:B------:R-:W-:Y:S01]  /*e1e0*/  IMAD.IADD R44, R21, 0x1, -R44 ;  /* 0x00000001152c7824 */ /* 0x000fe200078e0a2c */
[----:B------:R-:W-:Y:S01]  /*e1f0*/  IADD3 R39, R22, -R39, RZ ;  /* 0x8000002716277210 */ /* 0x000fe20007ffe0ff */
[----:B------:R-:W-:Y:S01]  /*e200*/  IMAD.IADD R16, R20, 0x1, -R15 ;  /* 0x0000000114107824 */ /* 0x000fe200078e0a0f */
[----:B------:R-:W-:Y:S01]  /*e210*/  F2FP.BF16.PACK_AB R6, R6, R7 ;  /* 0x000000070606723e */ /* 0x000fe200000010ff */
[----:B------:R-:W-:Y:S01]  /*e220*/  IMAD.IADD R46, R29, 0x1, -R46 ;  /* 0x000000011d2e7824 */ /* 0x000fe200078e0a2e */
[----:B------:R-:W-:Y:S02]  /*e230*/  F2FP.BF16.PACK_AB R4, R89, R4 ;  /* 0x000000045904723e */ /* 0x000fe400000010ff */
[----:B------:R-:W-:-:S02]  /*e240*/  F2FP.BF16.PACK_AB R5, R85, R86 ;  /* 0x000000565505723e */ /* 0x000fc400000010ff */
[----:B------:R-:W-:Y:S02]  /*e250*/  F2FP.BF16.PACK_AB R7, R79, R80 ;  /* 0x000000504f07723e */ /* 0x000fe400000010ff */
[----:B------:R-:W-:Y:S01]  /*e260*/  F2FP.BF16.PACK_AB R12, R12, R61 ;  /* 0x0000003d0c0c723e */ /* 0x000fe200000010ff */
[----:B------:R-:W-:Y:S01]  /*e270*/  FADD R44, R44, -1 ;  /* 0xbf8000002c2c7421 */ /* 0x000fe20000000000 */
[----:B------:R-:W-:Y:S01]  /*e280*/  MOV R61, 0x3dc6b27f ;  /* 0x3dc6b27f003d7802 */ /* 0x000fe20000000f00 */
[----:B------:R-:W-:Y:S01]  /*e290*/  FADD R39, R39, -1 ;  /* 0xbf80000027277421 */ /* 0x000fe20000000000 */
[----:B------:R-:W-:Y:S01]  /*e2a0*/  F2FP.BF16.PACK_AB R14, R14, R37 ;  /* 0x000000250e0e723e */ /* 0x000fe200000010ff */
[----:B------:R-:W-:Y:S01]  /*e2b0*/  FADD R37, R16, -1 ;  /* 0xbf80000010257421 */ /* 0x000fe20000000000 */
[----:B------:R0:W-:Y:S01]  /*e2c0*/  STS.128 [R28], R4 ;  /* 0x000000041c007388 */ /* 0x0001e20000000c00 */
[----:B------:R-:W-:Y:S01]  /*e2d0*/  FADD R46, R46, -1 ;  /* 0xbf8000002e2e7421 */ /* 0x000fe20000000000 */
[----:B------:R-:W-:Y:S01]  /*e2e0*/  F2FP.BF16.PACK_AB R11, R11, R42 ;  /* 0x0000002a0b0b723e */ /* 0x000fe200000010ff */
[----:B------:R-:W-:-:S04]  /*e2f0*/  FFMA.FTZ R42, R37, R61, -0.16845393180847167969 ;  /* 0xbe2c7f30252a7423 */ /* 0x000fc8000001003d */
[----:B------:R-:W-:Y:S02]  /*e300*/  FFMA.FTZ R42, R37, R42, 0.1716887056827545166 ;  /* 0x3e2fcf2a252a7423 */ /* 0x000fe4000001002a */
[-C--:B0-----:R-:W-:Y:S02]  /*e310*/  FFMA.FTZ R5, R44, R61.reuse, -0.16845393180847167969 ;  /* 0xbe2c7f302c057423 */ /* 0x081fe4000001003d */
[CC--:B------:R-:W-:Y:S02]  /*e320*/  FFMA.FTZ R4, R39.reuse, R61.reuse, -0.16845393180847167969 ;  /* 0xbe2c7f3027047423 */ /* 0x0c0fe4000001003d */
[----:B------:R-:W-:Y:S02]  /*e330*/  FFMA.FTZ R7, R46, R61, -0.16845393180847167969 ;  /* 0xbe2c7f302e077423 */ /* 0x000fe4000001003d */
[----:B------:R-:W-:Y:S02]  /*e340*/  FFMA.FTZ R5, R44, R5, 0.1716887056827545166 ;  /* 0x3e2fcf2a2c057423 */ /* 0x000fe40000010005 */
[----:B------:R-:W-:-:S02]  /*e350*/  FFMA.FTZ R4, R39, R4, 0.1716887056827545166 ;  /* 0x3e2fcf2a27047423 */ /* 0x000fc40000010004 */
[----:B------:R-:W-:Y:S02]  /*e360*/  FFMA.FTZ R7, R46, R7, 0.1716887056827545166 ;  /* 0x3e2fcf2a2e077423 */ /* 0x000fe40000010007 */
[----:B------:R-:W-:Y:S02]  /*e370*/  FFMA.FTZ R5, R44, R5, -0.17900948226451873779 ;  /* 0xbe374e432c057423 */ /* 0x000fe40000010005 */
[----:B------:R-:W-:Y:S02]  /*e380*/  FFMA.FTZ R42, R37, R42, -0.17900948226451873779 ;  /* 0xbe374e43252a7423 */ /* 0x000fe4000001002a */
[----:B------:R-:W-:Y:S02]  /*e390*/  FFMA.FTZ R4, R39, R4, -0.17900948226451873779 ;  /* 0xbe374e4327047423 */ /* 0x000fe40000010004 */
[----:B------:R-:W-:Y:S02]  /*e3a0*/  FFMA.FTZ R7, R46, R7, -0.17900948226451873779 ;  /* 0xbe374e432e077423 */ /* 0x000fe40000010007 */
[----:B------:R-:W-:-:S02]  /*e3b0*/  FFMA.FTZ R5, R44, R5, 0.20512372255325317383 ;  /* 0x3e520bf42c057423 */ /* 0x000fc40000010005 */
[----:B------:R-:W-:Y:S02]  /*e3c0*/  FFMA.FTZ R42, R37, R42, 0.20512372255325317383 ;  /* 0x3e520bf4252a7423 */ /* 0x000fe4000001002a */
[----:B------:R-:W-:Y:S02]  /*e3d0*/  FFMA.FTZ R4, R39, R4, 0.20512372255325317383 ;  /* 0x3e520bf427047423 */ /* 0x000fe40000010004 */
[----:B------:R-:W-:Y:S02]  /*e3e0*/  FFMA.FTZ R7, R46, R7, 0.20512372255325317383 ;  /* 0x3e520bf42e077423 */ /* 0x000fe40000010007 */
[----:B------:R-:W-:Y:S02]  /*e3f0*/  FFMA.FTZ R5, R44, R5, -0.24046532809734344482 ;  /* 0xbe763c8b2c057423 */ /* 0x000fe40000010005 */
[----:B------:R-:W-:Y:S02]  /*e400*/  FFMA.FTZ R42, R37, R42, -0.24046532809734344482 ;  /* 0xbe763c8b252a7423 */ /* 0x000fe4000001002a */
[----:B------:R-:W-:-:S02]  /*e410*/  FFMA.FTZ R4, R39, R4, -0.24046532809734344482 ;  /* 0xbe763c8b27047423 */ /* 0x000fc40000010004 */
[----:B------:R-:W-:Y:S02]  /*e420*/  @P1 FMUL R91, R91, 0.25 ;  /* 0x3e8000005b5b1820 */ /* 0x000fe40000400000 */
[----:B------:R-:W-:Y:S02]  /*e430*/  @P1 FMUL R95, R95, 0.25 ;  /* 0x3e8000005f5f1820 */ /* 0x000fe40000400000 */
[----:B------:R-:W-:Y:S02]  /*e440*/  @P1 FMUL R97, R97, 0.25 ;  /* 0x3e80000061611820 */ /* 0x000fe40000400000 */
[----:B------:R-:W-:Y:S02]  /*e450*/  @P1 FMUL R111, R111, 0.25 ;  /* 0x3e8000006f6f1820 */ /* 0x000fe40000400000 */
[----:B------:R-:W-:Y:S02]  /*e460*/  @P1 FMUL R117, R117, 0.25 ;  /* 0x3e80000075751820 */ /* 0x000fe40000400000 */
[----:B------:R-:W-:-:S02]  /*e470*/  @P1 FMUL R123, R123, 0.25 ;  /* 0x3e8000007b7b1820 */ /* 0x000fc40000400000 */
[----:B------:R-:W-:Y:S02]  /*e480*/  @P1 FMUL R125, R125, 0.25 ;  /* 0x3e8000007d7d1820 */ /* 0x000fe40000400000 */
[----:B------:R-:W-:Y:S02]  /*e490*/  FFMA.FTZ R7, R46, R7, -0.24046532809734344482 ;  /* 0xbe763c8b2e077423 */ /* 0x000fe40000010007 */
[----:B------:R-:W-:Y:S02]  /*e4a0*/  FFMA.FTZ R5, R44, R5, 0.28857114911079406738 ;  /* 0x3e93bf992c057423 */ /* 0x000fe40000010005 */
[----:B------:R-:W-:Y:S02]  /*e4b0*/  FFMA.FTZ R42, R37, R42, 0.28857114911079406738 ;  /* 0x3e93bf99252a7423 */ /* 0x000fe4000001002a */
[----:B------:R-:W-:Y:S02]  /*e4c0*/  FFMA.FTZ R4, R39, R4, 0.28857114911079406738 ;  /* 0x3e93bf9927047423 */ /* 0x000fe40000010004 */
[----:B------:R-:W-:-:S02]  /*e4d0*/  @!P0 FMUL R91, R91, 16777216 ;  /* 0x4b8000005b5b8820 */ /* 0x000fc40000400000 */
[----:B------:R-:W-:Y:S02]  /*e4e0*/  @!P0 FMUL R95, R95, 16777216 ;  /* 0x4b8000005f5f8820 */ /* 0x000fe40000400000 */
[----:B------:R-:W-:Y:S02]  /*e4f0*/  @!P0 FMUL R97, R97, 16777216 ;  /* 0x4b80000061618820 */ /* 0x000fe40000400000 */
[----:B------:R-:W-:Y:S02]  /*e500*/  @!P0 FMUL R111, R111, 16777216 ;  /* 0x4b8000006f6f8820 */ /* 0x000fe40000400000 */
[----:B------:R-:W-:Y:S02]  /*e510*/  @!P0 FMUL R117, R117, 16777216 ;  /* 0x4b80000075758820 */ /* 0x000fe40000400000 */
[----:B------:R-:W-:Y:S02]  /*e520*/  @!P0 FMUL R123, R123, 16777216 ;  /* 0x4b8000007b7b8820 */ /* 0x000fe40000400000 */
[----:B------:R-:W-:-:S02]  /*e530*/  @!P0 FMUL R125, R125, 16777216 ;  /* 0x4b8000007d7d8820 */ /* 0x000fc40000400000 */
[----:B------:R-:W-:Y:S02]  /*e540*/  FFMA.FTZ R7, R46, R7, 0.28857114911079406738 ;  /* 0x3e93bf992e077423 */ /* 0x000fe40000010007 */
[----:B------:R-:W-:Y:S01]  /*e550*/  FFMA.FTZ R5, R44, R5, -0.36067417263984680176 ;  /* 0xbeb8aa492c057423 */ /* 0x000fe20000010005 */
[----:B------:R-:W-:Y:S01]  /*e560*/  F2FP.BF16.PACK_AB R15, R17, R18 ;  /* 0x00000012110f723e */ /* 0x000fe200000010ff */
[----:B------:R-:W-:Y:S02]  /*e570*/  FFMA.FTZ R42, R37, R42, -0.36067417263984680176 ;  /* 0xbeb8aa49252a7423 */ /* 0x000fe4000001002a */
[----:B------:R-:W-:Y:S01]  /*e580*/  FFMA.FTZ R4, R39, R4, -0.36067417263984680176 ;  /* 0xbeb8aa4927047423 */ /* 0x000fe20000010004 */
[----:B------:R-:W-:Y:S01]  /*e590*/  F2FP.BF16.PACK_AB R8, R87, R88 ;  /* 0x000000585708723e */ /* 0x000fe200000010ff */
[C---:B------:R-:W-:Y:S01]  /*e5a0*/  FMUL R66, R10.reuse, R91 ;  /* 0x0000005b0a427220 */ /* 0x040fe20000400000 */
        /* <DEDUP_REMOVED lines=9> */
[----:B------:R-:W-:-:S02]  /*e640*/  FMUL R77, R10, R123 ;  /* 0x0000007b0a4d7220 */ /* 0x000fc40000400000 */
[----:B------:R-:W-:Y:S01]  /*e650*/  FMUL R78, R10, R125 ;  /* 0x0000007d0a4e7220 */ /* 0x000fe20000400000 */
[----:B------:R-:W-:Y:S01]  /*e660*/  F2FP.BF16.PACK_AB R10, R81, R82 ;  /* 0x00000052510a723e */ /* 0x000fe200000010ff */
[----:B------:R-:W-:Y:S02]  /*e670*/  FFMA.FTZ R7, R46, R7, -0.36067417263984680176 ;  /* 0xbeb8aa492e077423 */ /* 0x000fe40000010007 */
[----:B------:R-:W-:Y:S02]  /*e680*/  FFMA.FTZ R5, R44, R5, 0.48089820146560668945 ;  /* 0x3ef6384a2c057423 */ /* 0x000fe40000010005 */
[----:B------:R-:W-:Y:S02]  /*e690*/  FFMA.FTZ R42, R37, R42, 0.48089820146560668945 ;  /* 0x3ef6384a252a7423 */ /* 0x000fe4000001002a */
[----:B------:R-:W-:Y:S02]  /*e6a0*/  FFMA.FTZ R4, R39, R4, 0.48089820146560668945 ;  /* 0x3ef6384a27047423 */ /* 0x000fe40000010004 */
[----:B------:R-:W-:Y:S01]  /*e6b0*/  FFMA.FTZ R7, R46, R7, 0.48089820146560668945 ;  /* 0x3ef6384a2e077423 */ /* 0x000fe20000010007 */
[----:B------:R-:W-:Y:S01]  /*e6c0*/  STS.128 [R28+0x80], R8 ;  /* 0x000080081c007388 */ /* 0x000fe20000000c00 */
[----:B------:R-:W-:Y:S01]  /*e6d0*/  FFMA.FTZ R5, R44, R5, -0.72134751081466674805 ;  /* 0xbf38aa3b2c057423 */ /* 0x000fe20000010005 */
[----:B------:R-:W-:Y:S01]  /*e6e0*/  ISETP.GE.U32.AND P0, PT, R20, 0x7f800000, PT ;  /* 0x7f8000001400780c */ /* 0x000fe20003f06070 */
[----:B------:R-:W-:Y:S01]  /*e6f0*/  FFMA.FTZ R42, R37, R42, -0.72134751081466674805 ;  /* 0xbf38aa3b252a7423 */ /* 0x000fe2000001002a */
[----:B------:R-:W-:Y:S01]  /*e700*/  STS.128 [R28+0x800], R12 ;  /* 0x0008000c1c007388 */ /* 0x000fe20000000c00 */
[----:B------:R-:W-:Y:S01]  /*e710*/  FFMA.FTZ R4, R39, R4, -0.72134751081466674805 ;  /* 0xbf38aa3b27047423 */ /* 0x000fe20000010004 */
[----:B------:R-:W-:-:S02]  /*e720*/  ISETP.GE.U32.AND P4, PT, R29, 0x7f800000, PT ;  /* 0x7f8000001d00780c */ /* 0x000fc40003f86070 */
[----:B------:R-:W-:Y:S01]  /*e730*/  STS.128 [R28+0x880], R16 ;  /* 0x000880101c007388 */ /* 0x000fe20000000c00 */
[----:B------:R-:W-:-:S03]  /*e740*/  FFMA.FTZ R7, R46, R7, -0.72134751081466674805 ;  /* 0xbf38aa3b2e077423 */ /* 0x000fc60000010007 */
[----:B------:R-:W-:Y:S01]  /*e750*/  BAR.SYNC.DEFER_BLOCKING 0x0 ;  /* 0x0000000000007b1d */ /* 0x000fe20000010000 */
[----:B------:R-:W-:Y:S01]  /*e760*/  FMUL R5, R44, R5 ;  /* 0x000000052c057220 */ /* 0x000fe20000400000 */
[----:B------:R-:W-:Y:S01]  /*e770*/  ISETP.GE.U32.AND P1, PT, R21, 0x7f800000, PT ;  /* 0x7f8000001500780c */ /* 0x000fe20003f26070 */
[----:B------:R-:W-:Y:S01]  /*e780*/  FMUL R42, R37, R42 ;  /* 0x0000002a252a7220 */ /* 0x000fe20000400000 */
[----:B------:R-:W-:Y:S01]  /*e790*/  ISETP.GE.U32.AND P5, PT, R22, 0x7f800000, PT ;  /* 0x7f8000001600780c */ /* 0x000fe20003fa6070 */
[----:B------:R-:W-:Y:S02]  /*e7a0*/  FMUL R4, R39, R4 ;  /* 0x0000000427047220 */ /* 0x000fe40000400000 */
[----:B------:R-:W-:Y:S02]  /*e7b0*/  FMUL R7, R46, R7 ;  /* 0x000000072e077220 */ /* 0x000fe40000400000 */
[----:B------:R-:W-:Y:S02]  /*e7c0*/  FMUL R5, R44, R5 ;  /* 0x000000052c057220 */ /* 0x000fe40000400000 */
[----:B------:R-:W-:-:S02]  /*e7d0*/  FMUL R42, R37, R42 ;  /* 0x0000002a252a7220 */ /* 0x000fc40000400000 */
[----:B------:R-:W-:Y:S02]  /*e7e0*/  FMUL R4, R39, R4 ;  /* 0x0000000427047220 */ /* 0x000fe40000400000 */
[----:B------:R-:W-:Y:S02]  /*e7f0*/  FMUL R7, R46, R7 ;  /* 0x000000072e077220 */ /* 0x000fe40000400000 */
[----:B------:R-:W-:Y:S01]  /*e800*/  FFMA.FTZ R44, R44, 1.4426950216293334961, R5 ;  /* 0x3fb8aa3b2c2c7823 */ /* 0x000fe20000010005 */
[----:B------:R-:W-:Y:S01]  /*e810*/  @P0 MOV R5, 0x7f800000 ;  /* 0x7f80000000050802 */ /* 0x000fe20000000f00 */
[----:B------:R-:W-:Y:S02]  /*e820*/  FFMA.FTZ R37, R37, 1.4426950216293334961, R42 ;  /* 0x3fb8aa3b25257823 */ /* 0x000fe4000001002a */
[----:B------:R-:W-:Y:S02]  /*e830*/  FFMA.FTZ R4, R39, 1.4426950216293334961, R4 ;  /* 0x3fb8aa3b27047823 */ /* 0x000fe40000010004 */
[----:B------:R-:W-:Y:S01]  /*e840*/  FFMA.FTZ R46, R46, 1.4426950216293334961, R7 ;  /* 0x3fb8aa3b2e2e7823 */ /* 0x000fe20000010007 */
[----:B------:R-:W-:Y:S01]  /*e850*/  LOP3.LUT R120, R36, 0x40, RZ, 0x3c, !PT ;  /* 0x0000004024787812 */ /* 0x000fe200078e3cff */
[----:B------:R-:W-:Y:S01]  /*e860*/  @P4 IMAD.MOV.U32 R6, RZ, RZ, 0x7f800000 ;  /* 0x7f800000ff064424 */ /* 0x000fe200078e00ff */
[----:B------:R-:W0:Y:S01]  /*e870*/  LDS.128 R16, [R36] ;  /* 0x0000000024107984 */ /* 0x000e220000000c00 */
[----:B------:R-:W-:-:S02]  /*e880*/  FADD R40, R40, R37 ;  /* 0x0000002528287221 */ /* 0x000fc40000000000 */
[----:B------:R-:W-:Y:S01]  /*e890*/  FADD R42, R43, R4 ;  /* 0x000000042b2a7221 */ /* 0x000fe20000000000 */
[----:B------:R-:W1:Y:S01]  /*e8a0*/  LDS.128 R8, [R120] ;  /* 0x0000000078087984 */ /* 0x000e620000000c00 */
[----:B------:R-:W-:Y:S02]  /*e8b0*/  FADD R43, R45, R46 ;  /* 0x0000002e2d2b7221 */ /* 0x000fe40000000000 */
[----:B------:R-:W-:Y:S01]  /*e8c0*/  @P0 FFMA.FTZ R40, R20, R5, +INF ;  /* 0x7f80000014280423 */ /* 0x000fe20000010005 */
[----:B------:R-:W-:Y:S01]  /*e8d0*/  @P5 MOV R5, 0x7f800000 ;  /* 0x7f80000000055802 */ /* 0x000fe20000000f00 */
[----:B------:R-:W-:Y:S01]  /*e8e0*/  @P1 IMAD.MOV.U32 R4, RZ, RZ, 0x7f800000 ;  /* 0x7f800000ff041424 */ /* 0x000fe200078e00ff */
[C---:B------:R-:W-:Y:S01]  /*e8f0*/  FSETP.NEU.AND P0, PT, R29.reuse, RZ, PT ;  /* 0x000000ff1d00720b */ /* 0x040fe20003f0d000 */
[----:B------:R-:W-:Y:S01]  /*e900*/  @P4 FFMA.FTZ R43, R29, R6, +INF ;  /* 0x7f8000001d2b4423 */ /* 0x000fe20000010006 */
[C---:B------:R-:W-:Y:S02]  /*e910*/  LOP3.LUT R29, R36.reuse, 0x20, RZ, 0x3c, !PT ;  /* 0x00000020241d7812 */ /* 0x040fe400078e3cff */
[----:B------:R-:W-:Y:S01]  /*e920*/  LOP3.LUT R37, R36, 0x60, RZ, 0x3c, !PT ;  /* 0x0000006024257812 */ /* 0x000fe200078e3cff */
[----:B------:R-:W-:-:S02]  /*e930*/  FADD R41, R41, R44 ;  /* 0x0000002c29297221 */ /* 0x000fc40000000000 */
[----:B------:R-:W-:Y:S01]  /*e940*/  @P1 FFMA.FTZ R41, R21, R4, +INF ;  /* 0x7f80000015291423 */ /* 0x000fe20000010004 */
[----:B------:R-:W-:Y:S01]  /*e950*/  LDS.128 R12, [R29] ;  /* 0x000000001d0c7984 */ /* 0x000fe20000000c00 */
[----:B------:R-:W-:-:S03]  /*e960*/  @P5 FFMA.FTZ R42, R22, R5, +INF ;  /* 0x7f800000162a5423 */ /* 0x000fc60000010005 */
[----:B------:R-:W2:Y:S01]  /*e970*/  LDS.128 R4, [R37] ;  /* 0x0000000025047984 */ /* 0x000ea20000000c00 */
[----:B------:R-:W-:Y:S02]  /*e980*/  MOV R175, c[0x0][0x1c8] ;  /* 0x0000720000af7a02 */ /* 0x000fe40000000f00 */
[----:B------:R-:W-:Y:S02]  /*e990*/  FSETP.NEU.AND P2, PT, R21, RZ, PT ;  /* 0x000000ff1500720b */ /* 0x000fe40003f4d000 */
[----:B------:R-:W-:Y:S01]  /*e9a0*/  F2FP.BF16.PACK_AB R21, R33, R34 ;  /* 0x000000222115723e */ /* 0x000fe200000010ff */
[----:B------:R-:W-:Y:S01]  /*e9b0*/  IMAD.SHL.U32 R33, R175, 0x2, RZ ;  /* 0x00000002af217824 */ /* 0x000fe200078e00ff */
[----:B------:R-:W-:Y:S02]  /*e9c0*/  F2FP.BF16.PACK_AB R62, R67, R68 ;  /* 0x00000044433e723e */ /* 0x000fe400000010ff */
[----:B------:R-:W-:Y:S02]  /*e9d0*/  F2FP.BF16.PACK_AB R56, R77, R78 ;  /* 0x0000004e4d38723e */ /* 0x000fe400000010ff */
[----:B------:R-:W-:-:S02]  /*e9e0*/  F2FP.BF16.PACK_AB R57, R73, R74 ;  /* 0x0000004a4939723e */ /* 0x000fc400000010ff */
[----:B------:R-:W-:Y:S02]  /*e9f0*/  F2FP.BF16.PACK_AB R58, R69, R70 ;  /* 0x00000046453a723e */ /* 0x000fe400000010ff */
[----:B------:R-:W-:Y:S01]  /*ea00*/  F2FP.BF16.PACK_AB R59, R65, R66 ;  /* 0x00000042413b723e */ /* 0x000fe200000010ff */
[----:B------:R-:W-:Y:S01]  /*ea10*/  BAR.SYNC.DEFER_BLOCKING 0x0 ;  /* 0x0000000000007b1d */ /* 0x000fe20000010000 */
[----:B------:R-:W-:Y:S01]  /*ea20*/  F2FP.BF16.PACK_AB R67, R47, R48 ;  /* 0x000000302f43723e */ /* 0x000fe200000010ff */
[----:B------:R-:W-:Y:S01]  /*ea30*/  IMAD R47, R175, 0x6, RZ ;  /* 0x00000006af2f7824 */ /* 0x000fe200078e02ff */
[----:B------:R-:W-:Y:S02]  /*ea40*/  FSETP.NEU.AND P3, PT, R20, RZ, PT ;  /* 0x000000ff1400720b */ /* 0x000fe40003f6d000 */
[----:B------:R-:W-:Y:S02]  /*ea50*/  FSETP.NEU.AND P1, PT, R22, RZ, PT ;  /* 0x000000ff1600720b */ /* 0x000fe40003f2d000 */
[----:B------:R-:W-:-:S02]  /*ea60*/  F2FP.BF16.PACK_AB R60, R75, R76 ;  /* 0x0000004c4b3c723e */ /* 0x000fc400000010ff */
[----:B------:R-:W-:Y:S02]  /*ea70*/  F2FP.BF16.PACK_AB R61, R71, R72 ;  /* 0x00000048473d723e */ /* 0x000fe400000010ff */
[----:B------:R-:W-:Y:S02]  /*ea80*/  F2FP.BF16.PACK_AB R63, R63, R64 ;  /* 0x000000403f3f723e */ /* 0x000fe400000010ff */
[----:B------:R-:W-:Y:S01]  /*ea90*/  F2FP.BF16.PACK_AB R23, R23, R30 ;  /* 0x0000001e1717723e */ /* 0x000fe200000010ff */
[----:B------:R-:W-:Y:S01]  /*eaa0*/  IMAD R55, R175, 0xa, RZ ;  /* 0x0000000aaf377824 */ /* 0x000fe200078e02ff */
[----:B------:R-:W-:Y:S01]  /*eab0*/  F2FP.BF16.PACK_AB R20, R35, R38 ;  /* 0x000000262314723e */ /* 0x000fe200000010ff */
[----:B------:R-:W-:Y:S01]  /*eac0*/  IMAD R35, R175, 0x3, RZ ;  /* 0x00000003af237824 */ /* 0x000fe200078e02ff */
[----:B------:R-:W-:Y:S02]  /*ead0*/  F2FP.BF16.PACK_AB R22, R31, R32 ;  /* 0x000000201f16723e */ /* 0x000fe400000010ff */
[----:B------:R-:W-:-:S02]  /*eae0*/  IADD3 R30, P4, R33, R26, RZ ;  /* 0x0000001a211e7210 */ /* 0x000fc40007f9e0ff */
[-C--:B------:R-:W-:Y:S02]  /*eaf0*/  LEA R32, P5, R175, R26.reuse, 0x2 ;  /* 0x0000001aaf207211 */ /* 0x080fe400078a10ff */
[-C--:B------:R-:W-:Y:S01]  /*eb00*/  IADD3 R34, P6, R47, R26.reuse, RZ ;  /* 0x0000001a2f227210 */ /* 0x080fe20007fde0ff */
[----:B------:R3:W-:Y:S01]  /*eb10*/  STS.128 [R28], R56 ;  /* 0x000000381c007388 */ /* 0x0007e20000000c00 */
[CC--:B------:R-:W-:Y:S01]  /*eb20*/  LEA.HI.X.SX32 R31, R175.reuse, R27.reuse, 0x1, P4 ;  /* 0x0000001baf1f7211 */ /* 0x0c0fe200020f0eff */
[C---:B------:R-:W-:Y:S01]  /*eb30*/  IMAD R45, R175.reuse, 0x5, RZ ;  /* 0x00000005af2d7824 */ /* 0x040fe200078e02ff */
[C---:B------:R-:W-:Y:S01]  /*eb40*/  SHF.L.U32 R39, R175.reuse, 0x2, RZ ;  /* 0x00000002af277819 */ /* 0x040fe200000006ff */
[----:B------:R4:W-:Y:S01]  /*eb50*/  STS.128 [R28+0x80], R60 ;  /* 0x0000803c1c007388 */ /* 0x0009e20000000c00 */
[-C--:B------:R-:W-:Y:S02]  /*eb60*/  LEA R38, P4, R175, R26.reuse, 0x3 ;  /* 0x0000001aaf267211 */ /* 0x080fe400078818ff */
[----:B------:R-:W-:Y:S01]  /*eb70*/  LEA.HI.X.SX32 R33, R33, R27, 0x1, P5 ;  /* 0x0000001b21217211 */ /* 0x000fe200028f0eff */
[----:B------:R-:W-:Y:S01]  /*eb80*/  IMAD R73, R175, 0x12, RZ ;  /* 0x00000012af497824 */ /* 0x000fe200078e02ff */
[----:B------:R-:W-:-:S02]  /*eb90*/  IADD3 R44, P5, R55, R26, RZ ;  /* 0x0000001a372c7210 */ /* 0x000fc40007fbe0ff */
[----:B------:R-:W-:Y:S01]  /*eba0*/  LEA.HI.X.SX32 R35, R35, R27, 0x1, P6 ;  /* 0x0000001b23237211 */ /* 0x000fe200030f0eff */
[----:B---3--:R-:W-:Y:S01]  /*ebb0*/  IMAD R59, R175, 0xc, RZ ;  /* 0x0000000caf3b7824 */ /* 0x008fe200078e02ff */
[----:B------:R-:W-:Y:S01]  /*ebc0*/  F2FP.BF16.PACK_AB R66, R49, R50 ;  /* 0x000000323142723e */ /* 0x000fe200000010ff */
[----:B----4-:R-:W-:-:S03]  /*ebd0*/  IMAD R63, R175, 0xe, RZ ;  /* 0x0000000eaf3f7824 */ /* 0x010fc600078e02ff */
[----:B------:R-:W-:Y:S01]  /*ebe0*/  IADD3 R46, P6, R59, R26, RZ ;  /* 0x0000001a3b2e7210 */ /* 0x000fe20007fde0ff */
[----:B------:R-:W-:Y:S01]  /*ebf0*/  IMAD R49, R175, 0x7, RZ ;  /* 0x00000007af317824 */ /* 0x000fe200078e02ff */
[----:B------:R-:W-:Y:S01]  /*ec00*/  F2FP.BF16.PACK_AB R65, R51, R52 ;  /* 0x000000343341723e */ /* 0x000fe200000010ff */
[----:B------:R-:W-:Y:S01]  /*ec10*/  IMAD.SHL.U32 R51, R175, 0x8, RZ ;  /* 0x00000008af337824 */ /* 0x000fe200078e00ff */
[-C--:B------:R-:W-:Y:S01]  /*ec20*/  LEA.HI.X.SX32 R39, R39, R27.reuse, 0x1, P4 ;  /* 0x0000001b27277211 */ /* 0x080fe200020f0eff */
[----:B------:R-:W-:Y:S01]  /*ec30*/  IMAD R77, R175, 0x14, RZ ;  /* 0x00000014af4d7824 */ /* 0x000fe200078e02ff */
[----:B------:R-:W-:Y:S01]  /*ec40*/  F2FP.BF16.PACK_AB R64, R53, R54 ;  /* 0x000000363540723e */ /* 0x000fe200000010ff */
[----:B------:R-:W-:Y:S01]  /*ec50*/  IMAD R53, R175, 0x9, RZ ;  /* 0x00000009af357824 */ /* 0x000fe200078e02ff */
[-C--:B------:R-:W-:Y:S01]  /*ec60*/  IADD3 R48, P4, R63, R26.reuse, RZ ;  /* 0x0000001a3f307210 */ /* 0x080fe20007f9e0ff */
[----:B------:R-:W-:Y:S01]  /*ec70*/  IMAD R85, R175, 0x16, RZ ;  /* 0x00000016af557824 */ /* 0x000fe200078e02ff */
[----:B------:R-:W-:Y:S01]  /*ec80*/  LEA.HI.X.SX32 R45, R45, R27, 0x1, P5 ;  /* 0x0000001b2d2d7211 */ /* 0x000fe200028f0eff */
[C---:B------:R-:W-:Y:S01]  /*ec90*/  IMAD R89, R175.reuse, 0x18, RZ ;  /* 0x00000018af597824 */ /* 0x040fe200078e02ff */
[----:B------:R-:W-:-:S02]  /*eca0*/  LEA R50, P5, R175, R26, 0x4 ;  /* 0x0000001aaf327211 */ /* 0x000fc400078a20ff */
[-C--:B------:R-:W-:Y:S02]  /*ecb0*/  LEA.HI.X.SX32 R47, R47, R27.reuse, 0x1, P6 ;  /* 0x0000001b2f2f7211 */ /* 0x080fe400030f0eff */
        /* <DEDUP_REMOVED lines=8> */
[----:B------:R-:W-:-:S02]  /*ed40*/  IADD3 R56, P5, R85, R26, RZ ;  /* 0x0000001a55387210 */ /* 0x000fc40007fbe0ff */
[-C--:B------:R-:W-:Y:S02]  /*ed50*/  LEA.HI.X.SX32 R53, R53, R27.reuse, 0x1, P6 ;  /* 0x0000001b35357211 */ /* 0x080fe400030f0eff */
[-C--:B------:R-:W-:Y:S01]  /*ed60*/  IADD3 R58, P6, R89, R26.reuse, RZ ;  /* 0x0000001a593a7210 */ /* 0x080fe20007fde0ff */
[----:B------:R-:W-:Y:S01]  /*ed70*/  IMAD R61, R175, 0xd, RZ ;  /* 0x0000000daf3d7824 */ /* 0x000fe200078e02ff */
[-C--:B------:R-:W-:Y:S01]  /*ed80*/  LEA.HI.X.SX32 R55, R55, R27.reuse, 0x1, P4 ;  /* 0x0000001b37377211 */ /* 0x080fe200020f0eff */
[----:B------:R3:W-:Y:S01]  /*ed90*/  STS.128 [R28+0x800], R64 ;  /* 0x000800401c007388 */ /* 0x0007e20000000c00 */
        /* <DEDUP_REMOVED lines=8> */
[----:B------:R-:W-:Y:S01]  /*ee20*/  LEA.HI.X.SX32 R61, R61, R27, 0x1, P4 ;  /* 0x0000001b3d3d7211 */ /* 0x000fe200020f0eff */
[C---:B------:R-:W-:Y:S02]  /*ee30*/  IMAD R117, R175.reuse, 0x26, RZ ;  /* 0x00000026af757824 */ /* 0x040fe400078e02ff */
[C---:B---3--:R-:W-:Y:S01]  /*ee40*/  IMAD R65, R175.reuse, 0xf, RZ ;  /* 0x0000000faf417824 */ /* 0x048fe200078e02ff */
[C---:B------:R-:W-:Y:S01]  /*ee50*/  SHF.L.U32 R67, R175.reuse, 0x4, RZ ;  /* 0x00000004af437819 */ /* 0x040fe200000006ff */
[C---:B------:R-:W-:Y:S01]  /*ee60*/  IMAD R123, R175.reuse, 0x28, RZ ;  /* 0x00000028af7b7824 */ /* 0x040fe200078e02ff */
[----:B------:R-:W-:-:S02]  /*ee70*/  LEA R78, P4, R175, R26, 0x5 ;  /* 0x0000001aaf4e7211 */ /* 0x000fc400078828ff */
[-C--:B------:R-:W-:Y:S01]  /*ee80*/  LEA.HI.X.SX32 R63, R63, R27.reuse, 0x1, P5 ;  /* 0x0000001b3f3f7211 */ /* 0x080fe200028f0eff */
[----:B------:R-:W-:Y:S01]  /*ee90*/  IMAD R127, R175, 0x2a, RZ ;  /* 0x0000002aaf7f7824 */ /* 0x000fe200078e02ff */
[-C--:B------:R-:W-:Y:S02]  /*eea0*/  IADD3 R70, P5, R109, R26.reuse, RZ ;  /* 0x0000001a6d467210 */ /* 0x080fe40007fbe0ff */
[-C--:B------:R-:W-:Y:S02]  /*eeb0*/  LEA.HI.X.SX32 R69, R65, R27.reuse, 0x1, P6 ;  /* 0x0000001b41457211 */ /* 0x080fe400030f0eff */
        /* <DEDUP_REMOVED lines=8> */
[----:B------:R-:W-:Y:S01]  /*ef40*/  IADD3 R64, P5, R123, R26, RZ ;  /* 0x0000001a7b407210 */ /* 0x000fe20007fbe0ff */
[----:B------:R-:W-:Y:S01]  /*ef50*/  IMAD R155, R175, 0x30, RZ ;  /* 0x00000030af9b7824 */ /* 0x000fe200078e02ff */
[----:B------:R-:W-:-:S02]  /*ef60*/  LEA.HI.X.SX32 R81, R73, R27, 0x1, P6 ;  /* 0x0000001b49517211 */ /* 0x000fc400030f0eff */
        /* <DEDUP_REMOVED lines=8> */
[----:B------:R-:W-:Y:S02]  /*eff0*/  IADD3 R76, P5, R143, R26, RZ ;  /* 0x0000001a8f4c7210 */ /* 0x000fe40007fbe0ff */
        /* <DEDUP_REMOVED lines=16> */
[-C--:B------:R-:W-:Y:S02]  /*f100*/  IADD3 R90, P4, R171, R26.reuse, RZ ;  /* 0x0000001aab5a7210 */ /* 0x080fe40007f9e0ff */
[-C--:B------:R-:W-:Y:S01]  /*f110*/  LEA.HI.X.SX32 R87, R93, R27.reuse, 0x1, P5 ;  /* 0x0000001b5d577211 */ /* 0x080fe200028f0eff */
[----:B------:R-:W-:Y:S01]  /*f120*/  IMAD R177, R175, 0x42, RZ ;  /* 0x00000042afb17824 */ /* 0x000fe200078e02ff */
[----:B------:R-:W-:Y:S02]  /*f130*/  IADD3 R92, P5, R151, R26, RZ ;  /* 0x0000001a975c7210 */ /* 0x000fe40007fbe0ff */
[----:B------:R-:W-:-:S02]  /*f140*/  LEA.HI.X.SX32 R89, R95, R27, 0x1, P6 ;  /* 0x0000001b5f597211 */ /* 0x000fc400030f0eff */
[-C--:B------:R-:W-:Y:S01]  /*f150*/  IADD3 R94, P6, R139, R26.reuse, RZ ;  /* 0x0000001a8b5e7210 */ /* 0x080fe20007fde0ff */
[----:B------:R-:W-:Y:S01]  /*f160*/  IMAD R103, R175, 0x1f, RZ ;  /* 0x0000001faf677824 */ /* 0x000fe200078e02ff */
[-C--:B------:R-:W-:Y:S01]  /*f170*/  LEA.HI.X.SX32 R91, R97, R27.reuse, 0x1, P4 ;  /* 0x0000001b615b7211 */ /* 0x080fe200020f0eff */
[----:B------:R-:W-:Y:S01]  /*f180*/  IMAD.SHL.U32 R105, R175, 0x20, RZ ;  /* 0x00000020af697824 */ /* 0x000fe200078e00ff */
[-C--:B------:R-:W-:Y:S01]  /*f190*/  IADD3 R96, P4, R121, R26.reuse, RZ ;  /* 0x0000001a79607210 */ /* 0x080fe20007f9e0ff */
        /* <DEDUP_REMOVED lines=70> */
[----:B------:R1:W-:Y:S01]  /*f600*/  STS.128 [R28+0x880], R20 ;  /* 0x000880141c007388 */ /* 0x0003e20000000c00 */
[-C--:B------:R-:W-:Y:S01]  /*f610*/  IADD3 R154, P6, R213, R26.reuse, RZ ;  /* 0x0000001ad59a7210 */ /* 0x080fe20007fde0ff */
[----:B------:R-:W-:Y:S01]  /*f620*/  IMAD R165, R175, 0x35, RZ ;  /* 0x00000035afa57824 */ /* 0x000fe200078e02ff */
[-C--:B------:R-:W-:Y:S01]  /*f630*/  LEA.HI.X.SX32 R143, R157, R27.reuse, 0x1, P4 ;  /* 0x0000001b9d8f7211 */ /* 0x080fe200020f0eff */
[----:B------:R-:W-:Y:S01]  /*f640*/  BAR.SYNC.DEFER_BLOCKING 0x0 ;  /* 0x0000000000007b1d */ /* 0x000fe20000010000 */
        /* <DEDUP_REMOVED lines=32> */
[-C--:B------:R-:W-:Y:S02]  /*f850*/  IADD3 R140, P4, R153, R26.reuse, RZ ;  /* 0x0000001a998c7210 */ /* 0x080fe40007f9e0ff */
[-C--:B------:R-:W-:Y:S02]  /*f860*/  LEA.HI.X.SX32 R145, R145, R27.reuse, 0x1, P5 ;  /* 0x0000001b91917211 */ /* 0x080fe400028f0eff */
[----:B------:R-:W-:Y:S02]  /*f870*/  IADD3 R132, P5, R147, R26, RZ ;  /* 0x0000001a93847210 */ /* 0x000fe40007fbe0ff */
[----:B------:R-:W-:-:S02]  /*f880*/  LEA.HI.X.SX32 R139, R139, R27, 0x1, P6 ;  /* 0x0000001b8b8b7211 */ /* 0x000fc400030f0eff */
[----:B------:R-:W-:Y:S02]  /*f890*/  IADD3 R134, P6, R141, R26, RZ ;  /* 0x0000001a8d867210 */ /* 0x000fe40007fde0ff */
[-C--:B------:R-:W-:Y:S02]  /*f8a0*/  LEA.HI.X.SX32 R141, R133, R27.reuse, 0x1, P4 ;  /* 0x0000001b858d7211 */ /* 0x080fe400020f0eff */
[-C--:B------:R-:W-:Y:S02]  /*f8b0*/  LEA.HI.X.SX32 R133, R135, R27.reuse, 0x1, P5 ;  /* 0x0000001b87857211 */ /* 0x080fe400028f0eff */
[----:B------:R-:W-:Y:S01]  /*f8c0*/  LEA.HI.X.SX32 R135, R121, R27, 0x1, P6 ;  /* 0x0000001b79877211 */ /* 0x000fe200030f0eff */
[----:B0-----:R0:W-:Y:S01]  /*f8d0*/  STG.E.U16 [R26.64], R16 ;  /* 0x000000101a007986 */ /* 0x0011e2000c101506 */
[----:B------:R-:W-:Y:S02]  /*f8e0*/  PRMT R121, R16, 0x7632, R121 ;  /* 0x0000763210797816 */ /* 0x000fe40000000079 */
[----:B-1----:R-:W-:-:S02]  /*f8f0*/  PRMT R22, R8, 0x7632, R22 ;  /* 0x0000763208167816 */ /* 0x002fc40000000016 */
[----:B--2---:R-:W-:Y:S01]  /*f900*/  PRMT R20, R4, 0x7632, R20 ;  /* 0x0000763204147816 */ /* 0x004fe20000000014 */
[----:B------:R-:W-:Y:S01]  /*f910*/  STG.E.U16 [R30.64], R121 ;  /* 0x000000791e007986 */ /* 0x000fe2000c101506 */
[----:B0-----:R-:W-:-:S03]  /*f920*/  PRMT R27, R12, 0x7632, R27 ;  /* 0x000076320c1b7816 */ /* 0x001fc6000000001b */
[----:B------:R-:W-:Y:S01]  /*f930*/  STG.E.U16 [R32.64], R12 ;  /* 0x0000000c20007986 */ /* 0x000fe2000c101506 */
[----:B------:R-:W-:-:S03]  /*f940*/  PRMT R26, R17, 0x7632, R26 ;  /* 0x00007632111a7816 */ /* 0x000fc6000000001a */
[----:B------:R-:W-:Y:S01]  /*f950*/  STG.E.U16 [R34.64], R27 ;  /* 0x0000001b22007986 */ /* 0x000fe2000c101506 */
[----:B------:R-:W-:-:S03]  /*f960*/  PRMT R28, R13, 0x7632, R28 ;  /* 0x000076320d1c7816 */ /* 0x000fc6000000001c */
[----:B------:R0:W-:Y:S04]  /*f970*/  STG.E.U16 [R38.64], R8 ;  /* 0x0000000826007986 */ /* 0x0001e8000c101506 */
[----:B------:R-:W-:Y:S04]  /*f980*/  STG.E.U16 [R44.64], R22 ;  /* 0x000000162c007986 */ /* 0x000fe8000c101506 */
[----:B------:R1:W-:Y:S04]  /*f990*/  STG.E.U16 [R46.64], R4 ;  /* 0x000000042e007986 */ /* 0x0003e8000c101506 */
[----:B------:R-:W-:Y:S04]  /*f9a0*/  STG.E.U16 [R48.64], R20 ;  /* 0x0000001430007986 */ /* 0x000fe8000c101506 */
[----:B------:R-:W-:Y:S04]  /*f9b0*/  STG.E.U16 [R50.64], R17 ;  /* 0x0000001132007986 */ /* 0x000fe8000c101506 */
[----:B------:R-:W-:Y:S04]  /*f9c0*/  STG.E.U16 [R52.64], R26 ;  /* 0x0000001a34007986 */ /* 0x000fe8000c101506 */
[----:B------:R2:W-:Y:S04]  /*f9d0*/  STG.E.U16 [R54.64], R13 ;  /* 0x0000000d36007986 */ /* 0x0005e8000c101506 */
[----:B------:R-:W3:Y:S04]  /*f9e0*/  LDS.128 R20, [R36] ;  /* 0x0000000024147984 */ /* 0x000ee80000000c00 */
[----:B------:R-:W-:Y:S04]  /*f9f0*/  STG.E.U16 [R56.64], R28 ;  /* 0x0000001c38007986 */ /* 0x000fe8000c101506 */
[----:B------:R-:W4:Y:S04]  /*fa00*/  LDS.128 R28, [R29] ;  /* 0x000000001d1c7984 */ /* 0x000f280000000c00 */
[----:B------:R-:W5:Y:S04]  /*fa10*/  LDS.128 R32, [R120] ;  /* 0x0000000078207984 */ /* 0x000f680000000c00 */
[----:B------:R-:W3:Y:S01]  /*fa20*/  LDS.128 R36, [R37] ;  /* 0x0000000025247984 */ /* 0x000ee20000000c00 */
[----:B0-----:R-:W-:-:S02]  /*fa30*/  PRMT R8, R9, 0x7632, R8 ;  /* 0x0000763209087816 */ /* 0x001fc40000000008 */
[----:B------:R-:W-:Y:S01]  /*fa40*/  PRMT R12, R5, 0x7632, R12 ;  /* 0x00007632050c7816 */ /* 0x000fe2000000000c */
[----:B------:R-:W-:Y:S01]  /*fa50*/  STG.E.U16 [R58.64], R9 ;  /* 0x000000093a007986 */ /* 0x000fe2000c101506 */
[----:B-1----:R-:W-:Y:S02]  /*fa60*/  PRMT R4, R18, 0x7632, R4 ;  /* 0x0000763212047816 */ /* 0x002fe40000000004 */
[----:B--2---:R-:W-:Y:S01]  /*fa70*/  PRMT R13, R14, 0x7632, R13 ;  /* 0x000076320e0d7816 */ /* 0x004fe2000000000d */
[----:B------:R0:W-:Y:S04]  /*fa80*/  STG.E.U16 [R60.64], R8 ;  /* 0x000000083c007986 */ /* 0x0001e8000c101506 */
[----:B------:R1:W-:Y:S04]  /*fa90*/  STG.E.U16 [R62.64], R5 ;  /* 0x000000053e007986 */ /* 0x0003e8000c101506 */
[----:B------:R-:W-:Y:S04]  /*faa0*/  STG.E.U16 [R68.64], R12 ;  /* 0x0000000c44007986 */ /* 0x000fe8000c101506 */
[----:B------:R-:W-:Y:S01]  /*fab0*/  STG.E.U16 [R78.64], R18 ;  /* 0x000000124e007986 */ /* 0x000fe2000c101506 */
[----:B0-----:R-:W-:-:S03]  /*fac0*/  PRMT R8, R10, 0x7632, R8 ;  /* 0x000076320a087816 */ /* 0x001fc60000000008 */
[----:B------:R0:W-:Y:S01]  /*fad0*/  STG.E.U16 [R70.64], R4 ;  /* 0x0000000446007986 */ /* 0x0001e2000c101506 */
[----:B-1----:R-:W-:-:S03]  /*fae0*/  PRMT R5, R6, 0x7632, R5 ;  /* 0x0000763206057816 */ /* 0x002fc60000000005 */
[----:B------:R-:W-:Y:S01]  /*faf0*/  STG.E.U16 [R80.64], R14 ;  /* 0x0000000e50007986 */ /* 0x000fe2000c101506 */
[----:B------:R-:W-:-:S03]  /*fb00*/  PRMT R44, R15, 0x7632, R44 ;  /* 0x000076320f2c7816 */ /* 0x000fc6000000002c */
[----:B------:R-:W-:Y:S04]  /*fb10*/  STG.E.U16 [R72.64], R13 ;  /* 0x0000000d48007986 */ /* 0x000fe8000c101506 */
[----:B------:R1:W-:Y:S01]  /*fb20*/  STG.E.U16 [R64.64], R10 ;  /* 0x0000000a40007986 */ /* 0x0003e2000c101506 */
[----:B0-----:R-:W-:-:S03]  /*fb30*/  PRMT R4, R19, 0x7632, R4 ;  /* 0x0000763213047816 */ /* 0x001fc60000000004 */
[----:B------:R-:W-:Y:S01]  /*fb40*/  STG.E.U16 [R74.64], R8 ;  /* 0x000000084a007986 */ /* 0x000fe2000c101506 */
[----:B------:R-:W-:-:S03]  /*fb50*/  PRMT R46, R11, 0x7632, R46 ;  /* 0x000076320b2e7816 */ /* 0x000fc6000000002e */
[----:B------:R-:W-:Y:S01]  /*fb60*/  STG.E.U16 [R66.64], R6 ;  /* 0x0000000642007986 */ /* 0x000fe2000c101506 */
[----:B------:R-:W-:-:S03]  /*fb70*/  PRMT R48, R7, 0x7632, R48 ;  /* 0x0000763207307816 */ /* 0x000fc60000000030 */
[----:B------:R0:W-:Y:S04]  /*fb80*/  STG.E.U16 [R76.64], R5 ;  /* 0x000000054c007986 */ /* 0x0001e8000c101506 */
[----:B------:R2:W-:Y:S01]  /*fb90*/  STG.E.U16 [R82.64], R19 ;  /* 0x0000001352007986 */ /* 0x0005e2000c101506 */
[----:B---3--:R-:W-:-:S03]  /*fba0*/  PRMT R50, R20, 0x7632, R50 ;  /* 0x0000763214327816 */ /* 0x008fc60000000032 */
[----:B------:R3:W-:Y:S04]  /*fbb0*/  STG.E.U16 [R84.64], R4 ;  /* 0x0000000454007986 */ /* 0x0007e8000c101506 */
[----:B------:R-:W-:Y:S01]  /*fbc0*/  STG.E.U16 [R86.64], R15 ;  /* 0x0000000f56007986 */ /* 0x000fe2000c101506 */
[----:B----4-:R-:W-:-:S03]  /*fbd0*/  PRMT R52, R28, 0x7632, R52 ;  /* 0x000076321c347816 */ /* 0x010fc60000000034 */
[----:B------:R-:W-:Y:S04]  /*fbe0*/  STG.E.U16 [R88.64], R44 ;  /* 0x0000002c58007986 */ /* 0x000fe8000c101506 */
[----:B------:R-:W-:Y:S01]  /*fbf0*/  STG.E.U16 [R90.64], R11 ;  /* 0x0000000b5a007986 */ /* 0x000fe2000c101506 */
[----:B-----5:R-:W-:-:S03]  /*fc00*/  PRMT R54, R32, 0x7632, R54 ;  /* 0x0000763220367816 */ /* 0x020fc60000000036 */
[----:B------:R-:W-:Y:S04]  /*fc10*/  STG.E.U16 [R92.64], R46 ;  /* 0x0000002e5c007986 */ /* 0x000fe8000c101506 */
[----:B------:R-:W-:Y:S01]  /*fc20*/  STG.E.U16 [R94.64], R7 ;  /* 0x000000075e007986 */ /* 0x000fe2000c101506 */
[----:B------:R-:W-:-:S03]  /*fc30*/  PRMT R56, R36, 0x7632, R56 ;  /* 0x0000763224387816 */ /* 0x000fc60000000038 */
        /* <DEDUP_REMOVED lines=11> */
[----:B-1----:R-:W-:-:S03]  /*fcf0*/  PRMT R65, R37, 0x7632, R65 ;  /* 0x0000763225417816 */ /* 0x002fc60000000041 */
[----:B------:R-:W-:Y:S04]  /*fd00*/  STG.E.U16 [R112.64], R56 ;  /* 0x0000003870007986 */ /* 0x000fe8000c101506 */
[----:B------:R-:W-:Y:S01]  /*fd10*/  STG.E.U16 [R114.64], R21 ;  /* 0x0000001572007986 */ /* 0x000fe2000c101506 */
[----:B------:R-:W-:-:S03]  /*fd20*/  PRMT R71, R22, 0x7632, R71 ;  /* 0x0000763216477816 */ /* 0x000fc60000000047 */
[----:B------:R-:W-:Y:S04]  /*fd30*/  STG.E.U16 [R116.64], R58 ;  /* 0x0000003a74007986 */ /* 0x000fe8000c101506 */
[----:B------:R-:W-:Y:S01]  /*fd40*/  STG.E.U16 [R118.64], R29 ;  /* 0x0000001d76007986 */ /* 0x000fe2000c101506 */
[----:B0-----:R-:W-:-:S03]  /*fd50*/  PRMT R77, R30, 0x7632, R77 ;  /* 0x000076321e4d7816 */ /* 0x001fc6000000004d */
        /* <DEDUP_REMOVED lines=8> */
[----:B--2---:R-:W-:-:S03]  /*fde0*/  PRMT R83, R23, 0x7632, R83 ;  /* 0x0000763217537816 */ /* 0x004fc60000000053 */
        /* <DEDUP_REMOVED lines=10> */
[----:B------:R-:W-:Y:S04]  /*fe90*/  STG.E.U16 [R164.64], R23 ;  /* 0x00000017a4007986 */ /* 0x000fe8000c101506 */
[----:B------:R-:W-:Y:S04]  /*fea0*/  STG.E.U16 [R166.64], R83 ;  /* 0x00000053a6007986 */ /* 0x000fe8000c101506 */
[----:B------:R-:W-:Y:S04]  /*feb0*/  STG.E.U16 [R150.64], R31 ;  /* 0x0000001f96007986 */ /* 0x000fe8000c101506 */
[----:B------:R-:W-:Y:S04]  /*fec0*/  STG.E.U16 [R144.64], R72 ;  /* 0x0000004890007986 */ /* 0x000fe8000c101506 */
[----:B------:R-:W-:Y:S04]  /*fed0*/  STG.E.U16 [R138.64], R35 ;  /* 0x000000238a007986 */ /* 0x000fe8000c101506 */
[----:B------:R-:W-:Y:S04]  /*fee0*/  STG.E.U16 [R140.64], R70 ;  /* 0x000000468c007986 */ /* 0x000fe8000c101506 */
[----:B------:R-:W-:Y:S04]  /*fef0*/  STG.E.U16 [R134.64], R39 ;  /* 0x0000002786007986 */ /* 0x000fe8000c101506 */
[----:B------:R-:W-:Y:S01]  /*ff00*/  STG.E.U16 [R132.64], R66 ;  /* 0x0000004284007986 */ /* 0x000fe2000c101506 */
[----:B------:R-:W-:-:S02]  /*ff10*/  FSEL R5, R40, -INF , P3 ;  /* 0xff80000028057808 */ /* 0x000fc40001800000 */
[----:B------:R-:W-:Y:S02]  /*ff20*/  FSEL R41, R41, -INF , P2 ;  /* 0xff80000029297808 */ /* 0x000fe40001000000 */
[----:B------:R-:W-:Y:S02]  /*ff30*/  FSEL R42, R42, -INF , P1 ;  /* 0xff8000002a2a7808 */ /* 0x000fe40000800000 */
[----:B------:R-:W-:Y:S02]  /*ff40*/  FSEL R43, R43, -INF , P0 ;  /* 0xff8000002b2b7808 */ /* 0x000fe40000000000 */
[----:B------:R-:W-:Y:S01]  /*ff50*/  SHF.L.U32 R168, R168, 0x1, RZ ;  /* 0x00000001a8a87819 */ /* 0x000fe200000006ff */
[----:B------:R-:W-:Y:S02]  /*ff60*/  FFMA R40, R5, 0.69314718246459960938, R24 ;  /* 0x3f31721805287823 */ /* 0x000fe40000000018 */
[----:B------:R-:W-:Y:S01]  /*ff70*/  FFMA R41, R41, 0.69314718246459960938, R2 ;  /* 0x3f31721829297823 */ /* 0x000fe20000000002 */
[----:B---3--:R-:W-:Y:S01]  /*ff80*/  LOP3.LUT R4, R168, 0x1f8, RZ, 0xc0, !PT ;  /* 0x000001f8a8047812 */ /* 0x008fe200078ec0ff */
[----:B------:R-:W-:Y:S01]  /*ff90*/  BAR.SYNC.DEFER_BLOCKING 0x0 ;  /* 0x0000000000007b1d */ /* 0x000fe20000010000 */
[----:B------:R-:W-:-:S02]  /*ffa0*/  FFMA R42, R42, 0.69314718246459960938, R3 ;  /* 0x3f3172182a2a7823 */ /* 0x000fc40000000003 */
[----:B------:R-:W-:-:S03]  /*ffb0*/  FFMA R43, R43, 0.69314718246459960938, R0 ;  /* 0x3f3172182b2b7823 */ /* 0x000fc60000000000 */
[----:B------:R-:W-:Y:S04]  /*ffc0*/  STS.64 [R4], R40 ;  /* 0x0000002804007388 */ /* 0x000fe80000000a00 */
[----:B------:R-:W-:Y:S04]  /*ffd0*/  STS.64 [R4+0x200], R42 ;  /* 0x0002002a04007388 */ /* 0x000fe80000000a00 */
[----:B------:R-:W-:Y:S01]  /*ffe0*/  BAR.SYNC.DEFER_BLOCKING 0x0 ;  /* 0x0000000000007b1d */ /* 0x000fe20000010000 */
[----:B------:R-:W-:-:S05]  /*fff0*/  IMAD R0, R152, c[0x0][0x1cc], RZ ;  /* 0x0000730098007a24 */ /* 0x000fca00078e02ff */
[----:B------:R-:W0:Y:S01]  /*10000*/  LDS R25, [R25] ;  /* 0x0000000019197984 */ /* 0x000e220000000800 */
[----:B------:R-:W-:Y:S01]  /*10010*/  IMAD.SHL.U32 R3, R146, 0x4, RZ ;  /* 0x0000000492037824 */ /* 0x000fe200078e00ff */
[----:B------:R-:W-:Y:S01]  /*10020*/  SHF.L.U32 R2, R0, 0x2, RZ ;  /* 0x0000000200027819 */ /* 0x000fe200000006ff */
[----:B------:R-:W-:-:S03]  /*10030*/  IMAD.HI R5, R146, 0x4, RZ ;  /* 0x0000000492057827 */ /* 0x000fc600078e02ff */
[----:B------:R-:W-:Y:S01]  /*10040*/  IADD3 R2, P0, P1, R3, c[0x0][0x180], R2 ;  /* 0x0000600003027a10 */ /* 0x000fe2000791e002 */
[----:B------:R-:W-:-:S05]  /*10050*/  IMAD.HI R0, R0, 0x4, RZ ;  /* 0x0000000400007827 */ /* 0x000fca00078e02ff */
[----:B------:R-:W-:-:S05]  /*10060*/  IADD3.X R3, R5, c[0x0][0x184], R0, P0, P1 ;  /* 0x0000610005037a10 */ /* 0x000fca00007e2400 */
[----:B0-----:R-:W-:Y:S01]  /*10070*/  STG.E [R2.64], R25 ;  /* 0x0000001902007986 */ /* 0x001fe2000c101906 */
[----:B------:R-:W-:Y:S05]  /*10080*/  EXIT ;  /* 0x000000000000794d */ /* 0x000fea0003800000 */
.L_x_3:
[----:B------:R-:W-:-:S00]  /*10090*/  BRA `(.L_x_3) ;  /* 0xfffffff000007947 */ /* 0x000fc0000383ffff */
[----:B------:R-:W-:-:S00]  /*100a0*/  NOP ;  /* 0x0000000000007918 */ /* 0x000fc00000000000 */
        /* <DEDUP_REMOVED lines=13> */
.L_x_4:


//--------------------- .nv.global.init           --------------------------
	.section	.nv.global.init,"aw",@progbits
.nv.global.init:
	.type		_$_str,@object
	.size		_$_str,(.L_0 - _$_str)
_$_str:
        /*0000*/ 	.byte	0x5f, 0x5f, 0x43, 0x55, 0x44, 0x41, 0x5f, 0x46, 0x54, 0x5a, 0x00
.L_0:


//--------------------- .nv.shared.attn_fwd       --------------------------
	.section	.nv.shared.attn_fwd,"aw",@nobits
	.sectionflags	@""
	.align	16
